def attn_fwd(
    Q,
    K,
    V,
    Out,
    Lse,
    sm_scale,
    stride_qz,
    stride_qh,
    stride_qm,
    stride_qk,
    stride_kz,
    stride_kh,
    stride_kn,
    stride_kk,
    stride_vz,
    stride_vh,
    stride_vn,
    stride_vk,
    stride_oz,
    stride_oh,
    stride_om,
    stride_ok,
    seqlen_q,
    seqlen_k,
    BLOCK_M: tl.constexpr,
    BLOCK_N: tl.constexpr,
    HEAD_DIM: tl.constexpr,
    CAUSAL: tl.constexpr,
):
    start_m = tl.program_id(0)
    off_hz = tl.program_id(1)
    q_off = off_hz * stride_qh
    k_off = off_hz * stride_kh
    v_off = off_hz * stride_vh
    offs_m = start_m * BLOCK_M + tl.arange(0, BLOCK_M)
    offs_d = tl.arange(0, HEAD_DIM)
    offs_n = tl.arange(0, BLOCK_N)
    q_ptrs = Q + q_off + offs_m[:, None] * stride_qm + offs_d[None, :] * stride_qk
    k_ptrs = K + k_off + offs_d[:, None] * stride_kk + offs_n[None, :] * stride_kn
    v_ptrs = V + v_off + offs_n[:, None] * stride_vn + offs_d[None, :] * stride_vk
    m_i = tl.full([BLOCK_M], float("-inf"), dtype=tl.float32)
    l_i = tl.zeros([BLOCK_M], dtype=tl.float32) + 1.0
    acc = tl.zeros([BLOCK_M, HEAD_DIM], dtype=tl.float32)
    q = tl.load(q_ptrs)
    acc, l_i, m_i = _attn_fwd_inner(
        acc,
        l_i,
        m_i,
        q,
        k_ptrs,
        v_ptrs,
        sm_scale,
        stride_kn,
        stride_vn,
        start_m,
        seqlen_k,
        BLOCK_M,
        BLOCK_N,
        HEAD_DIM,
        CAUSAL,
    )
    acc = acc / l_i[:, None]
    lse = m_i + tl.math.log2(l_i) / 1.4426950408889634
    o_ptrs = (
        Out
        + off_hz * stride_oh
        + offs_m[:, None] * stride_om
        + offs_d[None, :] * stride_ok
    )
    tl.store(o_ptrs, acc.to(Out.dtype.element_ty))
    tl.store(Lse + off_hz * seqlen_q + offs_m, lse)

# config = {"BLOCK_M": 256, "BLOCK_N": 128, "HEAD_DIM": 512, "arch": "sm_90", "causal": false, "dtype": "bf16", "num_stages": 4, "num_warps": 8}
# arch = sm_90


// ===== COMPILED SASS (sm_90a) =====

	.target	sm_90a

	.elftype	@"ET_EXEC"


//--------------------- .note.nv.tkinfo           --------------------------
	.section	.note.nv.tkinfo,"",@"SHT_NOTE"
	.sectionflags	@"SHF_NOTE_NV_TKINFO"
	.tkinfo
        /*0018*/ 	.word	0x00000002
        /*0030*/ 	.string	""
        /*0030*/ 	.string	"ptxas"
        /*0030*/ 	.string	"Cuda compilation tools, release 13.0, V13.0.88"
        /*0030*/ 	.string	"Build cuda_13.0.r13.0/compiler.36424714_0"
        /*0030*/ 	.string	"-v  -suppress-debug-info  -lineinfo  -arch sm_90a "



//--------------------- .note.nv.cuinfo           --------------------------
	.section	.note.nv.cuinfo,"",@"SHT_NOTE"
	.sectionflags	@"SHF_NOTE_NV_CUINFO"
        /*0018*/ 	.short	0x0002
        /*001a*/ 	.short	0x005a
        /*001c*/ 	.short	0x0082
	.zero		2


//--------------------- .nv.info                  --------------------------
	.section	.nv.info,"",@"SHT_CUDA_INFO"
	.align	4


	//----- nvinfo : EIATTR_REGCOUNT
	.align		4
        /*0000*/ 	.byte	0x04, 0x2f
        /*0002*/ 	.short	(.L_2 - .L_1)
	.align		4
.L_1:
        /*0004*/ 	.word	index@(attn_fwd)
        /*0008*/ 	.word	0x000000ff


	//----- nvinfo : EIATTR_FRAME_SIZE
	.align		4
.L_2:
        /*000c*/ 	.byte	0x04, 0x11
        /*000e*/ 	.short	(.L_4 - .L_3)
	.align		4
.L_3:
        /*0010*/ 	.word	index@(attn_fwd)
        /*0014*/ 	.word	0x00002178


	//----- nvinfo : EIATTR_MIN_STACK_SIZE
	.align		4
.L_4:
        /*0018*/ 	.byte	0x04, 0x12
        /*001a*/ 	.short	(.L_6 - .L_5)
	.align		4
.L_5:
        /*001c*/ 	.word	index@(attn_fwd)
        /*0020*/ 	.word	0x00002178
.L_6:


//--------------------- .nv.compat                --------------------------
	.section	.nv.compat,"",@"SHT_CUDA_COMPAT_INFO"
	.align	4
        /*0000*/ 	.byte	0x02, 0x09, 0x01, 0x00, 0x02, 0x02, 0x04, 0x00, 0x02, 0x05, 0x05, 0x00, 0x03, 0x07, 0x01, 0x01
        /*0010*/ 	.byte	0x02, 0x03, 0x00, 0x00, 0x02, 0x06, 0x01, 0x00, 0x04, 0x0b, 0x08, 0x00, 0x00, 0x00, 0x00, 0x00
        /*0020*/ 	.byte	0x00, 0x00, 0x00, 0x00


//--------------------- .nv.info.attn_fwd         --------------------------
	.section	.nv.info.attn_fwd,"",@"SHT_CUDA_INFO"
	.sectionflags	@""
	.align	4


	//----- nvinfo : EIATTR_CUDA_API_VERSION
	.align		4
        /*0000*/ 	.byte	0x04, 0x37
        /*0002*/ 	.short	(.L_8 - .L_7)
.L_7:
        /*0004*/ 	.word	0x00000082


	//----- nvinfo : EIATTR_KPARAM_INFO
	.align		4
.L_8:
        /*0008*/ 	.byte	0x04, 0x17
        /*000a*/ 	.short	(.L_10 - .L_9)
.L_9:
        /*000c*/ 	.word	0x00000000
        /*0010*/ 	.short	0x0019
        /*0012*/ 	.short	0x0080
        /*0014*/ 	.byte	0x00, 0xf4, 0x21, 0x00


	//----- nvinfo : EIATTR_KPARAM_INFO
	.align		4
.L_10:
        /*0018*/ 	.byte	0x04, 0x17
        /*001a*/ 	.short	(.L_12 - .L_11)
.L_11:
        /*001c*/ 	.word	0x00000000
        /*0020*/ 	.short	0x0018
        /*0022*/ 	.short	0x0078
        /*0024*/ 	.byte	0x00, 0xf4, 0x21, 0x00


	//----- nvinfo : EIATTR_KPARAM_INFO
	.align		4
.L_12:
        /*0028*/ 	.byte	0x04, 0x17
        /*002a*/ 	.short	(.L_14 - .L_13)
.L_13:
        /*002c*/ 	.word	0x00000000
        /*0030*/ 	.short	0x0017
        /*0032*/ 	.short	0x0070
        /*0034*/ 	.byte	0x00, 0xf0, 0x11, 0x00


	//----- nvinfo : EIATTR_KPARAM_INFO
	.align		4
.L_14:
        /*0038*/ 	.byte	0x04, 0x17
        /*003a*/ 	.short	(.L_16 - .L_15)
.L_15:
        /*003c*/ 	.word	0x00000000
        /*0040*/ 	.short	0x0016
        /*0042*/ 	.short	0x006c
        /*0044*/ 	.byte	0x00, 0xf0, 0x11, 0x00


	//----- nvinfo : EIATTR_KPARAM_INFO
	.align		4
.L_16:
        /*0048*/ 	.byte	0x04, 0x17
        /*004a*/ 	.short	(.L_18 - .L_17)
.L_17:
        /*004c*/ 	.word	0x00000000
        /*0050*/ 	.short	0x0015
        /*0052*/ 	.short	0x0068
        /*0054*/ 	.byte	0x00, 0xf0, 0x11, 0x00


	//----- nvinfo : EIATTR_KPARAM_INFO
	.align		4
.L_18:
        /*0058*/ 	.byte	0x04, 0x17
        /*005a*/ 	.short	(.L_20 - .L_19)
.L_19:
        /*005c*/ 	.word	0x00000000
        /*0060*/ 	.short	0x0014
        /*0062*/ 	.short	0x0064
        /*0064*/ 	.byte	0x00, 0xf0, 0x11, 0x00


	//----- nvinfo : EIATTR_KPARAM_INFO
	.align		4
.L_20:
        /*0068*/ 	.byte	0x04, 0x17
        /*006a*/ 	.short	(.L_22 - .L_21)
.L_21:
        /*006c*/ 	.word	0x00000000
        /*0070*/ 	.short	0x0013
        /*0072*/ 	.short	0x0060
        /*0074*/ 	.byte	0x00, 0xf0, 0x11, 0x00


	//----- nvinfo : EIATTR_KPARAM_INFO
	.align		4
.L_22:
        /*0078*/ 	.byte	0x04, 0x17
        /*007a*/ 	.short	(.L_24 - .L_23)
.L_23:
        /*007c*/ 	.word	0x00000000
        /*0080*/ 	.short	0x0012
        /*0082*/ 	.short	0x005c
        /*0084*/ 	.byte	0x00, 0xf0, 0x11, 0x00


	//----- nvinfo : EIATTR_KPARAM_INFO
	.align		4
.L_24:
        /*0088*/ 	.byte	0x04, 0x17
        /*008a*/ 	.short	(.L_26 - .L_25)
.L_25:
        /*008c*/ 	.word	0x00000000
        /*0090*/ 	.short	0x0011
        /*0092*/ 	.short	0x0058
        /*0094*/ 	.byte	0x00, 0xf0, 0x11, 0x00


	//----- nvinfo : EIATTR_KPARAM_INFO
	.align		4
.L_26:
        /*0098*/ 	.byte	0x04, 0x17
        /*009a*/ 	.short	(.L_28 - .L_27)
.L_27:
        /*009c*/ 	.word	0x00000000
        /*00a0*/ 	.short	0x0010
        /*00a2*/ 	.short	0x0054
        /*00a4*/ 	.byte	0x00, 0xf0, 0x11, 0x00


	//----- nvinfo : EIATTR_KPARAM_INFO
	.align		4
.L_28:
        /*00a8*/ 	.byte	0x04, 0x17
        /*00aa*/ 	.short	(.L_30 - .L_29)
.L_29:
        /*00ac*/ 	.word	0x00000000
        /*00b0*/ 	.short	0x000f
        /*00b2*/ 	.short	0x0050
        /*00b4*/ 	.byte	0x00, 0xf0, 0x11, 0x00


	//----- nvinfo : EIATTR_KPARAM_INFO
	.align		4
.L_30:
        /*00b8*/ 	.byte	0x04, 0x17
        /*00ba*/ 	.short	(.L_32 - .L_31)
.L_31:
        /*00bc*/ 	.word	0x00000000
        /*00c0*/ 	.short	0x000e
        /*00c2*/ 	.short	0x004c
        /*00c4*/ 	.byte	0x00, 0xf0, 0x11, 0x00


	//----- nvinfo : EIATTR_KPARAM_INFO
	.align		4
.L_32:
        /*00c8*/ 	.byte	0x04, 0x17
        /*00ca*/ 	.short	(.L_34 - .L_33)
.L_33:
        /*00cc*/ 	.word	0x00000000
        /*00d0*/ 	.short	0x000d
        /*00d2*/ 	.short	0x0048
        /*00d4*/ 	.byte	0x00, 0xf0, 0x11, 0x00


	//----- nvinfo : EIATTR_KPARAM_INFO
	.align		4
.L_34:
        /*00d8*/ 	.byte	0x04, 0x17
        /*00da*/ 	.short	(.L_36 - .L_35)
.L_35:
        /*00dc*/ 	.word	0x00000000
        /*00e0*/ 	.short	0x000c
        /*00e2*/ 	.short	0x0044
        /*00e4*/ 	.byte	0x00, 0xf0, 0x11, 0x00


	//----- nvinfo : EIATTR_KPARAM_INFO
	.align		4
.L_36:
        /*00e8*/ 	.byte	0x04, 0x17
        /*00ea*/ 	.short	(.L_38 - .L_37)
.L_37:
        /*00ec*/ 	.word	0x00000000
        /*00f0*/ 	.short	0x000b
        /*00f2*/ 	.short	0x0040
        /*00f4*/ 	.byte	0x00, 0xf0, 0x11, 0x00


	//----- nvinfo : EIATTR_KPARAM_INFO
	.align		4
.L_38:
        /*00f8*/ 	.byte	0x04, 0x17
        /*00fa*/ 	.short	(.L_40 - .L_39)
.L_39:
        /*00fc*/ 	.word	0x00000000
        /*0100*/ 	.short	0x000a
        /*0102*/ 	.short	0x003c
        /*0104*/ 	.byte	0x00, 0xf0, 0x11, 0x00


	//----- nvinfo : EIATTR_KPARAM_INFO
	.align		4
.L_40:
        /*0108*/ 	.byte	0x04, 0x17
        /*010a*/ 	.short	(.L_42 - .L_41)
.L_41:
        /*010c*/ 	.word	0x00000000
        /*0110*/ 	.short	0x0009
        /*0112*/ 	.short	0x0038
        /*0114*/ 	.byte	0x00, 0xf0, 0x11, 0x00


	//----- nvinfo : EIATTR_KPARAM_INFO
	.align		4
.L_42:
        /*0118*/ 	.byte	0x04, 0x17
        /*011a*/ 	.short	(.L_44 - .L_43)
.L_43:
        /*011c*/ 	.word	0x00000000
        /*0120*/ 	.short	0x0008
        /*0122*/ 	.short	0x0034
        /*0124*/ 	.byte	0x00, 0xf0, 0x11, 0x00


	//----- nvinfo : EIATTR_KPARAM_INFO
	.align		4
.L_44:
        /*0128*/ 	.byte	0x04, 0x17
        /*012a*/ 	.short	(.L_46 - .L_45)
.L_45:
        /*012c*/ 	.word	0x00000000
        /*0130*/ 	.short	0x0007
        /*0132*/ 	.short	0x0030
        /*0134*/ 	.byte	0x00, 0xf0, 0x11, 0x00


	//----- nvinfo : EIATTR_KPARAM_INFO
	.align		4
.L_46:
        /*0138*/ 	.byte	0x04, 0x17
        /*013a*/ 	.short	(.L_48 - .L_47)
.L_47:
        /*013c*/ 	.word	0x00000000
        /*0140*/ 	.short	0x0006
        /*0142*/ 	.short	0x002c
        /*0144*/ 	.byte	0x00, 0xf0, 0x11, 0x00


	//----- nvinfo : EIATTR_KPARAM_INFO
	.align		4
.L_48:
        /*0148*/ 	.byte	0x04, 0x17
        /*014a*/ 	.short	(.L_50 - .L_49)
.L_49:
        /*014c*/ 	.word	0x00000000
        /*0150*/ 	.short	0x0005
        /*0152*/ 	.short	0x0028
        /*0154*/ 	.byte	0x00, 0xf0, 0x11, 0x00


	//----- nvinfo : EIATTR_KPARAM_INFO
	.align		4
.L_50:
        /*0158*/ 	.byte	0x04, 0x17
        /*015a*/ 	.short	(.L_52 - .L_51)
.L_51:
        /*015c*/ 	.word	0x00000000
        /*0160*/ 	.short	0x0004
        /*0162*/ 	.short	0x0020
        /*0164*/ 	.byte	0x00, 0xf4, 0x21, 0x00


	//----- nvinfo : EIATTR_KPARAM_INFO
	.align		4
.L_52:
        /*0168*/ 	.byte	0x04, 0x17
        /*016a*/ 	.short	(.L_54 - .L_53)
.L_53:
        /*016c*/ 	.word	0x00000000
        /*0170*/ 	.short	0x0003
        /*0172*/ 	.short	0x0018
        /*0174*/ 	.byte	0x00, 0xf4, 0x21, 0x00


	//----- nvinfo : EIATTR_KPARAM_INFO
	.align		4
.L_54:
        /*0178*/ 	.byte	0x04, 0x17
        /*017a*/ 	.short	(.L_56 - .L_55)
.L_55:
        /*017c*/ 	.word	0x00000000
        /*0180*/ 	.short	0x0002
        /*0182*/ 	.short	0x0010
        /*0184*/ 	.byte	0x00, 0xf4, 0x21, 0x00


	//----- nvinfo : EIATTR_KPARAM_INFO
	.align		4
.L_56:
        /*0188*/ 	.byte	0x04, 0x17
        /*018a*/ 	.short	(.L_58 - .L_57)
.L_57:
        /*018c*/ 	.word	0x00000000
        /*0190*/ 	.short	0x0001
        /*0192*/ 	.short	0x0008
        /*0194*/ 	.byte	0x00, 0xf4, 0x21, 0x00


	//----- nvinfo : EIATTR_KPARAM_INFO
	.align		4
.L_58:
        /*0198*/ 	.byte	0x04, 0x17
        /*019a*/ 	.short	(.L_60 - .L_59)
.L_59:
        /*019c*/ 	.word	0x00000000
        /*01a0*/ 	.short	0x0000
        /*01a2*/ 	.short	0x0000
        /*01a4*/ 	.byte	0x00, 0xf4, 0x21, 0x00


	//----- nvinfo : EIATTR_SPARSE_MMA_MASK
	.align		4
.L_60:
        /*01a8*/ 	.byte	0x03, 0x50
        /*01aa*/ 	.short	0x0000


	//----- nvinfo : EIATTR_MAXREG_COUNT
	.align		4
        /*01ac*/ 	.byte	0x03, 0x1b
        /*01ae*/ 	.short	0x00ff


	//----- nvinfo : EIATTR_NUM_BARRIERS
	.align		4
        /*01b0*/ 	.byte	0x02, 0x4c
        /*01b2*/ 	.byte	0x01
	.zero		1


	//----- nvinfo : EIATTR_ANNOTATIONS
	.align		4
        /*01b4*/ 	.byte	0x04, 0x55
        /*01b6*/ 	.short	(.L_62 - .L_61)


	//   ....[0]....
.L_61:
        /*01b8*/ 	.word	0x00000001
        /*01bc*/ 	.byte	0x30, 0x0b, 0x00, 0x00, 0x01, 0x00, 0x00, 0x00, 0xf0, 0x10, 0x00, 0x00, 0x01, 0x00, 0x00, 0x00
        /* <DEDUP_REMOVED lines=2617> */
        /*a55c*/ 	.byte	0xf0, 0xb8, 0x04, 0x00


	//----- nvinfo : EIATTR_MERCURY_ISA_VERSION
	.align		4
.L_62:
        /*a560*/ 	.byte	0x03, 0x5f
        /*a562*/ 	.short	0x0101


	//----- nvinfo : EIATTR_COOP_GROUP_MASK_REGIDS
	.align		4
        /*a564*/ 	.byte	0x04, 0x29
        /*a566*/ 	.short	(.L_64 - .L_63)


	//   ....[0]....
.L_63:
        /*a568*/ 	.word	0xffffffff


	//   ....[1]....
        /*a56c*/ 	.word	0xffffffff


	//   ....[2]....
        /*a570*/ 	.word	0xffffffff


	//   ....[3]....
        /*a574*/ 	.word	0xffffffff


	//   ....[4]....
        /*a578*/ 	.word	0xffffffff


	//   ....[5]....
        /*a57c*/ 	.word	0xffffffff


	//   ....[6]....
        /*a580*/ 	.word	0xffffffff


	//   ....[7]....
        /*a584*/ 	.word	0xffffffff


	//   ....[8]....
        /*a588*/ 	.word	0xffffffff


	//   ....[9]....
        /*a58c*/ 	.word	0xffffffff


	//   ....[10]....
        /*a590*/ 	.word	0xffffffff


	//   ....[11]....
        /*a594*/ 	.word	0xffffffff


	//   ....[12]....
        /*a598*/ 	.word	0xffffffff


	//   ....[13]....
        /*a59c*/ 	.word	0xffffffff


	//   ....[14]....
        /*a5a0*/ 	.word	0xffffffff


	//   ....[15]....
        /*a5a4*/ 	.word	0xffffffff


	//----- nvinfo : EIATTR_COOP_GROUP_INSTR_OFFSETS
	.align		4
.L_64:
        /*a5a8*/ 	.byte	0x04, 0x28
        /*a5aa*/ 	.short	(.L_66 - .L_65)


	//   ....[0]....
.L_65:
        /*a5ac*/ 	.word	0x00024550


	//   ....[1]....
        /*a5b0*/ 	.word	0x000245c0


	//   ....[2]....
        /*a5b4*/ 	.word	0x000245d0


	//   ....[3]....
        /*a5b8*/ 	.word	0x00024610


	//   ....[4]....
        /*a5bc*/ 	.word	0x0002b320


	//   ....[5]....
        /*a5c0*/ 	.word	0x0002b330


	//   ....[6]....
        /*a5c4*/ 	.word	0x0002b360


	//   ....[7]....
        /*a5c8*/ 	.word	0x0002b370


	//   ....[8]....
        /*a5cc*/ 	.word	0x0002ec30


	//   ....[9]....
        /*a5d0*/ 	.word	0x0002ec50


	//   ....[10]....
        /*a5d4*/ 	.word	0x0002ec60


	//   ....[11]....
        /*a5d8*/ 	.word	0x0002ec70


	//   ....[12]....
        /*a5dc*/ 	.word	0x0002ecb0


	//   ....[13]....
        /*a5e0*/ 	.word	0x0002ecd0


	//   ....[14]....
        /*a5e4*/ 	.word	0x0002ece0


	//   ....[15]....
        /*a5e8*/ 	.word	0x0002ecf0


	//----- nvinfo : EIATTR_EXIT_INSTR_OFFSETS
	.align		4
.L_66:
        /*a5ec*/ 	.byte	0x04, 0x1c
        /*a5ee*/ 	.short	(.L_68 - .L_67)


	//   ....[0]....
.L_67:
        /*a5f0*/ 	.word	0x0004f560


	//----- nvinfo : EIATTR_REQNTID
	.align		4
.L_68:
        /*a5f4*/ 	.byte	0x04, 0x10
        /*a5f6*/ 	.short	(.L_70 - .L_69)
.L_69:
        /*a5f8*/ 	.word	0x00000100
        /*a5fc*/ 	.word	0x00000001
        /*a600*/ 	.word	0x00000001


	//----- nvinfo : EIATTR_CBANK_PARAM_SIZE
	.align		4
.L_70:
        /*a604*/ 	.byte	0x03, 0x19
        /*a606*/ 	.short	0x0088


	//----- nvinfo : EIATTR_PARAM_CBANK
	.align		4
        /*a608*/ 	.byte	0x04, 0x0a
        /*a60a*/ 	.short	(.L_72 - .L_71)
	.align		4
.L_71:
        /*a60c*/ 	.word	index@(.nv.constant0.attn_fwd)
        /*a610*/ 	.short	0x0210
        /*a612*/ 	.short	0x0088


	//----- nvinfo : EIATTR_SW_WAR
	.align		4
.L_72:
        /*a614*/ 	.byte	0x04, 0x36
        /*a616*/ 	.short	(.L_74 - .L_73)
.L_73:
        /*a618*/ 	.word	0x00000008
.L_74:


//--------------------- .nv.callgraph             --------------------------
	.section	.nv.callgraph,"",@"SHT_CUDA_CALLGRAPH"
	.align	4
	.sectionentsize	8
	.align		4
        /*0000*/ 	.word	0x00000000
	.align		4
        /*0004*/ 	.word	0xffffffff
	.align		4
        /*0008*/ 	.word	0x00000000
	.align		4
        /*000c*/ 	.word	0xfffffffe
	.align		4
        /*0010*/ 	.word	0x00000000
	.align		4
        /*0014*/ 	.word	0xfffffffd
	.align		4
        /*0018*/ 	.word	0x00000000
	.align		4
        /*001c*/ 	.word	0xfffffffc


//--------------------- .nv.constant4             --------------------------
	.section	.nv.constant4,"a",@progbits
	.align	8
	.align		8
.nv.constant4:
        /*0000*/ 	.dword	_$_str


//--------------------- .text.attn_fwd            --------------------------
	.section	.text.attn_fwd,"ax",@progbits
	.align	128
        .global         attn_fwd
        .type           attn_fwd,@function
        .size           attn_fwd,(.L_x_3 - attn_fwd)
        .other          attn_fwd,@"STO_CUDA_ENTRY STV_DEFAULT"
attn_fwd:
.text.attn_fwd:
[----:B------:R-:W0:Y:S01]  /*0000*/  LDC R1, c[0x0][0x28] ;  /* 0x00000a00ff017b82 */ /* 0x000e220000000800 */
[----:B------:R-:W1:Y:S07]  /*0010*/  S2R R74, SR_TID.X ;  /* 0x00000000004a7919 */ /* 0x000e6e0000002100 */
[----:B------:R-:W2:Y:S01]  /*0020*/  LDC.64 R6, c[0x0][0x240] ;  /* 0x00009000ff067b82 */ /* 0x000ea20000000a00 */
[----:B------:R-:W-:Y:S01]  /*0030*/  ULDC.64 UR4, c[0x0][0x208] ;  /* 0x0000820000047ab9 */ /* 0x000fe20000000a00 */
[----:B0-----:R-:W-:Y:S01]  /*0040*/  IADD3 R1, R1, -0x2178, RZ ;  /* 0xffffde8801017810 */ /* 0x001fe20007ffe0ff */
[----:B------:R-:W0:Y:S01]  /*0050*/  S2R R2, SR_CTAID.X ;  /* 0x0000000000027919 */ /* 0x000e220000002500 */
[----:B------:R-:W2:Y:S04]  /*0060*/  S2R R4, SR_CTAID.Y ;  /* 0x0000000000047919 */ /* 0x000ea80000002600 */
[----:B------:R-:W3:Y:S01]  /*0070*/  LDC.64 R8, c[0x0][0x210] ;  /* 0x00008400ff087b82 */ /* 0x000ee20000000a00 */
[----:B------:R-:W4:Y:S07]  /*0080*/  S2R R5, SR_CgaCtaId ;  /* 0x0000000000057919 */ /* 0x000f2e0000008800 */
[----:B------:R-:W5:Y:S08]  /*0090*/  LDC R0, c[0x0][0x248] ;  /* 0x00009200ff007b82 */ /* 0x000f700000000800 */
[----:B------:R-:W3:Y:S01]  /*00a0*/  LDC R61, c[0x0][0x248] ;  /* 0x00009200ff3d7b82 */ /* 0x000ee20000000800 */
[----:B-1----:R-:W-:-:S07]  /*00b0*/  LOP3.LUT R3, R74, 0xff, RZ, 0xc0, !PT ;  /* 0x000000ff4a037812 */ /* 0x002fce00078ec0ff */
[----:B------:R-:W1:Y:S01]  /*00c0*/  LDC R91, c[0x0][0x248] ;  /* 0x00009200ff5b7b82 */ /* 0x000e620000000800 */
[----:B0-----:R-:W-:Y:S01]  /*00d0*/  LEA R3, R2, R3, 0x8 ;  /* 0x0000000302037211 */ /* 0x001fe200078e40ff */
[----:B--2---:R-:W-:Y:S01]  /*00e0*/  IMAD R2, R4, R6, RZ ;  /* 0x0000000604027224 */ /* 0x004fe200078e02ff */
[----:B------:R-:W-:-:S03]  /*00f0*/  MOV R4, 0x400 ;  /* 0x0000040000047802 */ /* 0x000fc60000000f00 */
[----:B------:R-:W-:Y:S02]  /*0100*/  IMAD R3, R3, R7, RZ ;  /* 0x0000000703037224 */ /* 0x000fe400078e02ff */
[----:B------:R-:W0:Y:S01]  /*0110*/  LDC R93, c[0x0][0x248] ;  /* 0x00009200ff5d7b82 */ /* 0x000e220000000800 */
[----:B-----5:R-:W-:Y:S01]  /*0120*/  IMAD R48, R0, 0x90, RZ ;  /* 0x0000009000307824 */ /* 0x020fe200078e02ff */
[C---:B------:R-:W-:Y:S01]  /*0130*/  SHF.L.U32 R123, R2.reuse, 0x1, RZ ;  /* 0x00000001027b7819 */ /* 0x040fe200000006ff */
[----:B------:R-:W-:Y:S01]  /*0140*/  IMAD.HI R2, R2, 0x2, RZ ;  /* 0x0000000202027827 */ /* 0x000fe200078e02ff */
[----:B------:R-:W-:Y:S02]  /*0150*/  SHF.L.U32 R122, R3, 0x1, RZ ;  /* 0x00000001037a7819 */ /* 0x000fe400000006ff */
[----:B----4-:R-:W-:Y:S01]  /*0160*/  LEA R72, R5, R4, 0x18 ;  /* 0x0000000405487211 */ /* 0x010fe200078ec0ff */
[----:B------:R-:W-:Y:S01]  /*0170*/  IMAD.HI R3, R3, 0x2, RZ ;  /* 0x0000000203037827 */ /* 0x000fe200078e02ff */
[----:B---3--:R-:W-:Y:S01]  /*0180*/  IADD3 R122, P0, P1, R122, R8, R123 ;  /* 0x000000087a7a7210 */ /* 0x008fe2000791e07b */
[----:B------:R-:W2:Y:S02]  /*0190*/  LDC R95, c[0x0][0x248] ;  /* 0x00009200ff5f7b82 */ /* 0x000ea40000000800 */
[C---:B------:R-:W-:Y:S01]  /*01a0*/  IMAD R39, R0.reuse, 0x48, RZ ;  /* 0x0000004800277824 */ /* 0x040fe200078e02ff */
[----:B------:R-:W-:Y:S01]  /*01b0*/  IADD3.X R123, R3, R9, R2, P0, P1 ;  /* 0x00000009037b7210 */ /* 0x000fe200007e2402 */
[----:B------:R-:W-:Y:S01]  /*01c0*/  IMAD R9, R0, 0x50, RZ ;  /* 0x0000005000097824 */ /* 0x000fe200078e02ff */
[----:B------:R-:W-:Y:S01]  /*01d0*/  IADD3 R2, P0, R48, R122, RZ ;  /* 0x0000007a30027210 */ /* 0x000fe20007f1e0ff */
[----:B------:R-:W-:-:S02]  /*01e0*/  IMAD R33, R0, 0x28, RZ ;  /* 0x0000002800217824 */ /* 0x000fc400078e02ff */
[C---:B------:R-:W-:Y:S01]  /*01f0*/  IMAD R7, R0.reuse, 0x30, RZ ;  /* 0x0000003000077824 */ /* 0x040fe200078e02ff */
[-C--:B------:R-:W-:Y:S01]  /*0200*/  LEA.HI.X.SX32 R3, R39, R123.reuse, 0x1, P0 ;  /* 0x0000007b27037211 */ /* 0x080fe200000f0eff */
[C---:B------:R-:W-:Y:S01]  /*0210*/  IMAD R19, R0.reuse, 0xa0, RZ ;  /* 0x000000a000137824 */ /* 0x040fe200078e02ff */
[-C--:B------:R-:W-:Y:S01]  /*0220*/  IADD3 R64, P0, R9, R122.reuse, RZ ;  /* 0x0000007a09407210 */ /* 0x080fe20007f1e0ff */
[C---:B------:R-:W-:Y:S01]  /*0230*/  IMAD R71, R0.reuse, 0x18, RZ ;  /* 0x0000001800477824 */ /* 0x040fe200078e02ff */
[----:B------:R-:W3:Y:S01]  /*0240*/  LDC R52, c[0x0][0x248] ;  /* 0x00009200ff347b82 */ /* 0x000ee20000000800 */
[----:B------:R4:W5:Y:S01]  /*0250*/  LDG.E.U16 R5, desc[UR4][R2.64] ;  /* 0x0000000402057981 */ /* 0x000962000c1e1500 */
[----:B------:R-:W-:Y:S01]  /*0260*/  LEA.HI.X.SX32 R65, R33, R123, 0x1, P0 ;  /* 0x0000007b21417211 */ /* 0x000fe200000f0eff */
[C---:B------:R-:W-:Y:S01]  /*0270*/  IMAD R11, R0.reuse, 0x60, RZ ;  /* 0x00000060000b7824 */ /* 0x040fe200078e02ff */
[----:B------:R-:W-:Y:S01]  /*0280*/  IADD3 R8, P1, R19, R122, RZ ;  /* 0x0000007a13087210 */ /* 0x000fe20007f3e0ff */
[----:B------:R-:W-:-:S02]  /*0290*/  IMAD R51, R0, 0xc0, RZ ;  /* 0x000000c000337824 */ /* 0x000fc400078e02ff */
[C---:B------:R-:W-:Y:S01]  /*02a0*/  IMAD R17, R0.reuse, 0x70, RZ ;  /* 0x0000007000117824 */ /* 0x040fe200078e02ff */
[----:B------:R-:W0:Y:S01]  /*02b0*/  LDC R62, c[0x0][0x248] ;  /* 0x00009200ff3e7b82 */ /* 0x000e220000000800 */
[C---:B------:R-:W-:Y:S02]  /*02c0*/  IMAD R68, R0.reuse, 0xe0, RZ ;  /* 0x000000e000447824 */ /* 0x040fe400078e02ff */
[C---:B------:R-:W-:Y:S01]  /*02d0*/  IMAD R73, R0.reuse, 0x38, RZ ;  /* 0x0000003800497824 */ /* 0x040fe200078e02ff */
[-C--:B----4-:R-:W-:Y:S01]  /*02e0*/  IADD3 R2, P0, R7, R122.reuse, RZ ;  /* 0x0000007a07027210 */ /* 0x090fe20007f1e0ff */
[C---:B------:R-:W-:Y:S01]  /*02f0*/  IMAD R29, R0.reuse, 0x12, RZ ;  /* 0x00000012001d7824 */ /* 0x040fe200078e02ff */
[-C--:B------:R-:W-:Y:S01]  /*0300*/  LEA.HI.X.SX32 R9, R9, R123.reuse, 0x1, P1 ;  /* 0x0000007b09097211 */ /* 0x080fe200008f0eff */
[C---:B------:R-:W-:Y:S01]  /*0310*/  IMAD R31, R0.reuse, 0x22, RZ ;  /* 0x00000022001f7824 */ /* 0x040fe200078e02ff */
[-C--:B------:R-:W-:Y:S01]  /*0320*/  LEA.HI.X.SX32 R3, R71, R123.reuse, 0x1, P0 ;  /* 0x0000007b47037211 */ /* 0x080fe200000f0eff */
[C---:B------:R-:W-:Y:S01]  /*0330*/  IMAD R20, R0.reuse, 0xb0, RZ ;  /* 0x000000b000147824 */ /* 0x040fe200078e02ff */
[-C--:B------:R-:W-:Y:S01]  /*0340*/  IADD3 R6, P0, R11, R122.reuse, RZ ;  /* 0x0000007a0b067210 */ /* 0x080fe20007f1e0ff */
[C---:B------:R-:W-:Y:S01]  /*0350*/  IMAD R47, R0.reuse, 0x58, RZ ;  /* 0x00000058002f7824 */ /* 0x040fe200078e02ff */
[-C--:B------:R-:W-:Y:S01]  /*0360*/  IADD3 R12, P1, R51, R122.reuse, RZ ;  /* 0x0000007a330c7210 */ /* 0x080fe20007f3e0ff */
[----:B------:R4:W5:Y:S01]  /*0370*/  LDG.E.U16 R69, desc[UR4][R2.64] ;  /* 0x0000000402457981 */ /* 0x000962000c1e1500 */
[-C--:B------:R-:W-:Y:S01]  /*0380*/  LEA.HI.X.SX32 R7, R7, R123.reuse, 0x1, P0 ;  /* 0x0000007b07077211 */ /* 0x080fe200000f0eff */
[----:B------:R-:W5:Y:S01]  /*0390*/  LDC R197, c[0x0][0x248] ;  /* 0x00009200ffc57b82 */ /* 0x000f620000000800 */
[-C--:B------:R-:W-:Y:S01]  /*03a0*/  IADD3 R10, P0, R17, R122.reuse, RZ ;  /* 0x0000007a110a7210 */ /* 0x080fe20007f1e0ff */
[----:B------:R-:W-:Y:S01]  /*03b0*/  IMAD R35, R0, 0x32, RZ ;  /* 0x0000003200237824 */ /* 0x000fe200078e02ff */
[----:B------:R-:W-:Y:S01]  /*03c0*/  LEA.HI.X.SX32 R13, R11, R123, 0x1, P1 ;  /* 0x0000007b0b0d7211 */ /* 0x000fe200008f0eff */
[----:B------:R1:W5:Y:S01]  /*03d0*/  LDG.E.U16 R70, desc[UR4][R6.64] ;  /* 0x0000000406467981 */ /* 0x000362000c1e1500 */
[----:B------:R-:W-:-:S02]  /*03e0*/  IADD3 R16, P1, R68, R122, RZ ;  /* 0x0000007a44107210 */ /* 0x000fc40007f3e0ff */
[-C--:B------:R-:W-:Y:S01]  /*03f0*/  LEA.HI.X.SX32 R11, R73, R123.reuse, 0x1, P0 ;  /* 0x0000007b490b7211 */ /* 0x080fe200000f0eff */
[C---:B------:R-:W-:Y:S01]  /*0400*/  IMAD R67, R0.reuse, 0xd0, RZ ;  /* 0x000000d000437824 */ /* 0x040fe200078e02ff */
[C---:B----4-:R-:W-:Y:S01]  /*0410*/  LEA R3, R0.reuse, R0, 0x3 ;  /* 0x0000000000037211 */ /* 0x050fe200078e18ff */
[C---:B------:R-:W-:Y:S01]  /*0420*/  IMAD R41, R0.reuse, 0x68, RZ ;  /* 0x0000006800297824 */ /* 0x040fe200078e02ff */
[----:B------:R-:W-:Y:S01]  /*0430*/  IADD3 R2, P0, R29, R122, RZ ;  /* 0x0000007a1d027210 */ /* 0x000fe20007f1e0ff */
[----:B------:R4:W5:Y:S01]  /*0440*/  LDG.E.U16 R46, desc[UR4][R10.64] ;  /* 0x000000040a2e7981 */ /* 0x000962000c1e1500 */
[-C--:B------:R-:W-:Y:S01]  /*0450*/  LEA.HI.X.SX32 R17, R17, R123.reuse, 0x1, P1 ;  /* 0x0000007b11117211 */ /* 0x080fe200008f0eff */
[----:B------:R-:W5:Y:S01]  /*0460*/  LDC R198, c[0x0][0x248] ;  /* 0x00009200ffc67b82 */ /* 0x000f620000000800 */
[C---:B-1----:R-:W-:Y:S01]  /*0470*/  LEA R7, R0.reuse, R0, 0x4 ;  /* 0x0000000000077211 */ /* 0x042fe200078e20ff */
[C---:B------:R-:W-:Y:S01]  /*0480*/  IMAD R55, R0.reuse, 0x62, RZ ;  /* 0x0000006200377824 */ /* 0x040fe200078e02ff */
[-C--:B------:R-:W-:Y:S01]  /*0490*/  IADD3 R6, P1, R31, R122.reuse, RZ ;  /* 0x0000007a1f067210 */ /* 0x080fe20007f3e0ff */
[----:B------:R-:W-:Y:S01]  /*04a0*/  IMAD R60, R0, 0xf0, RZ ;  /* 0x000000f0003c7824 */ /* 0x000fe200078e02ff */
[-C--:B------:R-:W-:Y:S01]  /*04b0*/  IADD3 R26, P2, R20, R122.reuse, RZ ;  /* 0x0000007a141a7210 */ /* 0x080fe20007f5e0ff */
[C---:B------:R-:W-:Y:S01]  /*04c0*/  IMAD R63, R0.reuse, 0x78, RZ ;  /* 0x00000078003f7824 */ /* 0x040fe200078e02ff */
[-C--:B------:R-:W-:Y:S01]  /*04d0*/  LEA.HI.X.SX32 R3, R3, R123.reuse, 0x1, P0 ;  /* 0x0000007b03037211 */ /* 0x080fe200000f0eff */
[C---:B----4-:R-:W-:Y:S01]  /*04e0*/  IMAD R11, R0.reuse, 0x19, RZ ;  /* 0x00000019000b7824 */ /* 0x050fe200078e02ff */
[-C--:B------:R-:W-:Y:S01]  /*04f0*/  LEA.HI.X.SX32 R7, R7, R123.reuse, 0x1, P1 ;  /* 0x0000007b07077211 */ /* 0x080fe200008f0eff */
[----:B------:R-:W-:Y:S01]  /*0500*/  IMAD R37, R0, 0x42, RZ ;  /* 0x0000004200257824 */ /* 0x000fe200078e02ff */
[-C--:B------:R-:W-:Y:S01]  /*0510*/  LEA.HI.X.SX32 R27, R47, R123.reuse, 0x1, P2 ;  /* 0x0000007b2f1b7211 */ /* 0x080fe200010f0eff */
[----:B------:R1:W4:Y:S01]  /*0520*/  LDG.E.U16 R89, desc[UR4][R2.64] ;  /* 0x0000000402597981 */ /* 0x000322000c1e1500 */
[-C--:B------:R-:W-:Y:S01]  /*0530*/  IADD3 R10, P0, R35, R122.reuse, RZ ;  /* 0x0000007a230a7210 */ /* 0x080fe20007f1e0ff */
[----:B------:R-:W5:Y:S01]  /*0540*/  LDC R211, c[0x0][0x248] ;  /* 0x00009200ffd37b82 */ /* 0x000f620000000800 */
[----:B------:R-:W-:Y:S01]  /*0550*/  IADD3 R14, P2, R67, R122, RZ ;  /* 0x0000007a430e7210 */ /* 0x000fe20007f5e0ff */
[----:B------:R2:W4:Y:S01]  /*0560*/  LDG.E.U16 R88, desc[UR4][R6.64] ;  /* 0x0000000406587981 */ /* 0x000522000c1e1500 */
[----:B------:R-:W-:-:S02]  /*0570*/  LEA.HI.X.SX32 R11, R11, R123, 0x1, P0 ;  /* 0x0000007b0b0b7211 */ /* 0x000fc400000f0eff */
[-C--:B------:R-:W-:Y:S01]  /*0580*/  LEA.HI.X.SX32 R15, R41, R123.reuse, 0x1, P2 ;  /* 0x0000007b290f7211 */ /* 0x080fe200010f0eff */
[C---:B------:R-:W-:Y:S01]  /*0590*/  IMAD R49, R0.reuse, 0x52, RZ ;  /* 0x0000005200317824 */ /* 0x040fe200078e02ff */
[----:B------:R-:W4:Y:S01]  /*05a0*/  LDG.E.U16 R59, desc[UR4][R8.64] ;  /* 0x00000004083b7981 */ /* 0x000f22000c1e1500 */
[----:B-1----:R-:W-:Y:S01]  /*05b0*/  IMAD R3, R0, 0x31, RZ ;  /* 0x0000003100037824 */ /* 0x002fe200078e02ff */
[-C--:B------:R-:W-:Y:S01]  /*05c0*/  IADD3 R22, P2, R60, R122.reuse, RZ ;  /* 0x0000007a3c167210 */ /* 0x080fe20007f5e0ff */
[----:B------:R-:W1:Y:S01]  /*05d0*/  LDC R209, c[0x0][0x248] ;  /* 0x00009200ffd17b82 */ /* 0x000e620000000800 */
[----:B------:R3:W4:Y:S01]  /*05e0*/  LDG.E.U16 R21, desc[UR4][R12.64] ;  /* 0x000000040c157981 */ /* 0x000722000c1e1500 */
[----:B--2---:R-:W-:Y:S02]  /*05f0*/  IADD3 R6, P0, R55, R122, RZ ;  /* 0x0000007a37067210 */ /* 0x004fe40007f1e0ff */
[-C--:B------:R-:W-:Y:S01]  /*0600*/  LEA.HI.X.SX32 R23, R63, R123.reuse, 0x1, P2 ;  /* 0x0000007b3f177211 */ /* 0x080fe200010f0eff */
[----:B------:R2:W4:Y:S01]  /*0610*/  LDG.E.U16 R66, desc[UR4][R16.64] ;  /* 0x0000000410427981 */ /* 0x000522000c1e1500 */
[----:B------:R-:W-:Y:S01]  /*0620*/  LEA.HI.X.SX32 R7, R3, R123, 0x1, P0 ;  /* 0x0000007b03077211 */ /* 0x000fe200000f0eff */
[C---:B------:R-:W-:Y:S01]  /*0630*/  IMAD R3, R0.reuse, 0x72, RZ ;  /* 0x0000007200037824 */ /* 0x040fe200078e02ff */
[----:B------:R-:W1:Y:S01]  /*0640*/  LDC R210, c[0x0][0x248] ;  /* 0x00009200ffd27b82 */ /* 0x000e620000000800 */
[----:B------:R0:W4:Y:S01]  /*0650*/  LDG.E.U16 R9, desc[UR4][R14.64] ;  /* 0x000000040e097981 */ /* 0x000122000c1e1500 */
[----:B---3--:R-:W-:-:S02]  /*0660*/  LEA R13, R0, R0, 0x5 ;  /* 0x00000000000d7211 */ /* 0x008fc400078e28ff */
[-C--:B------:R-:W-:Y:S01]  /*0670*/  IADD3 R12, P1, R37, R122.reuse, RZ ;  /* 0x0000007a250c7210 */ /* 0x080fe20007f3e0ff */
[----:B------:R3:W4:Y:S01]  /*0680*/  LDG.E.U16 R87, desc[UR4][R10.64] ;  /* 0x000000040a577981 */ /* 0x000722000c1e1500 */
[C---:B--2---:R-:W-:Y:S02]  /*0690*/  IMAD R17, R0.reuse, 0x39, RZ ;  /* 0x0000003900117824 */ /* 0x044fe400078e02ff */
[----:B------:R-:W2:Y:S01]  /*06a0*/  LDC R208, c[0x0][0x248] ;  /* 0x00009200ffd07b82 */ /* 0x000ea20000000800 */
[C---:B------:R-:W-:Y:S01]  /*06b0*/  IMAD R186, R0.reuse, 0xa2, RZ ;  /* 0x000000a200ba7824 */ /* 0x040fe200078e02ff */
[----:B------:R3:W4:Y:S01]  /*06c0*/  LDG.E.U16 R84, desc[UR4][R6.64] ;  /* 0x0000000406547981 */ /* 0x000722000c1e1500 */
[C---:B0-----:R-:W-:Y:S01]  /*06d0*/  IMAD R15, R0.reuse, 0x29, RZ ;  /* 0x00000029000f7824 */ /* 0x041fe200078e02ff */
[-C--:B------:R-:W-:Y:S01]  /*06e0*/  IADD3 R14, P2, R49, R122.reuse, RZ ;  /* 0x0000007a310e7210 */ /* 0x080fe20007f5e0ff */
[C---:B------:R-:W-:Y:S01]  /*06f0*/  IMAD R25, R0.reuse, 0x82, RZ ;  /* 0x0000008200197824 */ /* 0x040fe200078e02ff */
[-C--:B------:R-:W-:Y:S01]  /*0700*/  LEA.HI.X.SX32 R13, R13, R123.reuse, 0x1, P1 ;  /* 0x0000007b0d0d7211 */ /* 0x080fe200008f0eff */
[C---:B------:R-:W-:Y:S01]  /*0710*/  IMAD R184, R0.reuse, 0x92, RZ ;  /* 0x0000009200b87824 */ /* 0x040fe200078e02ff */
[-C--:B---3--:R-:W-:Y:S01]  /*0720*/  IADD3 R10, P0, R3, R122.reuse, RZ ;  /* 0x0000007a030a7210 */ /* 0x088fe20007f1e0ff */
[----:B------:R0:W3:Y:S01]  /*0730*/  LDG.E.U16 R26, desc[UR4][R26.64] ;  /* 0x000000041a1a7981 */ /* 0x0000e2000c1e1500 */
[-C--:B------:R-:W-:Y:S01]  /*0740*/  LEA.HI.X.SX32 R15, R15, R123.reuse, 0x1, P2 ;  /* 0x0000007b0f0f7211 */ /* 0x080fe200010f0eff */
[----:B------:R-:W2:Y:S01]  /*0750*/  LDC R206, c[0x0][0x248] ;  /* 0x00009200ffce7b82 */ /* 0x000ea20000000800 */
[----:B------:R-:W-:Y:S01]  /*0760*/  LEA.HI.X.SX32 R11, R17, R123, 0x1, P0 ;  /* 0x0000007b110b7211 */ /* 0x000fe200000f0eff */
[----:B------:R-:W-:Y:S01]  /*0770*/  IMAD R7, R0, 0x51, RZ ;  /* 0x0000005100077824 */ /* 0x000fe200078e02ff */
[----:B------:R-:W-:Y:S01]  /*0780*/  IADD3 R6, P0, R186, R122, RZ ;  /* 0x0000007aba067210 */ /* 0x000fe20007f1e0ff */
[----:B------:R0:W3:Y:S01]  /*0790*/  LDG.E.U16 R133, desc[UR4][R22.64] ;  /* 0x0000000416857981 */ /* 0x0000e2000c1e1500 */
[----:B------:R-:W-:-:S03]  /*07a0*/  IMAD R188, R0, 0xb2, RZ ;  /* 0x000000b200bc7824 */ /* 0x000fc600078e02ff */
[----:B------:R0:W3:Y:S02]  /*07b0*/  LDG.E.U16 R86, desc[UR4][R12.64] ;  /* 0x000000040c567981 */ /* 0x0000e4000c1e1500 */
[C---:B0-----:R-:W-:Y:S01]  /*07c0*/  IMAD R27, R0.reuse, 0x49, RZ ;  /* 0x00000049001b7824 */ /* 0x041fe200078e02ff */
[----:B------:R-:W0:Y:S01]  /*07d0*/  LDC R207, c[0x0][0x248] ;  /* 0x00009200ffcf7b82 */ /* 0x000e220000000800 */
[----:B------:R1:W3:Y:S01]  /*07e0*/  LDG.E.U16 R85, desc[UR4][R14.64] ;  /* 0x000000040e557981 */ /* 0x0002e2000c1e1500 */
[C---:B------:R-:W-:Y:S01]  /*07f0*/  LEA R23, R0.reuse, R0, 0x6 ;  /* 0x0000000000177211 */ /* 0x040fe200078e30ff */
[C---:B------:R-:W-:Y:S01]  /*0800*/  IMAD R17, R0.reuse, 0x59, RZ ;  /* 0x0000005900117824 */ /* 0x040fe200078e02ff */
[-C--:B------:R-:W-:Y:S01]  /*0810*/  LEA.HI.X.SX32 R7, R7, R123.reuse, 0x1, P0 ;  /* 0x0000007b07077211 */ /* 0x080fe200000f0eff */
[----:B------:R1:W3:Y:S01]  /*0820*/  LDG.E.U16 R83, desc[UR4][R10.64] ;  /* 0x000000040a537981 */ /* 0x0002e2000c1e1500 */
[-C--:B------:R-:W-:Y:S01]  /*0830*/  IADD3 R12, P1, R25, R122.reuse, RZ ;  /* 0x0000007a190c7210 */ /* 0x080fe20007f3e0ff */
[C---:B------:R-:W-:Y:S01]  /*0840*/  IMAD R194, R0.reuse, 0xe2, RZ ;  /* 0x000000e200c27824 */ /* 0x040fe200078e02ff */
[----:B------:R-:W0:Y:S01]  /*0850*/  LDC R205, c[0x0][0x248] ;  /* 0x00009200ffcd7b82 */ /* 0x000e220000000800 */
[----:B------:R-:W-:Y:S01]  /*0860*/  IMAD R190, R0, 0xc2, RZ ;  /* 0x000000c200be7824 */ /* 0x000fe200078e02ff */
[----:B-1----:R-:W-:Y:S01]  /*0870*/  IADD3 R14, P2, R184, R122, RZ ;  /* 0x0000007ab80e7210 */ /* 0x002fe20007f5e0ff */
[----:B------:R-:W-:Y:S01]  /*0880*/  IMAD R192, R0, 0xd2, RZ ;  /* 0x000000d200c07824 */ /* 0x000fe200078e02ff */
[-C--:B------:R-:W-:Y:S01]  /*0890*/  LEA.HI.X.SX32 R13, R23, R123.reuse, 0x1, P1 ;  /* 0x0000007b170d7211 */ /* 0x080fe200008f0eff */
[----:B------:R1:W3:Y:S01]  /*08a0*/  LDG.E.U16 R80, desc[UR4][R6.64] ;  /* 0x0000000406507981 */ /* 0x0002e2000c1e1500 */
[----:B------:R-:W-:-:S02]  /*08b0*/  LEA.HI.X.SX32 R15, R27, R123, 0x1, P2 ;  /* 0x0000007b1b0f7211 */ /* 0x000fc400010f0eff */
[-C--:B------:R-:W-:Y:S01]  /*08c0*/  IADD3 R10, P0, R188, R122.reuse, RZ ;  /* 0x0000007abc0a7210 */ /* 0x080fe20007f1e0ff */
[----:B------:R1:W3:Y:S01]  /*08d0*/  LDG.E.U16 R82, desc[UR4][R12.64] ;  /* 0x000000040c527981 */ /* 0x0002e2000c1e1500 */
[C---:B------:R-:W-:Y:S01]  /*08e0*/  IMAD R23, R0.reuse, 0x61, RZ ;  /* 0x0000006100177824 */ /* 0x040fe200078e02ff */
[----:B------:R-:W0:Y:S01]  /*08f0*/  LDC R204, c[0x0][0x248] ;  /* 0x00009200ffcc7b82 */ /* 0x000e220000000800 */
[-C--:B------:R-:W-:Y:S01]  /*0900*/  LEA.HI.X.SX32 R11, R17, R123.reuse, 0x1, P0 ;  /* 0x0000007b110b7211 */ /* 0x080fe200000f0eff */
[----:B------:R2:W3:Y:S01]  /*0910*/  LDG.E.U16 R81, desc[UR4][R14.64] ;  /* 0x000000040e517981 */ /* 0x0004e2000c1e1500 */
[----:B------:R-:W-:Y:S01]  /*0920*/  IMAD R27, R0, 0x69, RZ ;  /* 0x00000069001b7824 */ /* 0x000fe200078e02ff */
[-C--:B------:R-:W-:Y:S01]  /*0930*/  IADD3 R16, P0, R194, R122.reuse, RZ ;  /* 0x0000007ac2107210 */ /* 0x080fe20007f1e0ff */
[C---:B-1----:R-:W-:Y:S01]  /*0940*/  IMAD R7, R0.reuse, 0x71, RZ ;  /* 0x0000007100077824 */ /* 0x042fe200078e02ff */
[----:B------:R-:W3:Y:S01]  /*0950*/  LDG.E.U16 R79, desc[UR4][R10.64] ;  /* 0x000000040a4f7981 */ /* 0x000ee2000c1e1500 */
[----:B------:R-:W-:Y:S01]  /*0960*/  IMAD R196, R0, 0xf2, RZ ;  /* 0x000000f200c47824 */ /* 0x000fe200078e02ff */
[----:B------:R-:W-:Y:S01]  /*0970*/  IADD3 R12, P1, R190, R122, RZ ;  /* 0x0000007abe0c7210 */ /* 0x000fe20007f3e0ff */
[C---:B------:R-:W-:Y:S01]  /*0980*/  IMAD R150, R0.reuse, 0x102, RZ ;  /* 0x0000010200967824 */ /* 0x040fe200078e02ff */
[----:B------:R-:W-:Y:S01]  /*0990*/  LEA R43, R0, R0, 0x7 ;  /* 0x00000000002b7211 */ /* 0x000fe200078e38ff */
[----:B------:R-:W4:Y:S01]  /*09a0*/  LDG.E.U16 R64, desc[UR4][R64.64] ;  /* 0x0000000440407981 */ /* 0x000f22000c1e1500 */
[-C--:B--2---:R-:W-:Y:S01]  /*09b0*/  IADD3 R14, P2, R192, R122.reuse, RZ ;  /* 0x0000007ac00e7210 */ /* 0x084fe20007f5e0ff */
[----:B------:R-:W1:Y:S01]  /*09c0*/  LDC R213, c[0x0][0x248] ;  /* 0x00009200ffd57b82 */ /* 0x000e620000000800 */
[-C--:B------:R-:W-:Y:S01]  /*09d0*/  LEA.HI.X.SX32 R17, R7, R123.reuse, 0x1, P0 ;  /* 0x0000007b07117211 */ /* 0x080fe200000f0eff */
[C---:B------:R-:W-:Y:S01]  /*09e0*/  IMAD R7, R0.reuse, 0x79, RZ ;  /* 0x0000007900077824 */ /* 0x040fe200078e02ff */
[-C--:B------:R-:W-:Y:S01]  /*09f0*/  LEA.HI.X.SX32 R13, R23, R123.reuse, 0x1, P1 ;  /* 0x0000007b170d7211 */ /* 0x080fe200008f0eff */
[C---:B------:R-:W-:Y:S01]  /*0a00*/  IMAD R4, R0.reuse, 0xa8, RZ ;  /* 0x000000a800047824 */ /* 0x040fe200078e02ff */
[-C--:B------:R-:W-:Y:S01]  /*0a10*/  LEA.HI.X.SX32 R15, R27, R123.reuse, 0x1, P2 ;  /* 0x0000007b1b0f7211 */ /* 0x080fe200010f0eff */
[----:B------:R-:W-:Y:S01]  /*0a20*/  IMAD R27, R0, 0xa, RZ ;  /* 0x0000000a001b7824 */ /* 0x000fe200078e02ff */
[----:B------:R-:W-:Y:S01]  /*0a30*/  IADD3 R22, P0, R196, R122, RZ ;  /* 0x0000007ac4167210 */ /* 0x000fe20007f1e0ff */
[----:B------:R2:W3:Y:S01]  /*0a40*/  LDG.E.U16 R78, desc[UR4][R12.64] ;  /* 0x000000040c4e7981 */ /* 0x0004e2000c1e1500 */
[----:B------:R-:W1:Y:S02]  /*0a50*/  LDC R99, c[0x0][0x248] ;  /* 0x00009200ff637b82 */ /* 0x000e640000000800 */
[----:B------:R-:W-:Y:S01]  /*0a60*/  LEA.HI.X.SX32 R23, R7, R123, 0x1, P0 ;  /* 0x0000007b07177211 */ /* 0x000fe200000f0eff */
[----:B------:R2:W3:Y:S01]  /*0a70*/  LDG.E.U16 R77, desc[UR4][R14.64] ;  /* 0x000000040e4d7981 */ /* 0x0004e2000c1e1500 */
[----:B------:R-:W-:-:S02]  /*0a80*/  LEA R7, R0, R0, 0x2 ;  /* 0x0000000000077211 */ /* 0x000fc400078e10ff */
[-C--:B------:R-:W-:Y:S01]  /*0a90*/  IADD3 R6, P0, R27, R122.reuse, RZ ;  /* 0x0000007a1b067210 */ /* 0x080fe20007f1e0ff */
[----:B------:R0:W3:Y:S01]  /*0aa0*/  LDG.E.U16 R76, desc[UR4][R16.64] ;  /* 0x00000004104c7981 */ /* 0x0000e2000c1e1500 */
[----:B------:R-:W1:Y:S01]  /*0ab0*/  LDC R203, c[0x0][0x248] ;  /* 0x00009200ffcb7b82 */ /* 0x000e620000000800 */
[----:B--2---:R-:W-:Y:S01]  /*0ac0*/  IMAD R13, R0, 0x14, RZ ;  /* 0x00000014000d7824 */ /* 0x004fe200078e02ff */
[----:B------:R-:W-:Y:S01]  /*0ad0*/  LEA.HI.X.SX32 R7, R7, R123, 0x1, P0 ;  /* 0x0000007b07077211 */ /* 0x000fe200000f0eff */
[----:B------:R2:W3:Y:S01]  /*0ae0*/  LDG.E.U16 R75, desc[UR4][R22.64] ;  /* 0x00000004164b7981 */ /* 0x0004e2000c1e1500 */
[----:B------:R-:W-:-:S03]  /*0af0*/  IADD3 R14, P2, R33, R122, RZ ;  /* 0x0000007a210e7210 */ /* 0x000fc60007f5e0ff */
[----:B------:R-:W5:Y:S01]  /*0b00*/  LDG.E.U16 R18, desc[UR4][R6.64] ;  /* 0x0000000406127981 */ /* 0x000f62000c1e1500 */
[----:B------:R-:W1:Y:S01]  /*0b10*/  LDC R100, c[0x0][0x248] ;  /* 0x00009200ff647b82 */ /* 0x000e620000000800 */
[-C--:B------:R-:W-:Y:S02]  /*0b20*/  LEA.HI.X.SX32 R15, R13, R123.reuse, 0x1, P2 ;  /* 0x0000007b0d0f7211 */ /* 0x080fe400010f0eff */
[----:B------:R-:W-:Y:S04]  /*0b30*/  STL [R1+0x1a68], R72 ;  /* 0x001a684801007387 */ /* 0x000fe80000100800 */
[----:B------:R-:W4:Y:S01]  /*0b40*/  LDG.E.U16 R2, desc[UR4][R14.64] ;  /* 0x000000040e027981 */ /* 0x000f22000c1e1500 */
[-C--:B------:R-:W-:Y:S01]  /*0b50*/  IADD3 R10, P1, R150, R122.reuse, RZ ;  /* 0x0000007a960a7210 */ /* 0x080fe20007f3e0ff */
[C---:B0-----:R-:W-:Y:S01]  /*0b60*/  IMAD R17, R0.reuse, 0x24, RZ ;  /* 0x0000002400117824 */ /* 0x041fe200078e02ff */
[----:B------:R-:W0:Y:S01]  /*0b70*/  LDC R212, c[0x0][0x248] ;  /* 0x00009200ffd47b82 */ /* 0x000e220000000800 */
[C---:B------:R-:W-:Y:S01]  /*0b80*/  IMAD R58, R0.reuse, 0xe8, RZ ;  /* 0x000000e8003a7824 */ /* 0x040fe200078e02ff */
[-C--:B------:R-:W-:Y:S01]  /*0b90*/  LEA.HI.X.SX32 R11, R43, R123.reuse, 0x1, P1 ;  /* 0x0000007b2b0b7211 */ /* 0x080fe200008f0eff */
[C---:B--2---:R-:W-:Y:S01]  /*0ba0*/  IMAD R23, R0.reuse, 0x1a, RZ ;  /* 0x0000001a00177824 */ /* 0x044fe200078e02ff */
[-C--:B------:R-:W-:Y:S01]  /*0bb0*/  IADD3 R12, P0, R17, R122.reuse, RZ ;  /* 0x0000007a110c7210 */ /* 0x080fe20007f1e0ff */
[C---:B------:R-:W-:Y:S01]  /*0bc0*/  IMAD R57, R0.reuse, 0x108, RZ ;  /* 0x0000010800397824 */ /* 0x040fe200078e02ff */
[-C--:B------:R-:W-:Y:S01]  /*0bd0*/  IADD3 R44, P1, R13, R122.reuse, RZ ;  /* 0x0000007a0d2c7210 */ /* 0x080fe20007f3e0ff */
[----:B------:R2:W3:Y:S01]  /*0be0*/  LDG.E.U16 R65, desc[UR4][R10.64] ;  /* 0x000000040a417981 */ /* 0x0004e2000c1e1500 */
[-C--:B------:R-:W-:Y:S01]  /*0bf0*/  IADD3 R16, P2, R39, R122.reuse, RZ ;  /* 0x0000007a27107210 */ /* 0x080fe20007f5e0ff */
[----:B------:R-:W0:Y:S01]  /*0c00*/  LDC R102, c[0x0][0x248] ;  /* 0x00009200ff667b82 */ /* 0x000e220000000800 */
[-C--:B------:R-:W-:Y:S01]  /*0c10*/  LEA.HI.X.SX32 R13, R29, R123.reuse, 0x1, P0 ;  /* 0x0000007b1d0d7211 */ /* 0x080fe200000f0eff */
[C---:B------:R-:W-:Y:S01]  /*0c20*/  IMAD R218, R0.reuse, 0xa4, RZ ;  /* 0x000000a400da7824 */ /* 0x040fe200078e02ff */
[-C--:B------:R-:W-:Y:S01]  /*0c30*/  LEA.HI.X.SX32 R17, R17, R123.reuse, 0x1, P2 ;  /* 0x0000007b11117211 */ /* 0x080fe200010f0eff */
[C---:B------:R-:W-:Y:S01]  /*0c40*/  IMAD R221, R0.reuse, 0xb4, RZ ;  /* 0x000000b400dd7824 */ /* 0x040fe200078e02ff */
[----:B------:R-:W-:Y:S01]  /*0c50*/  LEA.HI.X.SX32 R45, R27, R123, 0x1, P1 ;  /* 0x0000007b1b2d7211 */ /* 0x000fe200008f0eff */
[----:B------:R-:W3:Y:S01]  /*0c60*/  LDG.E.U16 R43, desc[UR4][R12.64] ;  /* 0x000000040c2b7981 */ /* 0x000ee2000c1e1500 */
[----:B--2---:R-:W-:Y:S01]  /*0c70*/  IMAD R11, R0, 0xd, RZ ;  /* 0x0000000d000b7824 */ /* 0x004fe200078e02ff */
[----:B------:R-:W-:-:S02]  /*0c80*/  IADD3 R10, P0, R23, R122, RZ ;  /* 0x0000007a170a7210 */ /* 0x000fc40007f1e0ff */
[----:B------:R-:W2:Y:S01]  /*0c90*/  LDG.E.U16 R28, desc[UR4][R16.64] ;  /* 0x00000004101c7981 */ /* 0x000ea2000c1e1500 */
[----:B------:R-:W0:Y:S01]  /*0ca0*/  LDC R103, c[0x0][0x248] ;  /* 0x00009200ff677b82 */ /* 0x000e220000000800 */
[-C--:B------:R-:W-:Y:S01]  /*0cb0*/  LEA.HI.X.SX32 R11, R11, R123.reuse, 0x1, P0 ;  /* 0x0000007b0b0b7211 */ /* 0x080fe200000f0eff */
[C---:B------:R-:W-:Y:S01]  /*0cc0*/  IMAD R27, R0.reuse, 0x34, RZ ;  /* 0x00000034001b7824 */ /* 0x040fe200078e02ff */
[----:B------:R1:W3:Y:S04]  /*0cd0*/  LDG.E.U16 R44, desc[UR4][R44.64] ;  /* 0x000000042c2c7981 */ /* 0x0002e8000c1e1500 */
[----:B------:R1:W3:Y:S01]  /*0ce0*/  LDG.E.U16 R24, desc[UR4][R10.64] ;  /* 0x000000040a187981 */ /* 0x0002e2000c1e1500 */
[-C--:B------:R-:W-:Y:S01]  /*0cf0*/  IADD3 R6, P1, R27, R122.reuse, RZ ;  /* 0x0000007a1b067210 */ /* 0x080fe20007f3e0ff */
[----:B------:R-:W0:Y:S01]  /*0d00*/  LDC R104, c[0x0][0x248] ;  /* 0x00009200ff687b82 */ /* 0x000e220000000800 */
[-C--:B------:R-:W-:Y:S01]  /*0d10*/  IADD3 R14, P2, R41, R122.reuse, RZ ;  /* 0x0000007a290e7210 */ /* 0x080fe20007f5e0ff */
[C---:B------:R-:W-:Y:S01]  /*0d20*/  IMAD R224, R0.reuse, 0xc4, RZ ;  /* 0x000000c400e07824 */ /* 0x040fe200078e02ff */
[----:B------:R-:W3:Y:S01]  /*0d30*/  LDG.E.U16 R53, desc[UR4][R122.64] ;  /* 0x000000047a357981 */ /* 0x000ee2000c1e1500 */
[C---:B-1----:R-:W-:Y:S01]  /*0d40*/  IMAD R45, R0.reuse, 0x88, RZ ;  /* 0x00000088002d7824 */ /* 0x042fe200078e02ff */
[-C--:B------:R-:W-:Y:S01]  /*0d50*/  LEA.HI.X.SX32 R7, R23, R123.reuse, 0x1, P1 ;  /* 0x0000007b17077211 */ /* 0x080fe200008f0eff */
[C---:B------:R-:W-:Y:S01]  /*0d60*/  IMAD R23, R0.reuse, 0x44, RZ ;  /* 0x0000004400177824 */ /* 0x040fe200078e02ff */
[-C--:B------:R-:W-:Y:S01]  /*0d70*/  LEA.HI.X.SX32 R15, R27, R123.reuse, 0x1, P2 ;  /* 0x0000007b1b0f7211 */ /* 0x080fe200010f0eff */
[----:B------:R-:W1:Y:S01]  /*0d80*/  LDC R105, c[0x0][0x248] ;  /* 0x00009200ff697b82 */ /* 0x000e620000000800 */
[-C--:B------:R-:W-:Y:S01]  /*0d90*/  IADD3 R22, P2, R45, R122.reuse, RZ ;  /* 0x0000007a2d167210 */ /* 0x080fe20007f5e0ff */
[C---:B------:R-:W-:Y:S01]  /*0da0*/  IMAD R27, R0.reuse, 0x2a, RZ ;  /* 0x0000002a001b7824 */ /* 0x040fe200078e02ff */
[CC--:B------:R-:W-:Y:S01]  /*0db0*/  IADD3 R12, P0, R23.reuse, R122.reuse, RZ ;  /* 0x0000007a170c7210 */ /* 0x0c0fe20007f1e0ff */
[----:B------:R0:W3:Y:S01]  /*0dc0*/  LDG.E.U16 R42, desc[UR4][R6.64] ;  /* 0x00000004062a7981 */ /* 0x0000e2000c1e1500 */
[-C--:B------:R-:W-:Y:S01]  /*0dd0*/  LEA.HI.X.SX32 R23, R23, R123.reuse, 0x1, P2 ;  /* 0x0000007b17177211 */ /* 0x080fe200010f0eff */
[C---:B------:R-:W-:Y:S01]  /*0de0*/  IMAD R11, R0.reuse, 0x15, RZ ;  /* 0x00000015000b7824 */ /* 0x040fe200078e02ff */
[-C--:B------:R-:W-:Y:S01]  /*0df0*/  LEA.HI.X.SX32 R13, R31, R123.reuse, 0x1, P0 ;  /* 0x0000007b1f0d7211 */ /* 0x080fe200000f0eff */
[----:B------:R0:W3:Y:S01]  /*0e00*/  LDG.E.U16 R8, desc[UR4][R14.64] ;  /* 0x000000040e087981 */ /* 0x0000e2000c1e1500 */
[C---:B------:R-:W-:Y:S01]  /*0e10*/  IMAD R29, R0.reuse, 0x54, RZ ;  /* 0x00000054001d7824 */ /* 0x040fe200078e02ff */
[----:B------:R-:W1:Y:S02]  /*0e20*/  LDC R106, c[0x0][0x248] ;  /* 0x00009200ff6a7b82 */ /* 0x000e640000000800 */
[----:B------:R0:W3:Y:S02]  /*0e30*/  LDG.E.U16 R30, desc[UR4][R22.64] ;  /* 0x00000004161e7981 */ /* 0x0000e4000c1e1500 */
[-C--:B0-----:R-:W-:Y:S01]  /*0e40*/  IADD3 R6, P0, R27, R122.reuse, RZ ;  /* 0x0000007a1b067210 */ /* 0x081fe20007f1e0ff */
[----:B------:R-:W-:Y:S01]  /*0e50*/  IMAD R16, R0, 0xc8, RZ ;  /* 0x000000c800107824 */ /* 0x000fe200078e02ff */
[----:B------:R0:W3:Y:S01]  /*0e60*/  LDG.E.U16 R41, desc[UR4][R12.64] ;  /* 0x000000040c297981 */ /* 0x0000e2000c1e1500 */
[----:B------:R-:W-:Y:S01]  /*0e70*/  IADD3 R14, P2, R4, R122, RZ ;  /* 0x0000007a040e7210 */ /* 0x000fe20007f5e0ff */
[----:B------:R-:W1:Y:S01]  /*0e80*/  LDC R107, c[0x0][0x248] ;  /* 0x00009200ff6b7b82 */ /* 0x000e620000000800 */
[----:B------:R-:W-:-:S02]  /*0e90*/  LEA.HI.X.SX32 R7, R11, R123, 0x1, P0 ;  /* 0x0000007b0b077211 */ /* 0x000fc400000f0eff */
[C---:B------:R-:W-:Y:S02]  /*0ea0*/  LEA.HI.X.SX32 R15, R29.reuse, R123, 0x1, P2 ;  /* 0x0000007b1d0f7211 */ /* 0x040fe400010f0eff */
[----:B------:R-:W-:-:S03]  /*0eb0*/  IADD3 R10, P1, R29, R122, RZ ;  /* 0x0000007a1d0a7210 */ /* 0x000fc60007f3e0ff */
[----:B------:R-:W1:Y:S01]  /*0ec0*/  LDC R108, c[0x0][0x248] ;  /* 0x00009200ff6c7b82 */ /* 0x000e620000000800 */
[----:B------:R-:W-:Y:S01]  /*0ed0*/  LEA.HI.X.SX32 R11, R27, R123, 0x1, P1 ;  /* 0x0000007b1b0b7211 */ /* 0x000fe200008f0eff */
[C---:B------:R-:W-:Y:S02]  /*0ee0*/  IMAD R27, R0.reuse, 0x64, RZ ;  /* 0x00000064001b7824 */ /* 0x040fe400078e02ff */
[----:B------:R-:W-:Y:S01]  /*0ef0*/  IMAD R17, R0, 0x3a, RZ ;  /* 0x0000003a00117824 */ /* 0x000fe200078e02ff */
[----:B------:R-:W-:-:S03]  /*0f00*/  IADD3 R22, P2, R16, R122, RZ ;  /* 0x0000007a10167210 */ /* 0x000fc60007f5e0ff */
[----:B------:R-:W1:Y:S01]  /*0f10*/  LDC R124, c[0x0][0x248] ;  /* 0x00009200ff7c7b82 */ /* 0x000e620000000800 */
[----:B0-----:R-:W-:-:S07]  /*0f20*/  IADD3 R12, P0, R27, R122, RZ ;  /* 0x0000007a1b0c7210 */ /* 0x001fce0007f1e0ff */
[----:B------:R-:W0:Y:S01]  /*0f30*/  LDC R127, c[0x0][0x248] ;  /* 0x00009200ff7f7b82 */ /* 0x000e220000000800 */
[----:B------:R-:W-:-:S07]  /*0f40*/  LEA.HI.X.SX32 R13, R35, R123, 0x1, P0 ;  /* 0x0000007b230d7211 */ /* 0x000fce00000f0eff */
[----:B------:R-:W0:Y:S01]  /*0f50*/  LDC R126, c[0x0][0x248] ;  /* 0x00009200ff7e7b82 */ /* 0x000e220000000800 */
[----:B------:R-:W-:-:S07]  /*0f60*/  LEA.HI.X.SX32 R23, R27, R123, 0x1, P2 ;  /* 0x0000007b1b177211 */ /* 0x000fce00010f0eff */
[----:B------:R-:W0:Y:S08]  /*0f70*/  LDC R125, c[0x0][0x248] ;  /* 0x00009200ff7d7b82 */ /* 0x000e300000000800 */
        /* <DEDUP_REMOVED lines=22> */
[----:B------:R-:W0:Y:S01]  /*10e0*/  LDC R151, c[0x0][0x248] ;  /* 0x00009200ff977b82 */ /* 0x000e220000000800 */
[----:B-----5:R5:W-:Y:S01]  /*10f0*/  STL [R1+0x108], R18 ;  /* 0x0001081201007387 */ /* 0x020be20000100800 */
[----:B------:R-:W-:-:S06]  /*1100*/  IMAD R29, R0, 0x74, RZ ;  /* 0x00000074001d7824 */ /* 0x000fcc00078e02ff */
[----:B------:R-:W0:Y:S01]  /*1110*/  LDC R162, c[0x0][0x248] ;  /* 0x00009200ffa27b82 */ /* 0x000e220000000800 */
[C---:B------:R-:W-:Y:S01]  /*1120*/  IMAD R31, R0.reuse, 0x84, RZ ;  /* 0x00000084001f7824 */ /* 0x040fe200078e02ff */
[----:B------:R-:W3:Y:S04]  /*1130*/  LDG.E.U16 R40, desc[UR4][R10.64] ;  /* 0x000000040a287981 */ /* 0x000ee8000c1e1500 */
[----:B----4-:R4:W-:Y:S02]  /*1140*/  STL [R1+0xec], R2 ;  /* 0x0000ec0201007387 */ /* 0x0109e40000100800 */
[----:B------:R-:W0:Y:S02]  /*1150*/  LDC R167, c[0x0][0x248] ;  /* 0x00009200ffa77b82 */ /* 0x000e240000000800 */
[----:B-----5:R5:W3:Y:S04]  /*1160*/  LDG.E.U16 R18, desc[UR4][R6.64] ;  /* 0x0000000406127981 */ /* 0x020ae8000c1e1500 */
[----:B------:R1:W3:Y:S02]  /*1170*/  LDG.E.U16 R39, desc[UR4][R12.64] ;  /* 0x000000040c277981 */ /* 0x0002e4000c1e1500 */
[----:B------:R-:W0:Y:S02]  /*1180*/  LDC R170, c[0x0][0x248] ;  /* 0x00009200ffaa7b82 */ /* 0x000e240000000800 */
[----:B----4-:R-:W4:Y:S01]  /*1190*/  LDG.E.U16 R2, desc[UR4][R14.64] ;  /* 0x000000040e027981 */ /* 0x010f22000c1e1500 */
[----:B-----5:R-:W-:Y:S01]  /*11a0*/  IMAD R7, R0, 0x1d, RZ ;  /* 0x0000001d00077824 */ /* 0x020fe200078e02ff */
[----:B------:R-:W-:-:S04]  /*11b0*/  IADD3 R6, P0, R17, R122, RZ ;  /* 0x0000007a11067210 */ /* 0x000fc80007f1e0ff */
[----:B------:R-:W5:Y:S01]  /*11c0*/  LDC R163, c[0x0][0x248] ;  /* 0x00009200ffa37b82 */ /* 0x000f620000000800 */
[----:B------:R-:W-:Y:S01]  /*11d0*/  LEA.HI.X.SX32 R7, R7, R123, 0x1, P0 ;  /* 0x0000007b07077211 */ /* 0x000fe200000f0eff */
[----:B--2---:R-:W-:Y:S04]  /*11e0*/  STL [R1+0xcc], R28 ;  /* 0x0000cc1c01007387 */ /* 0x004fe80000100800 */
[----:B------:R2:W5:Y:S02]  /*11f0*/  LDG.E.U16 R14, desc[UR4][R6.64] ;  /* 0x00000004060e7981 */ /* 0x000564000c1e1500 */
[----:B------:R-:W0:Y:S02]  /*1200*/  LDC R155, c[0x0][0x248] ;  /* 0x00009200ff9b7b82 */ /* 0x000e240000000800 */
[----:B---3--:R3:W-:Y:S06]  /*1210*/  STL [R1+0xf8], R24 ;  /* 0x0000f81801007387 */ /* 0x0087ec0000100800 */
[----:B------:R-:W0:Y:S01]  /*1220*/  LDC R166, c[0x0][0x248] ;  /* 0x00009200ffa67b82 */ /* 0x000e220000000800 */
[----:B---3--:R3:W5:Y:S01]  /*1230*/  LDG.E.U16 R24, desc[UR4][R22.64] ;  /* 0x0000000416187981 */ /* 0x008762000c1e1500 */
[-C--:B------:R-:W-:Y:S01]  /*1240*/  IADD3 R10, P1, R29, R122.reuse, RZ ;  /* 0x0000007a1d0a7210 */ /* 0x080fe20007f3e0ff */
[----:B------:R-:W-:Y:S01]  /*1250*/  IMAD R27, R0, 0x4a, RZ ;  /* 0x0000004a001b7824 */ /* 0x000fe200078e02ff */
[----:B------:R-:W-:-:S04]  /*1260*/  IADD3 R28, P2, R58, R122, RZ ;  /* 0x0000007a3a1c7210 */ /* 0x000fc80007f5e0ff */
[----:B------:R-:W0:Y:S01]  /*1270*/  LDC R201, c[0x0][0x248] ;  /* 0x00009200ffc97b82 */ /* 0x000e220000000800 */
[-C--:B-1----:R-:W-:Y:S02]  /*1280*/  IADD3 R12, P0, R31, R122.reuse, RZ ;  /* 0x0000007a1f0c7210 */ /* 0x082fe40007f1e0ff */
[-C--:B------:R-:W-:Y:S01]  /*1290*/  LEA.HI.X.SX32 R11, R17, R123.reuse, 0x1, P1 ;  /* 0x0000007b110b7211 */ /* 0x080fe200008f0eff */
[----:B------:R1:W-:Y:S01]  /*12a0*/  STL [R1+0xac], R8 ;  /* 0x0000ac0801007387 */ /* 0x0003e20000100800 */
[-C--:B------:R-:W-:Y:S01]  /*12b0*/  LEA.HI.X.SX32 R29, R29, R123.reuse, 0x1, P2 ;  /* 0x0000007b1d1d7211 */ /* 0x080fe200010f0eff */
[C---:B------:R-:W-:Y:S01]  /*12c0*/  IMAD R17, R0.reuse, 0x25, RZ ;  /* 0x0000002500117824 */ /* 0x040fe200078e02ff */
[-C--:B------:R-:W-:Y:S01]  /*12d0*/  LEA.HI.X.SX32 R13, R37, R123.reuse, 0x1, P0 ;  /* 0x0000007b250d7211 */ /* 0x080fe200000f0eff */
[----:B------:R1:W-:Y:S01]  /*12e0*/  STL [R1+0x90], R30 ;  /* 0x0000901e01007387 */ /* 0x0003e20000100800 */
[----:B--2---:R-:W-:Y:S01]  /*12f0*/  IADD3 R6, P0, R27, R122, RZ ;  /* 0x0000007a1b067210 */ /* 0x004fe20007f1e0ff */
[----:B------:R-:W-:Y:S01]  /*1300*/  IMAD R15, R0, 0x94, RZ ;  /* 0x00000094000f7824 */ /* 0x000fe200078e02ff */
[----:B------:R-:W2:Y:S01]  /*1310*/  LDC R202, c[0x0][0x248] ;  /* 0x00009200ffca7b82 */ /* 0x000ea20000000800 */
[----:B------:R3:W2:Y:S01]  /*1320*/  LDG.E.U16 R38, desc[UR4][R10.64] ;  /* 0x000000040a267981 */ /* 0x0006a2000c1e1500 */
[----:B------:R-:W-:-:S03]  /*1330*/  LEA.HI.X.SX32 R7, R17, R123, 0x1, P0 ;  /* 0x0000007b11077211 */ /* 0x000fc600000f0eff */
[----:B-1----:R-:W2:Y:S01]  /*1340*/  LDG.E.U16 R8, desc[UR4][R28.64] ;  /* 0x000000041c087981 */ /* 0x002ea2000c1e1500 */
[-C--:B------:R-:W-:Y:S02]  /*1350*/  IADD3 R30, P2, R57, R122.reuse, RZ ;  /* 0x0000007a391e7210 */ /* 0x080fe40007f5e0ff */
[----:B------:R-:W1:Y:S01]  /*1360*/  LDC R200, c[0x0][0x248] ;  /* 0x00009200ffc87b82 */ /* 0x000e620000000800 */
[----:B------:R3:W2:Y:S01]  /*1370*/  LDG.E.U16 R37, desc[UR4][R12.64] ;  /* 0x000000040c257981 */ /* 0x0006a2000c1e1500 */
[----:B------:R-:W-:Y:S01]  /*1380*/  LEA.HI.X.SX32 R31, R31, R123, 0x1, P2 ;  /* 0x0000007b1f1f7211 */ /* 0x000fe200010f0eff */
[C---:B------:R-:W-:Y:S01]  /*1390*/  IMAD R17, R0.reuse, 0x5a, RZ ;  /* 0x0000005a00117824 */ /* 0x040fe200078e02ff */
[----:B---3--:R-:W-:Y:S01]  /*13a0*/  IADD3 R22, P1, R15, R122, RZ ;  /* 0x0000007a0f167210 */ /* 0x008fe20007f3e0ff */
[----:B------:R-:W-:-:S03]  /*13b0*/  IMAD R11, R0, 0x2d, RZ ;  /* 0x0000002d000b7824 */ /* 0x000fc600078e02ff */
[----:B------:R-:W3:Y:S01]  /*13c0*/  LDC R171, c[0x0][0x248] ;  /* 0x00009200ffab7b82 */ /* 0x000ee20000000800 */
[----:B------:R-:W-:Y:S01]  /*13d0*/  LEA.HI.X.SX32 R23, R27, R123, 0x1, P1 ;  /* 0x0000007b1b177211 */ /* 0x000fe200008f0eff */
[C---:B------:R-:W-:Y:S01]  /*13e0*/  IMAD R27, R0.reuse, 0x6a, RZ ;  /* 0x0000006a001b7824 */ /* 0x040fe200078e02ff */
[----:B------:R-:W-:Y:S01]  /*13f0*/  IADD3 R10, P0, R17, R122, RZ ;  /* 0x0000007a110a7210 */ /* 0x000fe20007f1e0ff */
[----:B------:R-:W-:-:S04]  /*1400*/  IMAD R13, R0, 0x35, RZ ;  /* 0x00000035000d7824 */ /* 0x000fc800078e02ff */
[----:B------:R-:W3:Y:S01]  /*1410*/  LDC R248, c[0x0][0x248] ;  /* 0x00009200fff87b82 */ /* 0x000ee20000000800 */
[----:B------:R-:W-:Y:S01]  /*1420*/  LEA.HI.X.SX32 R11, R11, R123, 0x1, P0 ;  /* 0x0000007b0b0b7211 */ /* 0x000fe200000f0eff */
[----:B------:R-:W3:Y:S01]  /*1430*/  LDG.E.U16 R36, desc[UR4][R22.64] ;  /* 0x0000000416247981 */ /* 0x000ee2000c1e1500 */
[----:B------:R-:W-:-:S03]  /*1440*/  IADD3 R12, P0, R27, R122, RZ ;  /* 0x0000007a1b0c7210 */ /* 0x000fc60007f1e0ff */
[----:B------:R-:W3:Y:S01]  /*1450*/  LDG.E.U16 R50, desc[UR4][R10.64] ;  /* 0x000000040a327981 */ /* 0x000ee2000c1e1500 */
[----:B------:R-:W-:Y:S01]  /*1460*/  LEA.HI.X.SX32 R13, R13, R123, 0x1, P0 ;  /* 0x0000007b0d0d7211 */ /* 0x000fe200000f0eff */
[----:B------:R-:W1:Y:S08]  /*1470*/  LDC R246, c[0x0][0x248] ;  /* 0x00009200fff67b82 */ /* 0x000e700000000800 */
        /* <DEDUP_REMOVED lines=21> */
[----:B------:R-:W1:Y:S01]  /*15d0*/  LDC R241, c[0x0][0x248] ;  /* 0x00009200fff17b82 */ /* 0x000e620000000800 */
[----:B------:R0:W-:Y:S04]  /*15e0*/  STL [R1+0xe8], R18 ;  /* 0x0000e81201007387 */ /* 0x0001e80000100800 */
[----:B----4-:R4:W-:Y:S04]  /*15f0*/  STL [R1+0x78], R2 ;  /* 0x0000780201007387 */ /* 0x0109e80000100800 */
[----:B0-----:R0:W3:Y:S04]  /*1600*/  LDG.E.U16 R18, desc[UR4][R30.64] ;  /* 0x000000041e127981 */ /* 0x0010e8000c1e1500 */
[----:B----4-:R4:W3:Y:S01]  /*1610*/  LDG.E.U16 R2, desc[UR4][R6.64] ;  /* 0x0000000406027981 */ /* 0x0108e2000c1e1500 */
[----:B------:R-:W-:Y:S01]  /*1620*/  IADD3 R28, P2, R218, R122, RZ ;  /* 0x0000007ada1c7210 */ /* 0x000fe20007f5e0ff */
[----:B0-----:R-:W0:Y:S02]  /*1630*/  LDC R31, c[0x0][0x248] ;  /* 0x00009200ff1f7b82 */ /* 0x001e240000000800 */
[----:B-----5:R-:W-:Y:S01]  /*1640*/  STL [R1+0x60], R24 ;  /* 0x0000601801007387 */ /* 0x020fe20000100800 */
[----:B------:R-:W-:-:S05]  /*1650*/  IMAD R225, R0, 0xd4, RZ ;  /* 0x000000d400e17824 */ /* 0x000fca00078e02ff */
[----:B------:R-:W5:Y:S01]  /*1660*/  LDC R30, c[0x0][0x248] ;  /* 0x00009200ff1e7b82 */ /* 0x000f620000000800 */
[----:B------:R1:W-:Y:S01]  /*1670*/  STL [R1+0xd8], R14 ;  /* 0x0000d80e01007387 */ /* 0x0003e20000100800 */
[----:B------:R-:W-:-:S06]  /*1680*/  LEA.HI.X.SX32 R29, R49, R123, 0x1, P2 ;  /* 0x0000007b311d7211 */ /* 0x000fcc00010f0eff */
[----:B------:R-:W0:Y:S01]  /*1690*/  LDC R49, c[0x0][0x248] ;  /* 0x00009200ff317b82 */ /* 0x000e220000000800 */
[----:B-1----:R-:W3:Y:S01]  /*16a0*/  LDG.E.U16 R14, desc[UR4][R12.64] ;  /* 0x000000040c0e7981 */ /* 0x002ee2000c1e1500 */
[----:B----4-:R-:W-:-:S06]  /*16b0*/  IADD3 R6, P1, R221, R122, RZ ;  /* 0x0000007add067210 */ /* 0x010fcc0007f3e0ff */
[----:B------:R-:W1:Y:S01]  /*16c0*/  LDC R24, c[0x0][0x248] ;  /* 0x00009200ff187b82 */ /* 0x000e620000000800 */
[----:B--2---:R2:W-:Y:S01]  /*16d0*/  STL [R1+0x48], R8 ;  /* 0x0000480801007387 */ /* 0x0045e20000100800 */
[----:B------:R-:W-:Y:S02]  /*16e0*/  LEA.HI.X.SX32 R7, R17, R123, 0x1, P1 ;  /* 0x0000007b11077211 */ /* 0x000fe400008f0eff */
[----:B------:R-:W-:Y:S01]  /*16f0*/  SHF.L.U32 R17, R0, 0x3, RZ ;  /* 0x0000000300117819 */ /* 0x000fe200000006ff */
[----:B------:R-:W4:Y:S04]  /*1700*/  LDG.E.U16 R35, desc[UR4][R28.64] ;  /* 0x000000041c237981 */ /* 0x000f28000c1e1500 */
[----:B------:R0:W4:Y:S01]  /*1710*/  LDG.E.U16 R34, desc[UR4][R6.64] ;  /* 0x0000000406227981 */ /* 0x000122000c1e1500 */
[----:B--2---:R-:W2:Y:S01]  /*1720*/  LDC R8, c[0x0][0x248] ;  /* 0x00009200ff087b82 */ /* 0x004ea20000000800 */
[----:B------:R-:W-:-:S02]  /*1730*/  IADD3 R22, P2, R224, R122, RZ ;  /* 0x0000007ae0167210 */ /* 0x000fc40007f5e0ff */
[----:B0-----:R-:W-:-:S04]  /*1740*/  LEA R6, P0, R49, R122, 0x4 ;  /* 0x0000007a31067211 */ /* 0x001fc800078020ff */
[-C--:B------:R-:W-:Y:S02]  /*1750*/  LEA.HI.X.SX32 R7, R17, R123.reuse, 0x1, P0 ;  /* 0x0000007b11077211 */ /* 0x080fe400000f0eff */
[-C--:B------:R-:W-:Y:S02]  /*1760*/  LEA R10, P1, R61, R122.reuse, 0x5 ;  /* 0x0000007a3d0a7211 */ /* 0x080fe400078228ff */
[----:B------:R-:W-:Y:S01]  /*1770*/  LEA.HI.X.SX32 R23, R55, R123, 0x1, P2 ;  /* 0x0000007b37177211 */ /* 0x000fe200010f0eff */
[----:B------:R0:W4:Y:S01]  /*1780*/  LDG.E.U16 R61, desc[UR4][R6.64] ;  /* 0x00000004063d7981 */ /* 0x000122000c1e1500 */
[C---:B------:R-:W-:Y:S02]  /*1790*/  SHF.L.U32 R17, R0.reuse, 0x6, RZ ;  /* 0x0000000600117819 */ /* 0x040fe400000006ff */
[----:B------:R-:W-:Y:S01]  /*17a0*/  IADD3 R28, P2, R225, R122, RZ ;  /* 0x0000007ae11c7210 */ /* 0x000fe20007f5e0ff */
[----:B------:R5:W4:Y:S01]  /*17b0*/  LDG.E.U16 R33, desc[UR4][R22.64] ;  /* 0x0000000416217981 */ /* 0x000b22000c1e1500 */
[----:B------:R-:W-:-:S02]  /*17c0*/  SHF.L.U32 R11, R0, 0x4, RZ ;  /* 0x00000004000b7819 */ /* 0x000fc400000006ff */
[-C--:B0-----:R-:W-:Y:S02]  /*17d0*/  LEA R6, P0, R31, R122.reuse, 0x7 ;  /* 0x0000007a1f067211 */ /* 0x081fe400078038ff */
[-C--:B------:R-:W-:Y:S02]  /*17e0*/  LEA.HI.X.SX32 R29, R27, R123.reuse, 0x1, P2 ;  /* 0x0000007b1b1d7211 */ /* 0x080fe400010f0eff */
[-C--:B------:R-:W-:Y:S02]  /*17f0*/  LEA.HI.X.SX32 R7, R17, R123.reuse, 0x1, P0 ;  /* 0x0000007b11077211 */ /* 0x080fe400000f0eff */
[----:B------:R-:W-:Y:S01]  /*1800*/  LEA.HI.X.SX32 R11, R11, R123, 0x1, P1 ;  /* 0x0000007b0b0b7211 */ /* 0x000fe200008f0eff */
[----:B------:R2:W4:Y:S01]  /*1810*/  LDG.E.U16 R32, desc[UR4][R28.64] ;  /* 0x000000041c207981 */ /* 0x000522000c1e1500 */
[C---:B------:R-:W-:Y:S02]  /*1820*/  SHF.L.U32 R13, R0.reuse, 0x5, RZ ;  /* 0x00000005000d7819 */ /* 0x040fe400000006ff */
[----:B------:R-:W-:Y:S01]  /*1830*/  LEA R12, P2, R91, R122, 0x6 ;  /* 0x0000007a5b0c7211 */ /* 0x000fe200078430ff */
[----:B------:R0:W4:Y:S01]  /*1840*/  LDG.E.U16 R55, desc[UR4][R10.64] ;  /* 0x000000040a377981 */ /* 0x000122000c1e1500 */
[----:B-----5:R-:W-:-:S02]  /*1850*/  SHF.L.U32 R23, R0, 0x7, RZ ;  /* 0x0000000700177819 */ /* 0x020fc400000006ff */
[-C--:B------:R-:W-:Y:S01]  /*1860*/  LEA.HI.X.SX32 R13, R13, R123.reuse, 0x1, P2 ;  /* 0x0000007b0d0d7211 */ /* 0x080fe200010f0eff */
[----:B------:R-:W-:Y:S01]  /*1870*/  IMAD R52, R52, 0x120, RZ ;  /* 0x0000012034347824 */ /* 0x000fe200078e02ff */
[----:B------:R-:W-:Y:S01]  /*1880*/  SHF.L.U32 R27, R0, 0x8, RZ ;  /* 0x00000008001b7819 */ /* 0x000fe200000006ff */
[----:B--2---:R-:W-:Y:S01]  /*1890*/  IMAD R29, R8, 0x210, RZ ;  /* 0x00000210081d7824 */ /* 0x004fe200078e02ff */
[-C--:B------:R-:W-:Y:S01]  /*18a0*/  LEA R22, P2, R95, R122.reuse, 0x9 ;  /* 0x0000007a5f167211 */ /* 0x080fe200078448ff */
[----:B------:R1:W2:Y:S01]  /*18b0*/  LDG.E.U16 R54, desc[UR4][R12.64] ;  /* 0x000000040c367981 */ /* 0x0002a2000c1e1500 */
[-C--:B0-----:R-:W-:Y:S02]  /*18c0*/  LEA R10, P1, R93, R122.reuse, 0x8 ;  /* 0x0000007a5d0a7211 */ /* 0x081fe400078240ff */
[----:B------:R-:W-:Y:S01]  /*18d0*/  IADD3 R28, P0, R29, R122, RZ ;  /* 0x0000007a1d1c7210 */ /* 0x000fe20007f1e0ff */
[----:B------:R-:W-:Y:S01]  /*18e0*/  IMAD R226, R0, 0xe4, RZ ;  /* 0x000000e400e27824 */ /* 0x000fe200078e02ff */
[-C--:B------:R-:W-:Y:S01]  /*18f0*/  LEA.HI.X.SX32 R11, R23, R123.reuse, 0x1, P1 ;  /* 0x0000007b170b7211 */ /* 0x080fe200008f0eff */
[----:B------:R-:W5:Y:S01]  /*1900*/  LDG.E.U16 R56, desc[UR4][R6.64] ;  /* 0x0000000406387981 */ /* 0x000f62000c1e1500 */
[-C--:B------:R-:W-:Y:S01]  /*1910*/  LEA.HI.X.SX32 R23, R27, R123.reuse, 0x1, P2 ;  /* 0x0000007b1b177211 */ /* 0x080fe200010f0eff */
[----:B-1----:R-:W-:Y:S01]  /*1920*/  IMAD R13, R24, 0x230, RZ ;  /* 0x00000230180d7824 */ /* 0x002fe200078e02ff */
[----:B------:R-:W-:Y:S01]  /*1930*/  LEA.HI.X.SX32 R29, R57, R123, 0x1, P0 ;  /* 0x0000007b391d7211 */ /* 0x000fe200000f0eff */
[----:B------:R-:W-:-:S02]  /*1940*/  IMAD R91, R30, 0x240, RZ ;  /* 0x000002401e5b7824 */ /* 0x000fc400078e02ff */
[----:B------:R0:W4:Y:S01]  /*1950*/  LDG.E.U16 R49, desc[UR4][R22.64] ;  /* 0x0000000416317981 */ /* 0x000122000c1e1500 */
[----:B------:R-:W-:-:S03]  /*1960*/  IMAD R93, R0, 0x7a, RZ ;  /* 0x0000007a005d7824 */ /* 0x000fc600078e02ff */
[----:B------:R1:W5:Y:S01]  /*1970*/  LDG.E.U16 R57, desc[UR4][R10.64] ;  /* 0x000000040a397981 */ /* 0x000362000c1e1500 */
[----:B------:R-:W-:Y:S02]  /*1980*/  IMAD R62, R62, 0x118, RZ ;  /* 0x000001183e3e7824 */ /* 0x000fe400078e02ff */
[C---:B------:R-:W-:Y:S01]  /*1990*/  IMAD R227, R0.reuse, 0xf4, RZ ;  /* 0x000000f400e37824 */ /* 0x040fe200078e02ff */
[----:B------:R-:W2:Y:S01]  /*19a0*/  LDG.E.U16 R28, desc[UR4][R28.64] ;  /* 0x000000041c1c7981 */ /* 0x000ea2000c1e1500 */
[----:B0-----:R-:W-:Y:S01]  /*19b0*/  IADD3 R22, P2, R13, R122, RZ ;  /* 0x0000007a0d167210 */ /* 0x001fe20007f5e0ff */
[----:B-1----:R-:W-:-:S03]  /*19c0*/  IMAD R11, R0, 0x3d, RZ ;  /* 0x0000003d000b7824 */ /* 0x002fc600078e02ff */
[----:B------:R-:W-:Y:S01]  /*19d0*/  LEA.HI.X.SX32 R23, R62, R123, 0x1, P2 ;  /* 0x0000007b3e177211 */ /* 0x000fe200010f0eff */
[C---:B------:R-:W-:Y:S01]  /*19e0*/  IMAD R182, R0.reuse, 0x10a, RZ ;  /* 0x0000010a00b67824 */ /* 0x040fe200078e02ff */
[----:B------:R-:W-:Y:S01]  /*19f0*/  IADD3 R10, P2, R227, R122, RZ ;  /* 0x0000007ae30a7210 */ /* 0x000fe20007f5e0ff */
[C---:B------:R-:W-:Y:S02]  /*1a00*/  IMAD R185, R0.reuse, 0x8a, RZ ;  /* 0x0000008a00b97824 */ /* 0x040fe400078e02ff */
[----:B------:R-:W-:Y:S01]  /*1a10*/  IMAD R183, R0, 0x9a, RZ ;  /* 0x0000009a00b77824 */ /* 0x000fe200078e02ff */
[----:B---3--:R0:W-:Y:S04]  /*1a20*/  STL [R1+0x38], R18 ;  /* 0x0000381201007387 */ /* 0x0081e80000100800 */
[----:B------:R1:W-:Y:S01]  /*1a30*/  STL [R1+0xc8], R2 ;  /* 0x0000c80201007387 */ /* 0x0003e20000100800 */
[----:B0-----:R-:W0:Y:S08]  /*1a40*/  LDC R18, c[0x0][0x248] ;  /* 0x00009200ff127b82 */ /* 0x001e300000000800 */
[----:B-1----:R-:W1:Y:S02]  /*1a50*/  LDC R2, c[0x0][0x248] ;  /* 0x00009200ff027b82 */ /* 0x002e640000000800 */
[----:B-1----:R-:W-:-:S06]  /*1a60*/  IMAD R17, R2, 0x110, RZ ;  /* 0x0000011002117824 */ /* 0x002fcc00078e02ff */
[----:B------:R-:W1:Y:S01]  /*1a70*/  LDC R2, c[0x0][0x248] ;  /* 0x00009200ff027b82 */ /* 0x000e620000000800 */
[----:B0-----:R-:W-:Y:S01]  /*1a80*/  IMAD R31, R18, 0x220, RZ ;  /* 0x00000220121f7824 */ /* 0x001fe200078e02ff */
[----:B------:R-:W-:-:S04]  /*1a90*/  IADD3 R12, P0, R17, R122, RZ ;  /* 0x0000007a110c7210 */ /* 0x000fc80007f1e0ff */
[-C--:B------:R-:W-:Y:S02]  /*1aa0*/  IADD3 R30, P1, R31, R122.reuse, RZ ;  /* 0x0000007a1f1e7210 */ /* 0x080fe40007f3e0ff */
[-C--:B------:R-:W-:Y:S02]  /*1ab0*/  LEA.HI.X.SX32 R13, R45, R123.reuse, 0x1, P0 ;  /* 0x0000007b2d0d7211 */ /* 0x080fe400000f0eff */
[-C--:B------:R-:W-:Y:S02]  /*1ac0*/  IADD3 R90, P0, R91, R122.reuse, RZ ;  /* 0x0000007a5b5a7210 */ /* 0x080fe40007f1e0ff */
[-C--:B------:R-:W-:Y:S01]  /*1ad0*/  LEA.HI.X.SX32 R31, R17, R123.reuse, 0x1, P1 ;  /* 0x0000007b111f7211 */ /* 0x080fe200008f0eff */
[----:B------:R-:W-:Y:S01]  /*1ae0*/  STL [R1+0xb8], R50 ;  /* 0x0000b83201007387 */ /* 0x000fe20000100800 */
[-C--:B------:R-:W-:Y:S02]  /*1af0*/  LEA.HI.X.SX32 R91, R52, R123.reuse, 0x1, P0 ;  /* 0x0000007b345b7211 */ /* 0x080fe400000f0eff */
[-C--:B------:R-:W-:Y:S01]  /*1b00*/  IADD3 R6, P1, R226, R122.reuse, RZ ;  /* 0x0000007ae2067210 */ /* 0x080fe20007f3e0ff */
[----:B------:R0:W-:Y:S03]  /*1b10*/  STL [R1+0xa8], R14 ;  /* 0x0000a80e01007387 */ /* 0x0001e60000100800 */
[----:B------:R-:W-:Y:S01]  /*1b20*/  LEA.HI.X.SX32 R7, R3, R123, 0x1, P1 ;  /* 0x0000007b03077211 */ /* 0x000fe200008f0eff */
[----:B------:R3:W5:Y:S01]  /*1b30*/  LDG.E.U16 R27, desc[UR4][R90.64] ;  /* 0x000000045a1b7981 */ /* 0x000762000c1e1500 */
[----:B-1----:R-:W-:Y:S01]  /*1b40*/  IMAD R95, R2, 0x250, RZ ;  /* 0x00000250025f7824 */ /* 0x002fe200078e02ff */
[----:B------:R-:W-:-:S02]  /*1b50*/  IADD3 R2, P0, R93, R122, RZ ;  /* 0x0000007a5d027210 */ /* 0x000fc40007f1e0ff */
[----:B------:R1:W4:Y:S01]  /*1b60*/  LDG.E.U16 R29, desc[UR4][R12.64] ;  /* 0x000000040c1d7981 */ /* 0x000322000c1e1500 */
[----:B0-----:R-:W0:Y:S01]  /*1b70*/  LDC R14, c[0x0][0x248] ;  /* 0x00009200ff0e7b82 */ /* 0x001e220000000800 */
[-C--:B------:R-:W-:Y:S02]  /*1b80*/  LEA.HI.X.SX32 R3, R11, R123.reuse, 0x1, P0 ;  /* 0x0000007b0b037211 */ /* 0x080fe400000f0eff */
[----:B------:R1:W5:Y:S04]  /*1b90*/  LDG.E.U16 R17, desc[UR4][R22.64] ;  /* 0x0000000416117981 */ /* 0x000368000c1e1500 */
[----:B------:R2:W4:Y:S01]  /*1ba0*/  LDG.E.U16 R8, desc[UR4][R2.64] ;  /* 0x0000000402087981 */ /* 0x000522000c1e1500 */
[-C--:B------:R-:W-:Y:S01]  /*1bb0*/  IADD3 R92, P1, R95, R122.reuse, RZ ;  /* 0x0000007a5f5c7210 */ /* 0x080fe20007f3e0ff */
[C---:B---3--:R-:W-:Y:S01]  /*1bc0*/  IMAD R91, R0.reuse, 0x85, RZ ;  /* 0x00000085005b7824 */ /* 0x048fe200078e02ff */
[-C--:B------:R-:W-:Y:S01]  /*1bd0*/  LEA.HI.X.SX32 R11, R93, R123.reuse, 0x1, P2 ;  /* 0x0000007b5d0b7211 */ /* 0x080fe200010f0eff */
[----:B-1----:R-:W-:Y:S01]  /*1be0*/  IMAD R13, R0, 0x45, RZ ;  /* 0x00000045000d7824 */ /* 0x002fe200078e02ff */
[-C--:B------:R-:W-:Y:S01]  /*1bf0*/  IADD3 R90, P2, R182, R122.reuse, RZ ;  /* 0x0000007ab65a7210 */ /* 0x080fe20007f5e0ff */
[C---:B------:R-:W-:Y:S01]  /*1c00*/  IMAD R23, R0.reuse, 0x4d, RZ ;  /* 0x0000004d00177824 */ /* 0x040fe200078e02ff */
[----:B------:R-:W-:Y:S01]  /*1c10*/  IADD3 R12, P0, R185, R122, RZ ;  /* 0x0000007ab90c7210 */ /* 0x000fe20007f1e0ff */
[----:B------:R-:W-:Y:S01]  /*1c20*/  IMAD R187, R0, 0xaa, RZ ;  /* 0x000000aa00bb7824 */ /* 0x000fe200078e02ff */
[-C--:B------:R-:W-:Y:S01]  /*1c30*/  LEA.HI.X.SX32 R91, R91, R123.reuse, 0x1, P2 ;  /* 0x0000007b5b5b7211 */ /* 0x080fe200010f0eff */
[----:B------:R-:W3:Y:S01]  /*1c40*/  LDG.E.U16 R45, desc[UR4][R30.64] ;  /* 0x000000041e2d7981 */ /* 0x000ee2000c1e1500 */
[----:B0-----:R-:W-:Y:S01]  /*1c50*/  IMAD R14, R14, 0x128, RZ ;  /* 0x000001280e0e7824 */ /* 0x001fe200078e02ff */
[----:B------:R-:W-:-:S02]  /*1c60*/  LEA.HI.X.SX32 R13, R13, R123, 0x1, P0 ;  /* 0x0000007b0d0d7211 */ /* 0x000fc400000f0eff */
[----:B------:R-:W5:Y:S02]  /*1c70*/  LDG.E.U16 R94, desc[UR4][R90.64] ;  /* 0x000000045a5e7981 */ /* 0x000f64000c1e1500 */
[----:B------:R-:W-:Y:S02]  /*1c80*/  LEA.HI.X.SX32 R93, R14, R123, 0x1, P1 ;  /* 0x0000007b0e5d7211 */ /* 0x000fe400008f0eff */
[----:B------:R0:W3:Y:S01]  /*1c90*/  LDG.E.U16 R31, desc[UR4][R6.64] ;  /* 0x00000004061f7981 */ /* 0x0000e2000c1e1500 */
[----:B------:R-:W-:-:S03]  /*1ca0*/  IADD3 R22, P1, R183, R122, RZ ;  /* 0x0000007ab7167210 */ /* 0x000fc60007f3e0ff */
[----:B------:R-:W3:Y:S01]  /*1cb0*/  LDG.E.U16 R18, desc[UR4][R92.64] ;  /* 0x000000045c127981 */ /* 0x000ee2000c1e1500 */
[----:B------:R-:W-:Y:S01]  /*1cc0*/  LEA.HI.X.SX32 R23, R23, R123, 0x1, P1 ;  /* 0x0000007b17177211 */ /* 0x000fe200008f0eff */
[C---:B--2---:R-:W-:Y:S02]  /*1cd0*/  IMAD R3, R0.reuse, 0x55, RZ ;  /* 0x0000005500037824 */ /* 0x044fe400078e02ff */
[----:B------:R-:W-:Y:S01]  /*1ce0*/  IMAD R189, R0, 0xba, RZ ;  /* 0x000000ba00bd7824 */ /* 0x000fe200078e02ff */
[----:B------:R1:W2:Y:S04]  /*1cf0*/  LDG.E.U16 R30, desc[UR4][R10.64] ;  /* 0x000000040a1e7981 */ /* 0x0002a8000c1e1500 */
[----:B------:R-:W3:Y:S04]  /*1d00*/  LDG.E.U16 R90, desc[UR4][R22.64] ;  /* 0x00000004165a7981 */ /* 0x000ee8000c1e1500 */
[----:B------:R1:W2:Y:S01]  /*1d10*/  LDG.E.U16 R93, desc[UR4][R12.64] ;  /* 0x000000040c5d7981 */ /* 0x0002a2000c1e1500 */
[----:B0-----:R-:W-:-:S02]  /*1d20*/  IADD3 R6, P2, R187, R122, RZ ;  /* 0x0000007abb067210 */ /* 0x001fc40007f5e0ff */
[-C--:B------:R-:W-:Y:S02]  /*1d30*/  IADD3 R2, P0, R189, R122.reuse, RZ ;  /* 0x0000007abd027210 */ /* 0x080fe40007f1e0ff */
[-C--:B------:R-:W-:Y:S01]  /*1d40*/  LEA.HI.X.SX32 R7, R3, R123.reuse, 0x1, P2 ;  /* 0x0000007b03077211 */ /* 0x080fe200010f0eff */
[C---:B------:R-:W-:Y:S02]  /*1d50*/  IMAD R3, R0.reuse, 0x5d, RZ ;  /* 0x0000005d00037824 */ /* 0x040fe400078e02ff */
[C---:B------:R-:W-:Y:S02]  /*1d60*/  IMAD R191, R0.reuse, 0xca, RZ ;  /* 0x000000ca00bf7824 */ /* 0x040fe400078e02ff */
[----:B------:R0:W3:Y:S01]  /*1d70*/  LDG.E.U16 R24, desc[UR4][R6.64] ;  /* 0x0000000406187981 */ /* 0x0000e2000c1e1500 */
[----:B------:R-:W-:Y:S01]  /*1d80*/  LEA.HI.X.SX32 R3, R3, R123, 0x1, P0 ;  /* 0x0000007b03037211 */ /* 0x000fe200000f0eff */
[C---:B-1----:R-:W-:Y:S01]  /*1d90*/  IMAD R11, R0.reuse, 0x65, RZ ;  /* 0x00000065000b7824 */ /* 0x042fe200078e02ff */
[----:B------:R-:W-:Y:S01]  /*1da0*/  IADD3 R10, P1, R191, R122, RZ ;  /* 0x0000007abf0a7210 */ /* 0x000fe20007f3e0ff */
[----:B------:R-:W-:-:S02]  /*1db0*/  IMAD R193, R0, 0xda, RZ ;  /* 0x000000da00c17824 */ /* 0x000fc400078e02ff */
[C---:B------:R-:W-:Y:S01]  /*1dc0*/  IMAD R195, R0.reuse, 0xea, RZ ;  /* 0x000000ea00c37824 */ /* 0x040fe200078e02ff */
[-C--:B------:R-:W-:Y:S01]  /*1dd0*/  LEA.HI.X.SX32 R11, R11, R123.reuse, 0x1, P1 ;  /* 0x0000007b0b0b7211 */ /* 0x080fe200008f0eff */
[C---:B------:R-:W-:Y:S01]  /*1de0*/  IMAD R13, R0.reuse, 0x6d, RZ ;  /* 0x0000006d000d7824 */ /* 0x040fe200078e02ff */
[-C--:B------:R-:W-:Y:S01]  /*1df0*/  IADD3 R22, P0, R193, R122.reuse, RZ ;  /* 0x0000007ac1167210 */ /* 0x080fe20007f1e0ff */
[C---:B0-----:R-:W-:Y:S01]  /*1e00*/  IMAD R7, R0.reuse, 0x75, RZ ;  /* 0x0000007500077824 */ /* 0x041fe200078e02ff */
[----:B------:R-:W-:Y:S01]  /*1e10*/  IADD3 R12, P1, R195, R122, RZ ;  /* 0x0000007ac30c7210 */ /* 0x000fe20007f3e0ff */
[----:B------:R-:W3:Y:S01]  /*1e20*/  LDG.E.U16 R92, desc[UR4][R10.64] ;  /* 0x000000040a5c7981 */ /* 0x000ee2000c1e1500 */
[-C--:B------:R-:W-:Y:S02]  /*1e30*/  LEA.HI.X.SX32 R23, R13, R123.reuse, 0x1, P0 ;  /* 0x0000007b0d177211 */ /* 0x080fe400000f0eff */
[----:B------:R-:W-:Y:S01]  /*1e40*/  LEA.HI.X.SX32 R13, R7, R123, 0x1, P1 ;  /* 0x0000007b070d7211 */ /* 0x000fe200008f0eff */
[----:B------:R-:W-:-:S02]  /*1e50*/  IMAD R214, R0, 0xfa, RZ ;  /* 0x000000fa00d67824 */ /* 0x000fc400078e02ff */
[----:B------:R-:W3:Y:S01]  /*1e60*/  LDG.E.U16 R50, desc[UR4][R22.64] ;  /* 0x0000000416327981 */ /* 0x000ee2000c1e1500 */
[----:B------:R-:W-:Y:S02]  /*1e70*/  IMAD R7, R0, 0x7d, RZ ;  /* 0x0000007d00077824 */ /* 0x000fe400078e02ff */
[----:B------:R-:W-:Y:S01]  /*1e80*/  IADD3 R6, P0, R214, R122, RZ ;  /* 0x0000007ad6067210 */ /* 0x000fe20007f1e0ff */
[----:B------:R-:W3:Y:S03]  /*1e90*/  LDG.E.U16 R22, desc[UR4][R12.64] ;  /* 0x000000040c167981 */ /* 0x000ee6000c1e1500 */
[----:B------:R-:W-:Y:S01]  /*1ea0*/  LEA.HI.X.SX32 R7, R7, R123, 0x1, P0 ;  /* 0x0000007b07077211 */ /* 0x000fe200000f0eff */
[----:B----4-:R0:W-:Y:S04]  /*1eb0*/  STL [R1+0x98], R8 ;  /* 0x0000980801007387 */ /* 0x0101e80000100800 */
[----:B0-----:R0:W4:Y:S04]  /*1ec0*/  LDG.E.U16 R8, desc[UR4][R2.64] ;  /* 0x0000000402087981 */ /* 0x001128000c1e1500 */
[----:B-----5:R-:W-:Y:S04]  /*1ed0*/  STL [R1+0x34], R94 ;  /* 0x0000345e01007387 */ /* 0x020fe80000100800 */
[----:B--2---:R-:W-:Y:S04]  /*1ee0*/  STL [R1+0x8c], R93 ;  /* 0x00008c5d01007387 */ /* 0x004fe80000100800 */
[----:B---3--:R1:W-:Y:S04]  /*1ef0*/  STL [R1+0x80], R90 ;  /* 0x0000805a01007387 */ /* 0x0083e80000100800 */
[----:B-1----:R1:W2:Y:S01]  /*1f00*/  LDG.E.U16 R90, desc[UR4][R6.64] ;  /* 0x00000004065a7981 */ /* 0x0022a2000c1e1500 */
[----:B0-----:R-:W-:-:S02]  /*1f10*/  IMAD R2, R0, 0x104, RZ ;  /* 0x0000010400027824 */ /* 0x001fc400078e02ff */
[----:B------:R-:W-:-:S03]  /*1f20*/  IMAD R91, R0, 0x6, RZ ;  /* 0x00000006005b7824 */ /* 0x000fc600078e02ff */
[----:B------:R-:W-:Y:S01]  /*1f30*/  IADD3 R2, P1, R2, R122, RZ ;  /* 0x0000007a02027210 */ /* 0x000fe20007f3e0ff */
[C---:B------:R-:W-:Y:S01]  /*1f40*/  IMAD R93, R0.reuse, 0xc, RZ ;  /* 0x0000000c005d7824 */ /* 0x040fe200078e02ff */
[----:B------:R-:W-:Y:S02]  /*1f50*/  LEA R11, R0, R0, 0x1 ;  /* 0x00000000000b7211 */ /* 0x000fe400078e08ff */
[----:B------:R-:W-:Y:S02]  /*1f60*/  LEA.HI.X.SX32 R3, R25, R123, 0x1, P1 ;  /* 0x0000007b19037211 */ /* 0x000fe400008f0eff */
[----:B------:R-:W-:-:S03]  /*1f70*/  IADD3 R10, P0, R91, R122, RZ ;  /* 0x0000007a5b0a7210 */ /* 0x000fc60007f1e0ff */
[----:B------:R0:W3:Y:S01]  /*1f80*/  LDG.E.U16 R25, desc[UR4][R2.64] ;  /* 0x0000000402197981 */ /* 0x0000e2000c1e1500 */
[-C--:B------:R-:W-:Y:S02]  /*1f90*/  LEA.HI.X.SX32 R11, R11, R123.reuse, 0x1, P0 ;  /* 0x0000007b0b0b7211 */ /* 0x080fe400000f0eff */
[----:B-1----:R-:W-:Y:S02]  /*1fa0*/  IADD3 R6, P1, R93, R122, RZ ;  /* 0x0000007a5d067210 */ /* 0x002fe40007f3e0ff */
[C---:B------:R-:W-:Y:S01]  /*1fb0*/  LEA R13, R0.reuse, -R0, 0x3 ;  /* 0x80000000000d7211 */ /* 0x040fe200078e18ff */
[----:B------:R1:W-:Y:S01]  /*1fc0*/  STL [R1+0x74], R24 ;  /* 0x0000741801007387 */ /* 0x0003e20000100800 */
[-C--:B0-----:R-:W-:Y:S01]  /*1fd0*/  IADD3 R2, P0, R71, R122.reuse, RZ ;  /* 0x0000007a47027210 */ /* 0x081fe20007f1e0ff */
[C---:B------:R-:W-:Y:S01]  /*1fe0*/  IMAD R71, R0.reuse, 0xe, RZ ;  /* 0x0000000e00477824 */ /* 0x040fe200078e02ff */
[-C--:B------:R-:W-:Y:S01]  /*1ff0*/  LEA.HI.X.SX32 R7, R91, R123.reuse, 0x1, P1 ;  /* 0x0000007b5b077211 */ /* 0x080fe200008f0eff */
[C---:B------:R-:W-:Y:S01]  /*2000*/  IMAD R91, R0.reuse, 0x16, RZ ;  /* 0x00000016005b7824 */ /* 0x040fe200078e02ff */
[-C--:B------:R-:W-:Y:S01]  /*2010*/  LEA.HI.X.SX32 R3, R93, R123.reuse, 0x1, P0 ;  /* 0x0000007b5d037211 */ /* 0x080fe200000f0eff */
[C---:B------:R-:W-:Y:S01]  /*2020*/  IMAD R23, R0.reuse, 0xb, RZ ;  /* 0x0000000b00177824 */ /* 0x040fe200078e02ff */
[-C--:B------:R-:W-:Y:S01]  /*2030*/  IADD3 R12, P0, R71, R122.reuse, RZ ;  /* 0x0000007a470c7210 */ /* 0x080fe20007f1e0ff */
[----:B-1----:R0:W5:Y:S03]  /*2040*/  LDG.E.U16 R24, desc[UR4][R6.64] ;  /* 0x0000000406187981 */ /* 0x002166000c1e1500 */
[----:B------:R-:W-:Y:S01]  /*2050*/  LEA.HI.X.SX32 R13, R13, R123, 0x1, P0 ;  /* 0x0000007b0d0d7211 */ /* 0x000fe200000f0eff */
[C---:B------:R-:W-:Y:S01]  /*2060*/  IMAD R93, R0.reuse, 0x1c, RZ ;  /* 0x0000001c005d7824 */ /* 0x040fe200078e02ff */
[----:B------:R1:W3:Y:S01]  /*2070*/  LDG.E.U16 R161, desc[UR4][R10.64] ;  /* 0x000000040aa17981 */ /* 0x0002e2000c1e1500 */
[----:B0-----:R-:W-:Y:S01]  /*2080*/  IADD3 R6, P2, R73, R122, RZ ;  /* 0x0000007a49067210 */ /* 0x001fe20007f5e0ff */
[----:B------:R-:W-:-:S02]  /*2090*/  IMAD R73, R0, 0x2c, RZ ;  /* 0x0000002c00497824 */ /* 0x000fc400078e02ff */
[CC--:B-1----:R-:W-:Y:S02]  /*20a0*/  IADD3 R10, P1, R93.reuse, R122.reuse, RZ ;  /* 0x0000007a5d0a7210 */ /* 0x0c2fe40007f3e0ff */
[-C--:B------:R-:W-:Y:S02]  /*20b0*/  LEA.HI.X.SX32 R7, R93, R123.reuse, 0x1, P2 ;  /* 0x0000007b5d077211 */ /* 0x080fe400010f0eff */
[----:B------:R-:W-:Y:S01]  /*20c0*/  LEA.HI.X.SX32 R11, R71, R123, 0x1, P1 ;  /* 0x0000007b470b7211 */ /* 0x000fe200008f0eff */
[----:B------:R-:W-:Y:S01]  /*20d0*/  IMAD R71, R0, 0x1e, RZ ;  /* 0x0000001e00477824 */ /* 0x000fe200078e02ff */
[----:B----4-:R0:W-:Y:S04]  /*20e0*/  STL [R1+0x68], R8 ;  /* 0x0000680801007387 */ /* 0x0101e80000100800 */
[----:B0-----:R0:W4:Y:S02]  /*20f0*/  LDG.E.U16 R8, desc[UR4][R2.64] ;  /* 0x0000000402087981 */ /* 0x001124000c1e1500 */
[----:B0-----:R-:W-:-:S04]  /*2100*/  IADD3 R2, P0, R91, R122, RZ ;  /* 0x0000007a5b027210 */ /* 0x001fc80007f1e0ff */
[----:B------:R-:W-:-:S05]  /*2110*/  LEA.HI.X.SX32 R3, R23, R123, 0x1, P0 ;  /* 0x0000007b17037211 */ /* 0x000fca00000f0eff */
[----:B------:R0:W3:Y:S04]  /*2120*/  LDG.E.U16 R159, desc[UR4][R2.64] ;  /* 0x00000004029f7981 */ /* 0x0000e8000c1e1500 */
[----:B------:R1:W-:Y:S01]  /*2130*/  STL [R1+0x5c], R92 ;  /* 0x00005c5c01007387 */ /* 0x0003e20000100800 */
[----:B0-----:R-:W-:-:S03]  /*2140*/  IADD3 R2, P0, R73, R122, RZ ;  /* 0x0000007a49027210 */ /* 0x001fc60007f1e0ff */
[----:B------:R0:W-:Y:S01]  /*2150*/  STL [R1+0x50], R50 ;  /* 0x0000503201007387 */ /* 0x0001e20000100800 */
[----:B------:R-:W-:-:S03]  /*2160*/  LEA.HI.X.SX32 R3, R91, R123, 0x1, P0 ;  /* 0x0000007b5b037211 */ /* 0x000fc600000f0eff */
[----:B-1----:R1:W3:Y:S04]  /*2170*/  LDG.E.U16 R92, desc[UR4][R12.64] ;  /* 0x000000040c5c7981 */ /* 0x0022e8000c1e1500 */
[----:B------:R1:W-:Y:S04]  /*2180*/  STL [R1+0x44], R22 ;  /* 0x0000441601007387 */ /* 0x0003e80000100800 */
[----:B0-----:R0:W3:Y:S04]  /*2190*/  LDG.E.U16 R50, desc[UR4][R10.64] ;  /* 0x000000040a327981 */ /* 0x0010e8000c1e1500 */
[----:B------:R2:W3:Y:S04]  /*21a0*/  LDG.E.U16 R91, desc[UR4][R2.64] ;  /* 0x00000004025b7981 */ /* 0x0004e8000c1e1500 */
[----:B-1----:R1:W3:Y:S01]  /*21b0*/  LDG.E.U16 R22, desc[UR4][R6.64] ;  /* 0x0000000406167981 */ /* 0x0022e2000c1e1500 */
[----:B------:R-:W-:-:S02]  /*21c0*/  IADD3 R12, P2, R47, R122, RZ ;  /* 0x0000007a2f0c7210 */ /* 0x000fc40007f5e0ff */
[C---:B------:R-:W-:Y:S02]  /*21d0*/  LEA R23, R0.reuse, -R0, 0x4 ;  /* 0x8000000000177211 */ /* 0x040fe400078e20ff */
[-C--:B0-----:R-:W-:Y:S02]  /*21e0*/  IADD3 R10, P0, R71, R122.reuse, RZ ;  /* 0x0000007a470a7210 */ /* 0x081fe40007f1e0ff */
[-C--:B------:R-:W-:Y:S02]  /*21f0*/  LEA.HI.X.SX32 R13, R73, R123.reuse, 0x1, P2 ;  /* 0x0000007b490d7211 */ /* 0x080fe400010f0eff */
[----:B------:R-:W-:Y:S01]  /*2200*/  LEA.HI.X.SX32 R11, R23, R123, 0x1, P0 ;  /* 0x0000007b170b7211 */ /* 0x000fe200000f0eff */
[----:B--2---:R0:W-:Y:S04]  /*2210*/  STL [R1+0x3c], R90 ;  /* 0x00003c5a01007387 */ /* 0x0041e80000100800 */
[----:B------:R2:W3:Y:S04]  /*2220*/  LDG.E.U16 R95, desc[UR4][R12.64] ;  /* 0x000000040c5f7981 */ /* 0x0004e8000c1e1500 */
[----:B0-----:R0:W3:Y:S01]  /*2230*/  LDG.E.U16 R90, desc[UR4][R10.64] ;  /* 0x000000040a5a7981 */ /* 0x0010e2000c1e1500 */
[C---:B------:R-:W-:Y:S01]  /*2240*/  IMAD R93, R0.reuse, 0x3c, RZ ;  /* 0x0000003c005d7824 */ /* 0x040fe200078e02ff */
[----:B------:R-:W-:Y:S01]  /*2250*/  IADD3 R2, P2, R63, R122, RZ ;  /* 0x0000007a3f027210 */ /* 0x000fe20007f5e0ff */
[----:B------:R-:W-:-:S03]  /*2260*/  IMAD R47, R0, 0x26, RZ ;  /* 0x00000026002f7824 */ /* 0x000fc600078e02ff */
[CC--:B-1----:R-:W-:Y:S02]  /*2270*/  IADD3 R6, P1, R93.reuse, R122.reuse, RZ ;  /* 0x0000007a5d067210 */ /* 0x0c2fe40007f3e0ff */
[-C--:B------:R-:W-:Y:S02]  /*2280*/  LEA.HI.X.SX32 R3, R93, R123.reuse, 0x1, P2 ;  /* 0x0000007b5d037211 */ /* 0x080fe400010f0eff */
[----:B------:R-:W-:Y:S01]  /*2290*/  LEA.HI.X.SX32 R7, R71, R123, 0x1, P1 ;  /* 0x0000007b47077211 */ /* 0x000fe200008f0eff */
[C---:B------:R-:W-:Y:S01]  /*22a0*/  IMAD R23, R0.reuse, 0x13, RZ ;  /* 0x0000001300177824 */ /* 0x040fe200078e02ff */
[----:B-----5:R1:W-:Y:S01]  /*22b0*/  STL [R1+0x104], R24 ;  /* 0x0001041801007387 */ /* 0x0203e20000100800 */
[----:B--2---:R-:W-:Y:S01]  /*22c0*/  IADD3 R12, P0, R47, R122, RZ ;  /* 0x0000007a2f0c7210 */ /* 0x004fe20007f1e0ff */
[C---:B------:R-:W-:Y:S02]  /*22d0*/  IMAD R73, R0.reuse, 0x4c, RZ ;  /* 0x0000004c00497824 */ /* 0x040fe400078e02ff */
[----:B------:R-:W-:-:S02]  /*22e0*/  IMAD R63, R0, 0x98, RZ ;  /* 0x00000098003f7824 */ /* 0x000fc400078e02ff */
[C---:B------:R-:W-:Y:S01]  /*22f0*/  IMAD R71, R0.reuse, 0x2e, RZ ;  /* 0x0000002e00477824 */ /* 0x040fe200078e02ff */
[-C--:B------:R-:W-:Y:S01]  /*2300*/  LEA.HI.X.SX32 R13, R23, R123.reuse, 0x1, P0 ;  /* 0x0000007b170d7211 */ /* 0x080fe200000f0eff */
[----:B-1----:R1:W2:Y:S01]  /*2310*/  LDG.E.U16 R24, desc[UR4][R6.64] ;  /* 0x0000000406187981 */ /* 0x0022a2000c1e1500 */
[----:B------:R-:W-:Y:S01]  /*2320*/  IMAD R23, R0, 0x17, RZ ;  /* 0x0000001700177824 */ /* 0x000fe200078e02ff */
[-C--:B0-----:R-:W-:Y:S02]  /*2330*/  IADD3 R10, P1, R73, R122.reuse, RZ ;  /* 0x0000007a490a7210 */ /* 0x081fe40007f3e0ff */
[----:B------:R-:W5:Y:S02]  /*2340*/  LDG.E.U16 R157, desc[UR4][R12.64] ;  /* 0x000000040c9d7981 */ /* 0x000f64000c1e1500 */
[----:B------:R-:W-:Y:S02]  /*2350*/  LEA.HI.X.SX32 R11, R47, R123, 0x1, P1 ;  /* 0x0000007b2f0b7211 */ /* 0x000fe400008f0eff */
[----:B-1----:R-:W-:-:S03]  /*2360*/  IADD3 R6, P2, R63, R122, RZ ;  /* 0x0000007a3f067210 */ /* 0x002fc60007f5e0ff */
[----:B------:R-:W5:Y:S01]  /*2370*/  LDG.E.U16 R94, desc[UR4][R10.64] ;  /* 0x000000040a5e7981 */ /* 0x000f62000c1e1500 */
[----:B------:R-:W-:Y:S01]  /*2380*/  LEA.HI.X.SX32 R7, R73, R123, 0x1, P2 ;  /* 0x0000007b49077211 */ /* 0x000fe200010f0eff */
[----:B------:R-:W-:Y:S02]  /*2390*/  IMAD R73, R0, 0x5c, RZ ;  /* 0x0000005c00497824 */ /* 0x000fe400078e02ff */
[----:B----4-:R0:W-:Y:S04]  /*23a0*/  STL [R1+0xfc], R8 ;  /* 0x0000fc0801007387 */ /* 0x0101e80000100800 */
[----:B0-----:R0:W4:Y:S02]  /*23b0*/  LDG.E.U16 R8, desc[UR4][R2.64] ;  /* 0x0000000402087981 */ /* 0x001124000c1e1500 */
[----:B0-----:R-:W-:-:S04]  /*23c0*/  IADD3 R2, P0, R71, R122, RZ ;  /* 0x0000007a47027210 */ /* 0x001fc80007f1e0ff */
[----:B------:R-:W-:Y:S01]  /*23d0*/  LEA.HI.X.SX32 R3, R23, R123, 0x1, P0 ;  /* 0x0000007b17037211 */ /* 0x000fe200000f0eff */
[C---:B------:R-:W-:Y:S01]  /*23e0*/  IMAD R23, R0.reuse, 0x36, RZ ;  /* 0x0000003600177824 */ /* 0x040fe200078e02ff */
[----:B---3--:R0:W-:Y:S04]  /*23f0*/  STL [R1+0x100], R92 ;  /* 0x0001005c01007387 */ /* 0x0081e80000100800 */
[----:B------:R1:W-:Y:S04]  /*2400*/  STL [R1+0xf4], R50 ;  /* 0x0000f43201007387 */ /* 0x0003e80000100800 */
[----:B0-----:R-:W3:Y:S04]  /*2410*/  LDG.E.U16 R92, desc[UR4][R6.64] ;  /* 0x00000004065c7981 */ /* 0x001ee8000c1e1500 */
[----:B------:R0:W-:Y:S01]  /*2420*/  STL [R1+0xdc], R22 ;  /* 0x0000dc1601007387 */ /* 0x0001e20000100800 */
[----:B-1----:R-:W-:-:S03]  /*2430*/  IMAD R50, R0, 0xb8, RZ ;  /* 0x000000b800327824 */ /* 0x002fc600078e02ff */
[----:B------:R1:W-:Y:S02]  /*2440*/  STL [R1+0xe4], R91 ;  /* 0x0000e45b01007387 */ /* 0x0003e40000100800 */
[-C--:B------:R-:W-:Y:S02]  /*2450*/  IADD3 R12, P2, R50, R122.reuse, RZ ;  /* 0x0000007a320c7210 */ /* 0x080fe40007f5e0ff */
[----:B0-----:R0:W3:Y:S01]  /*2460*/  LDG.E.U16 R22, desc[UR4][R2.64] ;  /* 0x0000000402167981 */ /* 0x0010e2000c1e1500 */
[----:B-1----:R-:W-:Y:S01]  /*2470*/  IMAD R91, R0, 0x6c, RZ ;  /* 0x0000006c005b7824 */ /* 0x002fe200078e02ff */
[C---:B------:R-:W-:Y:S02]  /*2480*/  LEA.HI.X.SX32 R13, R73.reuse, R123, 0x1, P2 ;  /* 0x0000007b490d7211 */ /* 0x040fe400010f0eff */
[-C--:B0-----:R-:W-:Y:S01]  /*2490*/  IADD3 R2, P0, R73, R122.reuse, RZ ;  /* 0x0000007a49027210 */ /* 0x081fe20007f1e0ff */
[----:B------:R-:W-:Y:S01]  /*24a0*/  STL [R1+0xbc], R95 ;  /* 0x0000bc5f01007387 */ /* 0x000fe20000100800 */
[----:B------:R-:W-:-:S02]  /*24b0*/  IADD3 R6, P1, R91, R122, RZ ;  /* 0x0000007a5b067210 */ /* 0x000fc40007f3e0ff */
[-C--:B------:R-:W-:Y:S01]  /*24c0*/  LEA.HI.X.SX32 R3, R71, R123.reuse, 0x1, P0 ;  /* 0x0000007b47037211 */ /* 0x080fe200000f0eff */
[----:B------:R-:W3:Y:S01]  /*24d0*/  LDG.E.U16 R96, desc[UR4][R12.64] ;  /* 0x000000040c607981 */ /* 0x000ee2000c1e1500 */
[----:B------:R-:W-:-:S03]  /*24e0*/  LEA.HI.X.SX32 R7, R23, R123, 0x1, P1 ;  /* 0x0000007b17077211 */ /* 0x000fc600008f0eff */
[----:B------:R0:W3:Y:S04]  /*24f0*/  LDG.E.U16 R93, desc[UR4][R2.64] ;  /* 0x00000004025d7981 */ /* 0x0000e8000c1e1500 */
[----:B------:R1:W-:Y:S04]  /*2500*/  STL [R1+0xf0], R90 ;  /* 0x0000f05a01007387 */ /* 0x0003e80000100800 */
[----:B-1----:R-:W3:Y:S01]  /*2510*/  LDG.E.U16 R90, desc[UR4][R6.64] ;  /* 0x00000004065a7981 */ /* 0x002ee2000c1e1500 */
[C---:B------:R-:W-:Y:S01]  /*2520*/  IMAD R47, R0.reuse, 0xd8, RZ ;  /* 0x000000d8002f7824 */ /* 0x040fe200078e02ff */
[----:B------:R-:W-:Y:S01]  /*2530*/  IADD3 R10, P0, R23, R122, RZ ;  /* 0x0000007a170a7210 */ /* 0x000fe20007f1e0ff */
[----:B------:R-:W-:-:S03]  /*2540*/  IMAD R11, R0, 0x1b, RZ ;  /* 0x0000001b000b7824 */ /* 0x000fc600078e02ff */
[----:B0-----:R-:W-:Y:S01]  /*2550*/  IADD3 R2, P2, R47, R122, RZ ;  /* 0x0000007a2f027210 */ /* 0x001fe20007f5e0ff */
[----:B--2---:R0:W-:Y:S01]  /*2560*/  STL [R1+0xd4], R24 ;  /* 0x0000d41801007387 */ /* 0x0041e20000100800 */
[C---:B------:R-:W-:Y:S01]  /*2570*/  IMAD R71, R0.reuse, 0x3e, RZ ;  /* 0x0000003e00477824 */ /* 0x040fe200078e02ff */
[-C--:B------:R-:W-:Y:S02]  /*2580*/  LEA.HI.X.SX32 R11, R11, R123.reuse, 0x1, P0 ;  /* 0x0000007b0b0b7211 */ /* 0x080fe400000f0eff */
[----:B------:R-:W-:Y:S01]  /*2590*/  LEA.HI.X.SX32 R3, R91, R123, 0x1, P2 ;  /* 0x0000007b5b037211 */ /* 0x000fe200010f0eff */
[C---:B------:R-:W-:Y:S01]  /*25a0*/  IMAD R91, R0.reuse, 0x7c, RZ ;  /* 0x0000007c005b7824 */ /* 0x040fe200078e02ff */
[C---:B------:R-:W-:Y:S01]  /*25b0*/  LEA R23, R0.reuse, -R0, 0x5 ;  /* 0x8000000000177211 */ /* 0x040fe200078e28ff */
[----:B------:R1:W2:Y:S01]  /*25c0*/  LDG.E.U16 R153, desc[UR4][R10.64] ;  /* 0x000000040a997981 */ /* 0x0002a2000c1e1500 */
[----:B------:R-:W-:Y:S01]  /*25d0*/  IADD3 R12, P0, R71, R122, RZ ;  /* 0x0000007a470c7210 */ /* 0x000fe20007f1e0ff */
[----:B------:R-:W-:-:S02]  /*25e0*/  IMAD R73, R0, 0x46, RZ ;  /* 0x0000004600497824 */ /* 0x000fc400078e02ff */
[----:B0-----:R0:W2:Y:S01]  /*25f0*/  LDG.E.U16 R24, desc[UR4][R2.64] ;  /* 0x0000000402187981 */ /* 0x0010a2000c1e1500 */
[-C--:B------:R-:W-:Y:S01]  /*2600*/  LEA.HI.X.SX32 R13, R23, R123.reuse, 0x1, P0 ;  /* 0x0000007b170d7211 */ /* 0x080fe200000f0eff */
[C---:B------:R-:W-:Y:S01]  /*2610*/  IMAD R23, R0.reuse, 0x23, RZ ;  /* 0x0000002300177824 */ /* 0x040fe200078e02ff */
[-C--:B-1----:R-:W-:Y:S01]  /*2620*/  IADD3 R10, P1, R91, R122.reuse, RZ ;  /* 0x0000007a5b0a7210 */ /* 0x082fe20007f3e0ff */
[C---:B------:R-:W-:Y:S01]  /*2630*/  IMAD R95, R0.reuse, 0x8c, RZ ;  /* 0x0000008c005f7824 */ /* 0x040fe200078e02ff */
[----:B0-----:R-:W-:Y:S02]  /*2640*/  IADD3 R2, P0, R73, R122, RZ ;  /* 0x0000007a49027210 */ /* 0x001fe40007f1e0ff */
[-C--:B------:R-:W-:Y:S01]  /*2650*/  LEA.HI.X.SX32 R11, R71, R123.reuse, 0x1, P1 ;  /* 0x0000007b470b7211 */ /* 0x080fe200008f0eff */
[C---:B------:R-:W-:Y:S01]  /*2660*/  IMAD R216, R0.reuse, 0x9c, RZ ;  /* 0x0000009c00d87824 */ /* 0x040fe200078e02ff */
[----:B------:R-:W-:Y:S01]  /*2670*/  LEA.HI.X.SX32 R3, R23, R123, 0x1, P0 ;  /* 0x0000007b17037211 */ /* 0x000fe200000f0eff */
[C---:B------:R-:W-:Y:S01]  /*2680*/  IMAD R23, R0.reuse, 0x27, RZ ;  /* 0x0000002700177824 */ /* 0x040fe200078e02ff */
[----:B----4-:R0:W-:Y:S01]  /*2690*/  STL [R1+0x9c], R8 ;  /* 0x00009c0801007387 */ /* 0x0101e20000100800 */
[----:B------:R-:W-:-:S02]  /*26a0*/  IMAD R71, R0, 0x2b, RZ ;  /* 0x0000002b00477824 */ /* 0x000fc400078e02ff */
[C---:B------:R-:W-:Y:S01]  /*26b0*/  IMAD R217, R0.reuse, 0xac, RZ ;  /* 0x000000ac00d97824 */ /* 0x040fe200078e02ff */
[----:B------:R-:W4:Y:S01]  /*26c0*/  LDG.E.U16 R147, desc[UR4][R2.64] ;  /* 0x0000000402937981 */ /* 0x000f22000c1e1500 */
[----:B0-----:R-:W-:-:S05]  /*26d0*/  IMAD R8, R0, 0xf8, RZ ;  /* 0x000000f800087824 */ /* 0x001fca00078e02ff */
[-C--:B------:R-:W-:Y:S01]  /*26e0*/  IADD3 R6, P2, R8, R122.reuse, RZ ;  /* 0x0000007a08067210 */ /* 0x080fe20007f5e0ff */
[----:B-----5:R0:W-:Y:S03]  /*26f0*/  STL [R1+0xc4], R94 ;  /* 0x0000c45e01007387 */ /* 0x0201e60000100800 */
[----:B------:R-:W-:Y:S01]  /*2700*/  LEA.HI.X.SX32 R7, R91, R123, 0x1, P2 ;  /* 0x0000007b5b077211 */ /* 0x000fe200010f0eff */
[----:B------:R-:W-:Y:S01]  /*2710*/  IMAD R91, R0, 0x4e, RZ ;  /* 0x0000004e005b7824 */ /* 0x000fe200078e02ff */
[----:B0-----:R0:W5:Y:S04]  /*2720*/  LDG.E.U16 R94, desc[UR4][R12.64] ;  /* 0x000000040c5e7981 */ /* 0x001168000c1e1500 */
[----:B---3--:R1:W-:Y:S01]  /*2730*/  STL [R1+0x84], R92 ;  /* 0x0000845c01007387 */ /* 0x0083e20000100800 */
[----:B0-----:R-:W-:-:S04]  /*2740*/  IADD3 R12, P1, R95, R122, RZ ;  /* 0x0000007a5f0c7210 */ /* 0x001fc80007f3e0ff */
[----:B------:R-:W-:Y:S01]  /*2750*/  LEA.HI.X.SX32 R13, R73, R123, 0x1, P1 ;  /* 0x0000007b490d7211 */ /* 0x000fe200008f0eff */
[----:B-1----:R0:W3:Y:S04]  /*2760*/  LDG.E.U16 R92, desc[UR4][R10.64] ;  /* 0x000000040a5c7981 */ /* 0x0020e8000c1e1500 */
[----:B------:R1:W-:Y:S04]  /*2770*/  STL [R1+0xe0], R22 ;  /* 0x0000e01601007387 */ /* 0x0003e80000100800 */
[----:B------:R-:W4:Y:S01]  /*2780*/  LDG.E.U16 R98, desc[UR4][R12.64] ;  /* 0x000000040c627981 */ /* 0x000f22000c1e1500 */
[----:B0-----:R-:W-:-:S03]  /*2790*/  IADD3 R10, P0, R91, R122, RZ ;  /* 0x0000007a5b0a7210 */ /* 0x001fc60007f1e0ff */
[----:B-1----:R0:W4:Y:S01]  /*27a0*/  LDG.E.U16 R22, desc[UR4][R6.64] ;  /* 0x0000000406167981 */ /* 0x002122000c1e1500 */
[----:B------:R-:W-:-:S05]  /*27b0*/  LEA.HI.X.SX32 R11, R23, R123, 0x1, P0 ;  /* 0x0000007b170b7211 */ /* 0x000fca00000f0eff */
[----:B------:R-:W4:Y:S01]  /*27c0*/  LDG.E.U16 R97, desc[UR4][R10.64] ;  /* 0x000000040a617981 */ /* 0x000f22000c1e1500 */
[----:B0-----:R-:W-:-:S03]  /*27d0*/  IADD3 R6, P2, R216, R122, RZ ;  /* 0x0000007ad8067210 */ /* 0x001fc60007f5e0ff */
[----:B------:R-:W-:Y:S01]  /*27e0*/  STL [R1+0xb4], R93 ;  /* 0x0000b45d01007387 */ /* 0x000fe20000100800 */
[----:B------:R-:W-:-:S03]  /*27f0*/  LEA.HI.X.SX32 R7, R91, R123, 0x1, P2 ;  /* 0x0000007b5b077211 */ /* 0x000fc600010f0eff */
[----:B------:R-:W-:Y:S04]  /*2800*/  STL [R1+0x6c], R96 ;  /* 0x00006c6001007387 */ /* 0x000fe80000100800 */
[----:B------:R0:W-:Y:S04]  /*2810*/  STL [R1+0xa4], R90 ;  /* 0x0000a45a01007387 */ /* 0x0001e80000100800 */
[----:B0-----:R0:W4:Y:S01]  /*2820*/  LDG.E.U16 R90, desc[UR4][R6.64] ;  /* 0x00000004065a7981 */ /* 0x001122000c1e1500 */
[----:B------:R-:W-:-:S05]  /*2830*/  IMAD R93, R0, 0x56, RZ ;  /* 0x00000056005d7824 */ /* 0x000fca00078e02ff */
[-C--:B------:R-:W-:Y:S01]  /*2840*/  IADD3 R2, P1, R93, R122.reuse, RZ ;  /* 0x0000007a5d027210 */ /* 0x080fe20007f3e0ff */
[C---:B------:R-:W-:Y:S02]  /*2850*/  IMAD R220, R0.reuse, 0xbc, RZ ;  /* 0x000000bc00dc7824 */ /* 0x040fe400078e02ff */
[C---:B------:R-:W-:Y:S01]  /*2860*/  IMAD R91, R0.reuse, 0x66, RZ ;  /* 0x00000066005b7824 */ /* 0x040fe200078e02ff */
[-C--:B------:R-:W-:Y:S02]  /*2870*/  LEA.HI.X.SX32 R3, R71, R123.reuse, 0x1, P1 ;  /* 0x0000007b47037211 */ /* 0x080fe400008f0eff */
[-C--:B------:R-:W-:Y:S01]  /*2880*/  IADD3 R12, P1, R217, R122.reuse, RZ ;  /* 0x0000007ad90c7210 */ /* 0x080fe20007f3e0ff */
[----:B--2---:R1:W-:Y:S01]  /*2890*/  STL [R1+0x54], R24 ;  /* 0x0000541801007387 */ /* 0x0043e20000100800 */
[----:B------:R-:W-:Y:S01]  /*28a0*/  IMAD R73, R0, 0x5e, RZ ;  /* 0x0000005e00497824 */ /* 0x000fe200078e02ff */
[-C--:B0-----:R-:W-:Y:S01]  /*28b0*/  IADD3 R6, P2, R220, R122.reuse, RZ ;  /* 0x0000007adc067210 */ /* 0x081fe20007f5e0ff */
[C---:B------:R-:W-:Y:S01]  /*28c0*/  IMAD R71, R0.reuse, 0x33, RZ ;  /* 0x0000003300477824 */ /* 0x040fe200078e02ff */
[-C--:B------:R-:W-:Y:S01]  /*28d0*/  LEA.HI.X.SX32 R13, R93, R123.reuse, 0x1, P1 ;  /* 0x0000007b5d0d7211 */ /* 0x080fe200008f0eff */
[C---:B------:R-:W-:Y:S01]  /*28e0*/  IMAD R23, R0.reuse, 0x2f, RZ ;  /* 0x0000002f00177824 */ /* 0x040fe200078e02ff */
[C---:B------:R-:W-:Y:S01]  /*28f0*/  IADD3 R10, P0, R73.reuse, R122, RZ ;  /* 0x0000007a490a7210 */ /* 0x040fe20007f1e0ff */
[----:B-1----:R0:W2:Y:S01]  /*2900*/  LDG.E.U16 R24, desc[UR4][R2.64] ;  /* 0x0000000402187981 */ /* 0x0020a2000c1e1500 */
[----:B------:R-:W-:Y:S01]  /*2910*/  LEA.HI.X.SX32 R7, R73, R123, 0x1, P2 ;  /* 0x0000007b49077211 */ /* 0x000fe200010f0eff */
[----:B------:R-:W-:-:S02]  /*2920*/  IMAD R219, R0, 0xcc, RZ ;  /* 0x000000cc00db7824 */ /* 0x000fc400078e02ff */
[----:B------:R-:W-:Y:S01]  /*2930*/  IMAD R222, R0, 0xdc, RZ ;  /* 0x000000dc00de7824 */ /* 0x000fe200078e02ff */
[----:B------:R1:W2:Y:S01]  /*2940*/  LDG.E.U16 R96, desc[UR4][R12.64] ;  /* 0x000000040c607981 */ /* 0x0002a2000c1e1500 */
[----:B0-----:R-:W-:-:S04]  /*2950*/  IADD3 R2, P1, R91, R122, RZ ;  /* 0x0000007a5b027210 */ /* 0x001fc80007f3e0ff */
[-C--:B------:R-:W-:Y:S01]  /*2960*/  LEA.HI.X.SX32 R3, R71, R123.reuse, 0x1, P1 ;  /* 0x0000007b47037211 */ /* 0x080fe200008f0eff */
[C---:B------:R-:W-:Y:S01]  /*2970*/  IMAD R93, R0.reuse, 0x6e, RZ ;  /* 0x0000006e005d7824 */ /* 0x040fe200078e02ff */
[-C--:B------:R-:W-:Y:S02]  /*2980*/  LEA.HI.X.SX32 R11, R23, R123.reuse, 0x1, P0 ;  /* 0x0000007b170b7211 */ /* 0x080fe400000f0eff */
[----:B-1----:R-:W-:Y:S01]  /*2990*/  IADD3 R12, P1, R219, R122, RZ ;  /* 0x0000007adb0c7210 */ /* 0x002fe20007f3e0ff */
[----:B------:R0:W2:Y:S01]  /*29a0*/  LDG.E.U16 R23, desc[UR4][R2.64] ;  /* 0x0000000402177981 */ /* 0x0000a2000c1e1500 */
[----:B------:R-:W-:Y:S02]  /*29b0*/  IMAD R71, R0, 0x37, RZ ;  /* 0x0000003700477824 */ /* 0x000fe400078e02ff */
[----:B------:R-:W-:Y:S02]  /*29c0*/  LEA.HI.X.SX32 R13, R91, R123, 0x1, P1 ;  /* 0x0000007b5b0d7211 */ /* 0x000fe400008f0eff */
[----:B0-----:R-:W-:Y:S01]  /*29d0*/  SHF.L.U32 R3, R74, 0x1, RZ ;  /* 0x000000014a037819 */ /* 0x001fe200000006ff */
[----:B------:R-:W-:-:S02]  /*29e0*/  IMAD R2, R0, 0x76, RZ ;  /* 0x0000007600027824 */ /* 0x000fc400078e02ff */
[----:B------:R-:W-:-:S03]  /*29f0*/  IMAD R73, R0, 0x3b, RZ ;  /* 0x0000003b00497824 */ /* 0x000fc600078e02ff */
[-C--:B------:R-:W-:Y:S01]  /*2a00*/  IADD3 R2, P1, R2, R122.reuse, RZ ;  /* 0x0000007a02027210 */ /* 0x080fe20007f3e0ff */
[----:B-----5:R0:W-:Y:S04]  /*2a10*/  STL [R1+0xd0], R94 ;  /* 0x0000d05e01007387 */ /* 0x0201e80000100800 */
[----:B0-----:R0:W5:Y:S04]  /*2a20*/  LDG.E.U16 R94, desc[UR4][R10.64] ;  /* 0x000000040a5e7981 */ /* 0x001168000c1e1500 */
[----:B---3--:R1:W-:Y:S01]  /*2a30*/  STL [R1+0x94], R92 ;  /* 0x0000945c01007387 */ /* 0x0083e20000100800 */
[----:B0-----:R-:W-:-:S03]  /*2a40*/  IADD3 R10, P0, R93, R122, RZ ;  /* 0x0000007a5d0a7210 */ /* 0x001fc60007f1e0ff */
[----:B-1----:R0:W3:Y:S04]  /*2a50*/  LDG.E.U16 R92, desc[UR4][R6.64] ;  /* 0x00000004065c7981 */ /* 0x0020e8000c1e1500 */
[----:B----4-:R1:W-:Y:S01]  /*2a60*/  STL [R1+0x40], R22 ;  /* 0x0000401601007387 */ /* 0x0103e20000100800 */
[----:B0-----:R-:W-:-:S03]  /*2a70*/  IADD3 R6, P2, R222, R122, RZ ;  /* 0x0000007ade067210 */ /* 0x001fc60007f5e0ff */
[----:B------:R-:W-:Y:S01]  /*2a80*/  STL [R1+0x88], R98 ;  /* 0x0000886201007387 */ /* 0x000fe20000100800 */
[----:B-1----:R-:W-:Y:S02]  /*2a90*/  LOP3.LUT R22, R74, 0xc0, RZ, 0xc0, !PT ;  /* 0x000000c04a167812 */ /* 0x002fe400078ec0ff */
[-C--:B------:R-:W-:Y:S01]  /*2aa0*/  LEA.HI.X.SX32 R7, R93, R123.reuse, 0x1, P2 ;  /* 0x0000007b5d077211 */ /* 0x080fe200010f0eff */
[----:B------:R-:W-:Y:S01]  /*2ab0*/  STL [R1+0xc0], R97 ;  /* 0x0000c06101007387 */ /* 0x000fe20000100800 */
[----:B------:R-:W-:Y:S01]  /*2ac0*/  LOP3.LUT R74, R3, 0x7e, RZ, 0xc0, !PT ;  /* 0x0000007e034a7812 */ /* 0x000fe200078ec0ff */
[----:B------:R-:W-:Y:S01]  /*2ad0*/  IMAD R197, R197, 0x138, RZ ;  /* 0x00000138c5c57824 */ /* 0x000fe200078e02ff */
[-C--:B------:R-:W-:Y:S01]  /*2ae0*/  LEA.HI.X.SX32 R11, R71, R123.reuse, 0x1, P0 ;  /* 0x0000007b470b7211 */ /* 0x080fe200000f0eff */
[----:B------:R-:W-:Y:S01]  /*2af0*/  IMAD R198, R198, 0x148, RZ ;  /* 0x00000148c6c67824 */ /* 0x000fe200078e02ff */
[----:B------:R0:W4:Y:S01]  /*2b00*/  LDG.E.U16 R71, desc[UR4][R6.64] ;  /* 0x0000000406477981 */ /* 0x000122000c1e1500 */
[----:B------:R-:W-:Y:S01]  /*2b10*/  LEA.HI.X.SX32 R3, R73, R123, 0x1, P1 ;  /* 0x0000007b49037211 */ /* 0x000fe200008f0eff */
[----:B------:R-:W-:Y:S01]  /*2b20*/  IMAD R211, R211, 0x158, RZ ;  /* 0x00000158d3d37824 */ /* 0x000fe200078e02ff */
[----:B------:R-:W1:Y:S01]  /*2b30*/  LDC R93, c[0x0][0x248] ;  /* 0x00009200ff5d7b82 */ /* 0x000e620000000800 */
[----:B------:R0:W4:Y:S02]  /*2b40*/  LDG.E.U16 R73, desc[UR4][R10.64] ;  /* 0x000000040a497981 */ /* 0x000124000c1e1500 */
[----:B0-----:R-:W-:Y:S01]  /*2b50*/  IADD3 R6, P0, R62, R122, RZ ;  /* 0x0000007a3e067210 */ /* 0x001fe20007f1e0ff */
[----:B------:R-:W-:-:S04]  /*2b60*/  IMAD R209, R209, 0x168, RZ ;  /* 0x00000168d1d17824 */ /* 0x000fc800078e02ff */
[----:B------:R-:W0:Y:S01]  /*2b70*/  LDC R62, c[0x0][0x248] ;  /* 0x00009200ff3e7b82 */ /* 0x000e220000000800 */
[----:B------:R1:W-:Y:S01]  /*2b80*/  STL [R1+0x7c], R90 ;  /* 0x00007c5a01007387 */ /* 0x0003e20000100800 */
[----:B------:R-:W-:-:S06]  /*2b90*/  LEA.HI.X.SX32 R7, R95, R123, 0x1, P0 ;  /* 0x0000007b5f077211 */ /* 0x000fcc00000f0eff */
[----:B------:R-:W2:Y:S01]  /*2ba0*/  LDC R11, c[0x0][0x248] ;  /* 0x00009200ff0b7b82 */ /* 0x000ea20000000800 */
[----:B-1----:R1:W4:Y:S07]  /*2bb0*/  LDG.E.U16 R90, desc[UR4][R12.64] ;  /* 0x000000040c5a7981 */ /* 0x00232e000c1e1500 */
[----:B------:R-:W0:Y:S01]  /*2bc0*/  LDC R10, c[0x0][0x248] ;  /* 0x00009200ff0a7b82 */ /* 0x000e220000000800 */
[----:B-1----:R-:W-:-:S07]  /*2bd0*/  LEA R12, R22, R74, 0x9 ;  /* 0x0000004a160c7211 */ /* 0x002fce00078e48ff */
[----:B------:R-:W1:Y:S01]  /*2be0*/  LDC R13, c[0x0][0x248] ;  /* 0x00009200ff0d7b82 */ /* 0x000e620000000800 */
[----:B------:R-:W-:Y:S01]  /*2bf0*/  IADD3 R14, P0, R14, R122, RZ ;  /* 0x0000007a0e0e7210 */ /* 0x000fe20007f1e0ff */
[----:B------:R2:W4:Y:S01]  /*2c00*/  LDG.E.U16 R22, desc[UR4][R2.64] ;  /* 0x0000000402167981 */ /* 0x000522000c1e1500 */
[----:B------:R-:W-:-:S05]  /*2c10*/  IADD3 R132, R12, R72, RZ ;  /* 0x000000480c847210 */ /* 0x000fca0007ffe0ff */
[----:B------:R2:W-:Y:S01]  /*2c20*/  STS.U16 [R132+0x4400], R29 ;  /* 0x0044001d84007388 */ /* 0x0005e20000000400 */
[-C--:B------:R-:W-:Y:S01]  /*2c30*/  LEA.HI.X.SX32 R15, R15, R123.reuse, 0x1, P0 ;  /* 0x0000007b0f0f7211 */ /* 0x080fe200000f0eff */
[----:B--2---:R-:W-:Y:S01]  /*2c40*/  IMAD R11, R11, 0x270, RZ ;  /* 0x000002700b0b7824 */ /* 0x004fe200078e02ff */
[----:B------:R-:W2:Y:S03]  /*2c50*/  LDC R72, c[0x0][0x248] ;  /* 0x00009200ff487b82 */ /* 0x000ea60000000800 */
[----:B------:R-:W2:Y:S04]  /*2c60*/  LDG.E.U16 R14, desc[UR4][R14.64] ;  /* 0x000000040e0e7981 */ /* 0x000ea8000c1e1500 */
[----:B------:R0:W2:Y:S01]  /*2c70*/  LDG.E.U16 R29, desc[UR4][R6.64] ;  /* 0x00000004061d7981 */ /* 0x0000a2000c1e1500 */
[----:B------:R-:W-:Y:S01]  /*2c80*/  IADD3 R2, P1, R52, R122, RZ ;  /* 0x0000007a34027210 */ /* 0x000fe20007f3e0ff */
[----:B------:R-:W-:Y:S01]  /*2c90*/  IMAD R210, R210, 0x178, RZ ;  /* 0x00000178d2d27824 */ /* 0x000fe200078e02ff */
[----:B------:R-:W2:Y:S02]  /*2ca0*/  LDC R52, c[0x0][0x248] ;  /* 0x00009200ff347b82 */ /* 0x000ea40000000800 */
[----:B------:R-:W-:Y:S01]  /*2cb0*/  LEA.HI.X.SX32 R3, R48, R123, 0x1, P1 ;  /* 0x0000007b30037211 */ /* 0x000fe200008f0eff */
[----:B------:R0:W-:Y:S05]  /*2cc0*/  STS.U16 [R132+0x20400], R28 ;  /* 0x0204001c84007388 */ /* 0x0001ea0000000400 */
[----:B------:R-:W0:Y:S01]  /*2cd0*/  LDC R48, c[0x0][0x248] ;  /* 0x00009200ff307b82 */ /* 0x000e220000000800 */
[----:B-1----:R-:W-:-:S02]  /*2ce0*/  IMAD R13, R13, 0x130, RZ ;  /* 0x000001300d0d7824 */ /* 0x002fc400078e02ff */
[----:B0-----:R-:W-:-:S05]  /*2cf0*/  IMAD R7, R10, 0x260, RZ ;  /* 0x000002600a077824 */ /* 0x001fca00078e02ff */
[----:B------:R-:W0:Y:S01]  /*2d00*/  LDC R28, c[0x0][0x248] ;  /* 0x00009200ff1c7b82 */ /* 0x000e220000000800 */
[-C--:B------:R-:W-:Y:S01]  /*2d10*/  IADD3 R10, P1, R13, R122.reuse, RZ ;  /* 0x0000007a0d0a7210 */ /* 0x080fe20007f3e0ff */
[----:B------:R1:W-:Y:S01]  /*2d20*/  STS.U16 [R132+0x20c00], R17 ;  /* 0x020c001184007388 */ /* 0x0003e20000000400 */
[----:B------:R-:W-:-:S03]  /*2d30*/  IADD3 R6, P0, R7, R122, RZ ;  /* 0x0000007a07067210 */ /* 0x000fc60007f1e0ff */
[----:B------:R1:W-:Y:S01]  /*2d40*/  STL [R1+0x70], R96 ;  /* 0x0000706001007387 */ /* 0x0003e20000100800 */
[----:B------:R-:W-:Y:S01]  /*2d50*/  IMAD R91, R62, 0x310, RZ ;  /* 0x000003103e5b7824 */ /* 0x000fe200078e02ff */
[----:B------:R-:W2:Y:S02]  /*2d60*/  LDC R74, c[0x0][0x248] ;  /* 0x00009200ff4a7b82 */ /* 0x000ea40000000800 */
[----:B-1----:R1:W2:Y:S04]  /*2d70*/  LDG.E.U16 R17, desc[UR4][R2.64] ;  /* 0x0000000402117981 */ /* 0x0022a8000c1e1500 */
[----:B------:R1:W-:Y:S01]  /*2d80*/  STS.U16 [R132+0x20000], R49 ;  /* 0x0200003184007388 */ /* 0x0003e20000000400 */
[----:B------:R-:W-:Y:S01]  /*2d90*/  LEA.HI.X.SX32 R7, R13, R123, 0x1, P0 ;  /* 0x0000007b0d077211 */ /* 0x000fe200000f0eff */
[----:B------:R-:W-:Y:S01]  /*2da0*/  IMAD R208, R208, 0x188, RZ ;  /* 0x00000188d0d07824 */ /* 0x000fe200078e02ff */
[----:B------:R-:W2:Y:S01]  /*2db0*/  LDC R96, c[0x0][0x248] ;  /* 0x00009200ff607b82 */ /* 0x000ea20000000800 */
[----:B-1----:R-:W-:-:S02]  /*2dc0*/  IADD3 R2, P2, R11, R122, RZ ;  /* 0x0000007a0b027210 */ /* 0x002fc40007f5e0ff */
[----:B------:R-:W-:-:S05]  /*2dd0*/  LEA.HI.X.SX32 R11, R63, R123, 0x1, P1 ;  /* 0x0000007b3f0b7211 */ /* 0x000fca00008f0eff */
[----:B------:R-:W1:Y:S01]  /*2de0*/  LDC R49, c[0x0][0x248] ;  /* 0x00009200ff317b82 */ /* 0x000e620000000800 */
[----:B------:R0:W2:Y:S01]  /*2df0*/  LDG.E.U16 R15, desc[UR4][R10.64] ;  /* 0x000000040a0f7981 */ /* 0x0000a2000c1e1500 */
[----:B------:R-:W-:Y:S01]  /*2e00*/  IMAD R13, R48, 0x140, RZ ;  /* 0x00000140300d7824 */ /* 0x000fe200078e02ff */
[----:B------:R-:W-:Y:S02]  /*2e10*/  LEA.HI.X.SX32 R3, R197, R123, 0x1, P2 ;  /* 0x0000007bc5037211 */ /* 0x000fe400010f0eff */
[----:B------:R-:W-:Y:S03]  /*2e20*/  STS.U16 [R132+0x1000], R54 ;  /* 0x0010003684007388 */ /* 0x000fe60000000400 */
[----:B------:R-:W3:Y:S01]  /*2e30*/  LDC R63, c[0x0][0x248] ;  /* 0x00009200ff3f7b82 */ /* 0x000ee20000000800 */
[----:B------:R0:W-:Y:S04]  /*2e40*/  STS.U16 [R132+0x20800], R45 ;  /* 0x0208002d84007388 */ /* 0x0001e80000000400 */
[----:B------:R0:W-:Y:S03]  /*2e50*/  STS.U16 [R132+0x21400], R18 ;  /* 0x0214001284007388 */ /* 0x0001e60000000400 */
[----:B0-----:R-:W0:Y:S01]  /*2e60*/  LDC R10, c[0x0][0x248] ;  /* 0x00009200ff0a7b82 */ /* 0x001e220000000800 */
[----:B------:R1:W-:Y:S01]  /*2e70*/  STS.U16 [R132+0x2000], R56 ;  /* 0x0020003884007388 */ /* 0x0003e20000000400 */
[----:B------:R-:W-:-:S03]  /*2e80*/  IMAD R45, R28, 0x150, RZ ;  /* 0x000001501c2d7824 */ /* 0x000fc600078e02ff */
[----:B------:R1:W2:Y:S03]  /*2e90*/  LDG.E.U16 R11, desc[UR4][R2.64] ;  /* 0x00000004020b7981 */ /* 0x0002a6000c1e1500 */
[----:B------:R-:W0:Y:S01]  /*2ea0*/  LDC R54, c[0x0][0x248] ;  /* 0x00009200ff367b82 */ /* 0x000e220000000800 */
[----:B------:R-:W-:Y:S01]  /*2eb0*/  IADD3 R18, P0, R13, R122, RZ ;  /* 0x0000007a0d127210 */ /* 0x000fe20007f1e0ff */
[----:B------:R1:W-:Y:S03]  /*2ec0*/  STS.U16 [R132], R53 ;  /* 0x0000003584007388 */ /* 0x0003e60000000400 */
[----:B------:R-:W-:-:S03]  /*2ed0*/  LEA.HI.X.SX32 R19, R19, R123, 0x1, P0 ;  /* 0x0000007b13137211 */ /* 0x000fc600000f0eff */
[----:B-1----:R-:W1:Y:S01]  /*2ee0*/  LDC R56, c[0x0][0x248] ;  /* 0x00009200ff387b82 */ /* 0x002e620000000800 */
[----:B------:R-:W-:Y:S01]  /*2ef0*/  IADD3 R2, P0, R45, R122, RZ ;  /* 0x0000007a2d027210 */ /* 0x000fe20007f1e0ff */
[----:B------:R0:W-:Y:S03]  /*2f00*/  STS.U16 [R132+0x800], R55 ;  /* 0x0008003784007388 */ /* 0x0001e60000000400 */
[----:B------:R-:W-:-:S03]  /*2f10*/  LEA.HI.X.SX32 R3, R4, R123, 0x1, P0 ;  /* 0x0000007b04037211 */ /* 0x000fc600000f0eff */
[----:B------:R-:W1:Y:S01]  /*2f20*/  LDC R53, c[0x0][0x248] ;  /* 0x00009200ff357b82 */ /* 0x000e620000000800 */
[----:B------:R-:W-:Y:S01]  /*2f30*/  IMAD R49, R49, 0x280, RZ ;  /* 0x0000028031317824 */ /* 0x000fe200078e02ff */
[----:B------:R0:W2:Y:S06]  /*2f40*/  LDG.E.U16 R4, desc[UR4][R2.64] ;  /* 0x0000000402047981 */ /* 0x0000ac000c1e1500 */
[----:B0-----:R-:W0:Y:S01]  /*2f50*/  LDC R55, c[0x0][0x248] ;  /* 0x00009200ff377b82 */ /* 0x001e220000000800 */
[----:B------:R1:W-:Y:S01]  /*2f60*/  STS.U16 [R132+0x21000], R27 ;  /* 0x0210001b84007388 */ /* 0x0003e20000000400 */
[----:B------:R-:W-:-:S03]  /*2f70*/  IMAD R3, R10, 0x2c0, RZ ;  /* 0x000002c00a037824 */ /* 0x000fc600078e02ff */
[----:B------:R1:W-:Y:S03]  /*2f80*/  STS.U16 [R132+0x4000], R57 ;  /* 0x0040003984007388 */ /* 0x0003e60000000400 */
[----:B------:R-:W2:Y:S01]  /*2f90*/  LDC R10, c[0x0][0x248] ;  /* 0x00009200ff0a7b82 */ /* 0x000ea20000000800 */
[----:B-1----:R1:W2:Y:S07]  /*2fa0*/  LDG.E.U16 R27, desc[UR4][R6.64] ;  /* 0x00000004061b7981 */ /* 0x0022ae000c1e1500 */
[----:B------:R-:W5:Y:S01]  /*2fb0*/  LDC R57, c[0x0][0x248] ;  /* 0x00009200ff397b82 */ /* 0x000f620000000800 */
[----:B------:R0:W-:Y:S01]  /*2fc0*/  STS.U16 [R132+0x400], R61 ;  /* 0x0004003d84007388 */ /* 0x0001e20000000400 */
[----:B-1----:R-:W-:Y:S01]  /*2fd0*/  IADD3 R6, P1, R49, R122, RZ ;  /* 0x0000007a31067210 */ /* 0x002fe20007f3e0ff */
[----:B------:R-:W-:-:S05]  /*2fe0*/  IMAD R49, R54, 0x2a0, RZ ;  /* 0x000002a036317824 */ /* 0x000fca00078e02ff */
[----:B------:R-:W1:Y:S01]  /*2ff0*/  LDC R54, c[0x0][0x248] ;  /* 0x00009200ff367b82 */ /* 0x000e620000000800 */
[----:B------:R-:W-:Y:S01]  /*3000*/  LEA.HI.X.SX32 R7, R13, R123, 0x1, P1 ;  /* 0x0000007b0d077211 */ /* 0x000fe200008f0eff */
[----:B0-----:R0:W2:Y:S01]  /*3010*/  LDG.E.U16 R61, desc[UR4][R18.64] ;  /* 0x00000004123d7981 */ /* 0x0010a2000c1e1500 */
[----:B------:R-:W-:Y:S01]  /*3020*/  IADD3 R48, P1, R49, R122, RZ ;  /* 0x0000007a31307210 */ /* 0x000fe20007f3e0ff */
[----:B------:R-:W-:Y:S02]  /*3030*/  IMAD R53, R53, 0x160, RZ ;  /* 0x0000016035357824 */ /* 0x000fe400078e02ff */
[----:B------:R-:W2:Y:S01]  /*3040*/  LDG.E.U16 R13, desc[UR4][R6.64] ;  /* 0x00000004060d7981 */ /* 0x000ea2000c1e1500 */
[----:B------:R-:W-:Y:S01]  /*3050*/  IMAD R206, R206, 0x198, RZ ;  /* 0x00000198cece7824 */ /* 0x000fe200078e02ff */
[----:B------:R-:W2:Y:S01]  /*3060*/  LDC R98, c[0x0][0x248] ;  /* 0x00009200ff627b82 */ /* 0x000ea20000000800 */
[----:B0-----:R-:W-:-:S07]  /*3070*/  IMAD R19, R56, 0x2b0, RZ ;  /* 0x000002b038137824 */ /* 0x001fce00078e02ff */
[----:B------:R-:W0:Y:S01]  /*3080*/  LDC R56, c[0x0][0x248] ;  /* 0x00009200ff387b82 */ /* 0x000e220000000800 */
[-C--:B------:R-:W-:Y:S02]  /*3090*/  LEA.HI.X.SX32 R49, R45, R123.reuse, 0x1, P1 ;  /* 0x0000007b2d317211 */ /* 0x080fe400008f0eff */
[-C--:B------:R-:W-:Y:S01]  /*30a0*/  IADD3 R2, P1, R3, R122.reuse, RZ ;  /* 0x0000007a03027210 */ /* 0x080fe20007f3e0ff */
[----:B------:R-:W-:Y:S01]  /*30b0*/  IMAD R55, R55, 0x170, RZ ;  /* 0x0000017037377824 */ /* 0x000fe200078e02ff */
[C---:B------:R-:W-:Y:S02]  /*30c0*/  IADD3 R18, P0, R53.reuse, R122, RZ ;  /* 0x0000007a35127210 */ /* 0x040fe40007f1e0ff */
[----:B------:R-:W-:Y:S01]  /*30d0*/  LEA.HI.X.SX32 R3, R53, R123, 0x1, P1 ;  /* 0x0000007b35037211 */ /* 0x000fe200008f0eff */
[----:B-----5:R-:W-:Y:S01]  /*30e0*/  IMAD R57, R57, 0x2e0, RZ ;  /* 0x000002e039397824 */ /* 0x020fe200078e02ff */
[----:B------:R-:W5:Y:S03]  /*30f0*/  LDC R97, c[0x0][0x248] ;  /* 0x00009200ff617b82 */ /* 0x000f660000000800 */
[----:B------:R1:W5:Y:S02]  /*3100*/  LDG.E.U16 R45, desc[UR4][R2.64] ;  /* 0x00000004022d7981 */ /* 0x000364000c1e1500 */
[----:B-1----:R-:W-:-:S02]  /*3110*/  IMAD R3, R54, 0x2f0, RZ ;  /* 0x000002f036037824 */ /* 0x002fc400078e02ff */
[----:B------:R-:W-:Y:S04]  /*3120*/  STL [R1+0xb0], R94 ;  /* 0x0000b05e01007387 */ /* 0x000fe80000100800 */
[----:B---3--:R1:W-:Y:S01]  /*3130*/  STL [R1+0x64], R92 ;  /* 0x0000645c01007387 */ /* 0x0083e20000100800 */
[----:B------:R-:W-:Y:S01]  /*3140*/  IMAD R63, R63, 0x320, RZ ;  /* 0x000003203f3f7824 */ /* 0x000fe200078e02ff */
[----:B-1----:R-:W1:Y:S02]  /*3150*/  LDC R92, c[0x0][0x248] ;  /* 0x00009200ff5c7b82 */ /* 0x002e640000000800 */
[----:B----4-:R3:W-:Y:S04]  /*3160*/  STL [R1+0x58], R90 ;  /* 0x0000585a01007387 */ /* 0x0107e80000100800 */
[----:B------:R4:W-:Y:S04]  /*3170*/  STL [R1+0xa0], R73 ;  /* 0x0000a04901007387 */ /* 0x0009e80000100800 */
[----:B------:R0:W-:Y:S01]  /*3180*/  STL [R1+0x4c], R71 ;  /* 0x00004c4701007387 */ /* 0x0001e20000100800 */
[----:B---3--:R-:W3:Y:S08]  /*3190*/  LDC R90, c[0x0][0x248] ;  /* 0x00009200ff5a7b82 */ /* 0x008ef00000000800 */
[----:B----4-:R-:W4:Y:S08]  /*31a0*/  LDC R73, c[0x0][0x248] ;  /* 0x00009200ff497b82 */ /* 0x010f300000000800 */
[----:B0-----:R-:W0:Y:S01]  /*31b0*/  LDC R71, c[0x0][0x248] ;  /* 0x00009200ff477b82 */ /* 0x001e220000000800 */
[----:B--2---:R2:W-:Y:S02]  /*31c0*/  STL [R1+0x30], R29 ;  /* 0x0000301d01007387 */ /* 0x0045e40000100800 */
[----:B--2---:R-:W-:-:S05]  /*31d0*/  IMAD R29, R52, 0x290, RZ ;  /* 0x00000290341d7824 */ /* 0x004fca00078e02ff */
[----:B------:R-:W2:Y:S01]  /*31e0*/  LDC R52, c[0x0][0x248] ;  /* 0x00009200ff347b82 */ /* 0x000ea20000000800 */
[----:B------:R-:W-:-:S04]  /*31f0*/  IADD3 R28, P2, R29, R122, RZ ;  /* 0x0000007a1d1c7210 */ /* 0x000fc80007f5e0ff */
[-C--:B------:R-:W-:Y:S02]  /*3200*/  LEA.HI.X.SX32 R29, R198, R123.reuse, 0x1, P2 ;  /* 0x0000007bc61d7211 */ /* 0x080fe400010f0eff */
[----:B------:R-:W-:Y:S01]  /*3210*/  IADD3 R6, P2, R19, R122, RZ ;  /* 0x0000007a13067210 */ /* 0x000fe20007f5e0ff */
[----:B------:R1:W-:Y:S03]  /*3220*/  STL [R1+0x2c], R14 ;  /* 0x00002c0e01007387 */ /* 0x0003e60000100800 */
[-C--:B------:R-:W-:Y:S01]  /*3230*/  LEA.HI.X.SX32 R7, R211, R123.reuse, 0x1, P2 ;  /* 0x0000007bd3077211 */ /* 0x080fe200010f0eff */
[----:B------:R-:W5:Y:S01]  /*3240*/  LDG.E.U16 R28, desc[UR4][R28.64] ;  /* 0x000000041c1c7981 */ /* 0x000f62000c1e1500 */
[----:B------:R-:W-:-:S03]  /*3250*/  LEA.HI.X.SX32 R19, R20, R123, 0x1, P0 ;  /* 0x0000007b14137211 */ /* 0x000fc600000f0eff */
[----:B------:R3:W5:Y:S01]  /*3260*/  LDG.E.U16 R6, desc[UR4][R6.64] ;  /* 0x0000000406067981 */ /* 0x000762000c1e1500 */
[----:B-1----:R-:W1:Y:S03]  /*3270*/  LDC R14, c[0x0][0x248] ;  /* 0x00009200ff0e7b82 */ /* 0x002e660000000800 */
[----:B------:R-:W5:Y:S01]  /*3280*/  LDG.E.U16 R20, desc[UR4][R18.64] ;  /* 0x0000000412147981 */ /* 0x000f62000c1e1500 */
[----:B--2---:R-:W-:Y:S01]  /*3290*/  IMAD R53, R52, 0x2d0, RZ ;  /* 0x000002d034357824 */ /* 0x004fe200078e02ff */
[-C--:B------:R-:W-:Y:S02]  /*32a0*/  IADD3 R52, P0, R55, R122.reuse, RZ ;  /* 0x0000007a37347210 */ /* 0x080fe40007f1e0ff */
[----:B------:R2:W5:Y:S01]  /*32b0*/  LDG.E.U16 R29, desc[UR4][R48.64] ;  /* 0x00000004301d7981 */ /* 0x000562000c1e1500 */
[----:B---3--:R-:W-:Y:S01]  /*32c0*/  IMAD R7, R10, 0x180, RZ ;  /* 0x000001800a077824 */ /* 0x008fe200078e02ff */
[----:B--2---:R-:W-:-:S02]  /*32d0*/  IADD3 R48, P1, R53, R122, RZ ;  /* 0x0000007a35307210 */ /* 0x004fc40007f3e0ff */
[-C--:B------:R-:W-:Y:S02]  /*32e0*/  LEA.HI.X.SX32 R53, R50, R123.reuse, 0x1, P0 ;  /* 0x0000007b32357211 */ /* 0x080fe400000f0eff */
[-C--:B------:R-:W-:Y:S02]  /*32f0*/  IADD3 R50, P0, R7, R122.reuse, RZ ;  /* 0x0000007a07327210 */ /* 0x080fe40007f1e0ff */
[-C--:B------:R-:W-:Y:S02]  /*3300*/  LEA.HI.X.SX32 R49, R209, R123.reuse, 0x1, P1 ;  /* 0x0000007bd1317211 */ /* 0x080fe400008f0eff */
[----:B------:R-:W-:Y:S01]  /*3310*/  IADD3 R18, P1, R57, R122, RZ ;  /* 0x0000007a39127210 */ /* 0x000fe20007f3e0ff */
[----:B------:R-:W-:Y:S01]  /*3320*/  IMAD R57, R56, 0x300, RZ ;  /* 0x0000030038397824 */ /* 0x000fe200078e02ff */
[-C--:B------:R-:W-:Y:S01]  /*3330*/  LEA.HI.X.SX32 R51, R51, R123.reuse, 0x1, P0 ;  /* 0x0000007b33337211 */ /* 0x080fe200000f0eff */
[----:B------:R-:W2:Y:S01]  /*3340*/  LDG.E.U16 R48, desc[UR4][R48.64] ;  /* 0x0000000430307981 */ /* 0x000ea2000c1e1500 */
[----:B------:R-:W-:-:S02]  /*3350*/  LEA.HI.X.SX32 R19, R55, R123, 0x1, P1 ;  /* 0x0000007b37137211 */ /* 0x000fc400008f0eff */
[-C--:B------:R-:W-:Y:S01]  /*3360*/  IADD3 R2, P2, R3, R122.reuse, RZ ;  /* 0x0000007a03027210 */ /* 0x080fe20007f5e0ff */
[----:B------:R3:W2:Y:S03]  /*3370*/  LDG.E.U16 R49, desc[UR4][R52.64] ;  /* 0x0000000434317981 */ /* 0x0006a6000c1e1500 */
[----:B------:R-:W-:Y:S01]  /*3380*/  LEA.HI.X.SX32 R3, R210, R123, 0x1, P2 ;  /* 0x0000007bd2037211 */ /* 0x000fe200010f0eff */
[----:B-1----:R-:W-:Y:S02]  /*3390*/  IMAD R55, R14, 0x190, RZ ;  /* 0x000001900e377824 */ /* 0x002fe400078e02ff */
[----:B----4-:R-:W-:Y:S01]  /*33a0*/  IMAD R73, R73, 0x340, RZ ;  /* 0x0000034049497824 */ /* 0x010fe200078e02ff */
[----:B------:R-:W4:Y:S04]  /*33b0*/  LDG.E.U16 R18, desc[UR4][R18.64] ;  /* 0x0000000412127981 */ /* 0x000f28000c1e1500 */
[----:B------:R1:W4:Y:S01]  /*33c0*/  LDG.E.U16 R53, desc[UR4][R50.64] ;  /* 0x0000000432357981 */ /* 0x000322000c1e1500 */
[----:B---3--:R-:W3:Y:S01]  /*33d0*/  LDC R52, c[0x0][0x248] ;  /* 0x00009200ff347b82 */ /* 0x008ee20000000800 */
[----:B------:R-:W-:-:S02]  /*33e0*/  IADD3 R62, P2, R91, R122, RZ ;  /* 0x0000007a5b3e7210 */ /* 0x000fc40007f5e0ff */
[----:B------:R0:W4:Y:S05]  /*33f0*/  LDG.E.U16 R2, desc[UR4][R2.64] ;  /* 0x0000000402027981 */ /* 0x00012a000c1e1500 */
[----:B------:R-:W3:Y:S01]  /*3400*/  LDC R91, c[0x0][0x248] ;  /* 0x00009200ff5b7b82 */ /* 0x000ee20000000800 */
[----:B-1----:R-:W-:-:S04]  /*3410*/  IADD3 R50, P1, R57, R122, RZ ;  /* 0x0000007a39327210 */ /* 0x002fc80007f3e0ff */
[----:B------:R-:W-:-:S03]  /*3420*/  LEA.HI.X.SX32 R51, R7, R123, 0x1, P1 ;  /* 0x0000007b07337211 */ /* 0x000fc600008f0eff */
[----:B------:R-:W1:Y:S01]  /*3430*/  LDC R7, c[0x0][0x248] ;  /* 0x00009200ff077b82 */ /* 0x000e620000000800 */
[-C--:B------:R-:W-:Y:S01]  /*3440*/  IADD3 R56, P0, R55, R122.reuse, RZ ;  /* 0x0000007a37387210 */ /* 0x080fe20007f1e0ff */
[----:B------:R-:W-:Y:S01]  /*3450*/  IMAD R19, R72, 0x330, RZ ;  /* 0x0000033048137824 */ /* 0x000fe200078e02ff */
[----:B------:R-:W-:Y:S01]  /*3460*/  IADD3 R54, P1, R63, R122, RZ ;  /* 0x0000007a3f367210 */ /* 0x000fe20007f3e0ff */
[----:B0-----:R-:W-:Y:S01]  /*3470*/  IMAD R3, R71, 0x1a0, RZ ;  /* 0x000001a047037824 */ /* 0x001fe200078e02ff */
[-C--:B------:R-:W-:Y:S01]  /*3480*/  LEA.HI.X.SX32 R57, R16, R123.reuse, 0x1, P0 ;  /* 0x0000007b10397211 */ /* 0x080fe200000f0eff */
[----:B------:R-:W-:Y:S01]  /*3490*/  IMAD R207, R207, 0x1a8, RZ ;  /* 0x000001a8cfcf7824 */ /* 0x000fe200078e02ff */
[-C--:B------:R-:W-:Y:S01]  /*34a0*/  LEA.HI.X.SX32 R63, R208, R123.reuse, 0x1, P2 ;  /* 0x0000007bd03f7211 */ /* 0x080fe200010f0eff */
[----:B------:R-:W-:Y:S01]  /*34b0*/  IMAD R205, R205, 0x1b8, RZ ;  /* 0x000001b8cdcd7824 */ /* 0x000fe200078e02ff */
[----:B------:R-:W4:Y:S01]  /*34c0*/  LDG.E.U16 R51, desc[UR4][R50.64] ;  /* 0x0000000432337981 */ /* 0x000f22000c1e1500 */
[----:B------:R-:W-:-:S03]  /*34d0*/  LEA.HI.X.SX32 R55, R55, R123, 0x1, P1 ;  /* 0x0000007b37377211 */ /* 0x000fc600008f0eff */
[----:B------:R0:W4:Y:S01]  /*34e0*/  LDG.E.U16 R14, desc[UR4][R56.64] ;  /* 0x00000004380e7981 */ /* 0x000122000c1e1500 */
[-C--:B------:R-:W-:Y:S01]  /*34f0*/  IADD3 R72, P1, R19, R122.reuse, RZ ;  /* 0x0000007a13487210 */ /* 0x080fe20007f3e0ff */
[----:B---3--:R-:W-:Y:S02]  /*3500*/  IMAD R71, R52, 0x1c0, RZ ;  /* 0x000001c034477824 */ /* 0x008fe400078e02ff */
[----:B------:R3:W4:Y:S01]  /*3510*/  LDG.E.U16 R16, desc[UR4][R62.64] ;  /* 0x000000043e107981 */ /* 0x000722000c1e1500 */
[----:B------:R-:W5:Y:S01]  /*3520*/  LDC R52, c[0x0][0x248] ;  /* 0x00009200ff347b82 */ /* 0x000f620000000800 */
[----:B------:R-:W-:Y:S02]  /*3530*/  IMAD R91, R91, 0x370, RZ ;  /* 0x000003705b5b7824 */ /* 0x000fe400078e02ff */
[----:B------:R1:W4:Y:S01]  /*3540*/  LDG.E.U16 R10, desc[UR4][R54.64] ;  /* 0x00000004360a7981 */ /* 0x000322000c1e1500 */
[-C--:B0-----:R-:W-:Y:S02]  /*3550*/  IADD3 R56, P2, R73, R122.reuse, RZ ;  /* 0x0000007a49387210 */ /* 0x081fe40007f5e0ff */
[----:B---3--:R-:W-:-:S02]  /*3560*/  IADD3 R62, P0, R3, R122, RZ ;  /* 0x0000007a033e7210 */ /* 0x008fc40007f1e0ff */
[-C--:B------:R-:W-:Y:S01]  /*3570*/  LEA.HI.X.SX32 R57, R3, R123.reuse, 0x1, P2 ;  /* 0x0000007b03397211 */ /* 0x080fe200010f0eff */
[----:B-1----:R-:W-:Y:S01]  /*3580*/  IMAD R3, R7, 0x1b0, RZ ;  /* 0x000001b007037824 */ /* 0x002fe200078e02ff */
[-C--:B------:R-:W-:Y:S01]  /*3590*/  LEA.HI.X.SX32 R73, R206, R123.reuse, 0x1, P1 ;  /* 0x0000007bce497211 */ /* 0x080fe200008f0eff */
[----:B------:R-:W-:Y:S01]  /*35a0*/  IMAD R55, R74, 0x350, RZ ;  /* 0x000003504a377824 */ /* 0x000fe200078e02ff */
[----:B------:R-:W-:Y:S01]  /*35b0*/  LEA.HI.X.SX32 R63, R67, R123, 0x1, P0 ;  /* 0x0000007b433f7211 */ /* 0x000fe200000f0eff */
[----:B------:R-:W0:Y:S01]  /*35c0*/  LDC R74, c[0x0][0x248] ;  /* 0x00009200ff4a7b82 */ /* 0x000e220000000800 */
[----:B------:R-:W-:Y:S01]  /*35d0*/  IMAD R7, R90, 0x360, RZ ;  /* 0x000003605a077824 */ /* 0x000fe200078e02ff */
[----:B------:R-:W-:Y:S01]  /*35e0*/  IADD3 R90, P0, R3, R122, RZ ;  /* 0x0000007a035a7210 */ /* 0x000fe20007f1e0ff */
[----:B------:R1:W3:Y:S04]  /*35f0*/  LDG.E.U16 R19, desc[UR4][R72.64] ;  /* 0x0000000448137981 */ /* 0x0002e8000c1e1500 */
[----:B------:R1:W3:Y:S01]  /*3600*/  LDG.E.U16 R67, desc[UR4][R62.64] ;  /* 0x000000043e437981 */ /* 0x0002e2000c1e1500 */
[----:B------:R-:W-:-:S03]  /*3610*/  IMAD R95, R92, 0x380, RZ ;  /* 0x000003805c5f7824 */ /* 0x000fc600078e02ff */
[----:B------:R1:W3:Y:S02]  /*3620*/  LDG.E.U16 R50, desc[UR4][R56.64] ;  /* 0x0000000438327981 */ /* 0x0002e4000c1e1500 */
[-C--:B-1----:R-:W-:Y:S02]  /*3630*/  IADD3 R72, P2, R91, R122.reuse, RZ ;  /* 0x0000007a5b487210 */ /* 0x082fe40007f5e0ff */
[-C--:B------:R-:W-:Y:S02]  /*3640*/  LEA.HI.X.SX32 R91, R47, R123.reuse, 0x1, P0 ;  /* 0x0000007b2f5b7211 */ /* 0x080fe400000f0eff */
[-C--:B------:R-:W-:Y:S02]  /*3650*/  IADD3 R62, P0, R71, R122.reuse, RZ ;  /* 0x0000007a473e7210 */ /* 0x080fe40007f1e0ff */
[----:B------:R-:W-:Y:S01]  /*3660*/  IADD3 R54, P1, R55, R122, RZ ;  /* 0x0000007a37367210 */ /* 0x000fe20007f3e0ff */
[----:B------:R-:W-:Y:S01]  /*3670*/  IMAD R93, R93, 0x390, RZ ;  /* 0x000003905d5d7824 */ /* 0x000fe200078e02ff */
[-C--:B------:R-:W-:Y:S01]  /*3680*/  LEA.HI.X.SX32 R63, R68, R123.reuse, 0x1, P0 ;  /* 0x0000007b443f7211 */ /* 0x080fe200000f0eff */
[----:B------:R-:W-:Y:S01]  /*3690*/  IMAD R204, R204, 0x1c8, RZ ;  /* 0x000001c8cccc7824 */ /* 0x000fe200078e02ff */
[----:B------:R-:W1:Y:S01]  /*36a0*/  LDC R68, c[0x0][0x248] ;  /* 0x00009200ff447b82 */ /* 0x000e620000000800 */
[-C--:B------:R-:W-:Y:S01]  /*36b0*/  LEA.HI.X.SX32 R55, R207, R123.reuse, 0x1, P1 ;  /* 0x0000007bcf377211 */ /* 0x080fe200008f0eff */
[----:B------:R-:W3:Y:S01]  /*36c0*/  LDG.E.U16 R47, desc[UR4][R90.64] ;  /* 0x000000045a2f7981 */ /* 0x000ee2000c1e1500 */
[----:B------:R-:W-:-:S02]  /*36d0*/  LEA.HI.X.SX32 R73, R205, R123, 0x1, P2 ;  /* 0x0000007bcd497211 */ /* 0x000fc400010f0eff */
[-C--:B------:R-:W-:Y:S01]  /*36e0*/  IADD3 R56, P1, R7, R122.reuse, RZ ;  /* 0x0000007a07387210 */ /* 0x080fe20007f3e0ff */
[----:B------:R-:W3:Y:S03]  /*36f0*/  LDG.E.U16 R54, desc[UR4][R54.64] ;  /* 0x0000000436367981 */ /* 0x000ee6000c1e1500 */
[-C--:B------:R-:W-:Y:S01]  /*3700*/  LEA.HI.X.SX32 R57, R3, R123.reuse, 0x1, P1 ;  /* 0x0000007b03397211 */ /* 0x080fe200008f0eff */
[----:B------:R5:W3:Y:S01]  /*3710*/  LDG.E.U16 R7, desc[UR4][R72.64] ;  /* 0x0000000448077981 */ /* 0x000ae2000c1e1500 */
[----:B------:R-:W-:Y:S01]  /*3720*/  IADD3 R94, P1, R95, R122, RZ ;  /* 0x0000007a5f5e7210 */ /* 0x000fe20007f3e0ff */
[----:B0-----:R-:W-:Y:S02]  /*3730*/  IMAD R3, R74, 0x1d0, RZ ;  /* 0x000001d04a037824 */ /* 0x001fe400078e02ff */
[----:B------:R-:W0:Y:S01]  /*3740*/  LDC R74, c[0x0][0x248] ;  /* 0x00009200ff4a7b82 */ /* 0x000e220000000800 */
[----:B------:R-:W-:Y:S01]  /*3750*/  LEA.HI.X.SX32 R95, R71, R123, 0x1, P1 ;  /* 0x0000007b475f7211 */ /* 0x000fe200008f0eff */
[----:B------:R1:W3:Y:S01]  /*3760*/  LDG.E.U16 R56, desc[UR4][R56.64] ;  /* 0x0000000438387981 */ /* 0x0002e2000c1e1500 */
[----:B-----5:R-:W-:-:S03]  /*3770*/  IMAD R73, R52, 0x3a0, RZ ;  /* 0x000003a034497824 */ /* 0x020fc600078e02ff */
[----:B------:R5:W3:Y:S02]  /*3780*/  LDG.E.U16 R62, desc[UR4][R62.64] ;  /* 0x000000043e3e7981 */ /* 0x000ae4000c1e1500 */
[----:B------:R-:W0:Y:S01]  /*3790*/  LDC R71, c[0x0][0x248] ;  /* 0x00009200ff477b82 */ /* 0x000e220000000800 */
[-C--:B------:R-:W-:Y:S01]  /*37a0*/  IADD3 R72, P1, R73, R122.reuse, RZ ;  /* 0x0000007a49487210 */ /* 0x080fe20007f3e0ff */
[----:B-1----:R-:W-:Y:S01]  /*37b0*/  IMAD R57, R96, 0x3b0, RZ ;  /* 0x000003b060397824 */ /* 0x002fe200078e02ff */
[-C--:B------:R-:W-:Y:S01]  /*37c0*/  IADD3 R92, P2, R93, R122.reuse, RZ ;  /* 0x0000007a5d5c7210 */ /* 0x080fe20007f5e0ff */
[----:B------:R-:W-:Y:S01]  /*37d0*/  IMAD R213, R213, 0x1d8, RZ ;  /* 0x000001d8d5d57824 */ /* 0x000fe200078e02ff */
[CC--:B------:R-:W-:Y:S01]  /*37e0*/  LEA.HI.X.SX32 R73, R3.reuse, R123.reuse, 0x1, P1 ;  /* 0x0000007b03497211 */ /* 0x0c0fe200008f0eff */
[----:B------:R1:W3:Y:S01]  /*37f0*/  LDG.E.U16 R52, desc[UR4][R94.64] ;  /* 0x000000045e347981 */ /* 0x0002e2000c1e1500 */
[-C--:B------:R-:W-:Y:S01]  /*3800*/  IADD3 R90, P0, R3, R122.reuse, RZ ;  /* 0x0000007a035a7210 */ /* 0x080fe20007f1e0ff */
[----:B-----5:R-:W-:Y:S01]  /*3810*/  IMAD R63, R68, 0x1e0, RZ ;  /* 0x000001e0443f7824 */ /* 0x020fe200078e02ff */
[----:B------:R-:W5:Y:S01]  /*3820*/  LDC R96, c[0x0][0x248] ;  /* 0x00009200ff607b82 */ /* 0x000f620000000800 */
[----:B------:R1:W3:Y:S01]  /*3830*/  LDG.E.U16 R55, desc[UR4][R72.64] ;  /* 0x0000000448377981 */ /* 0x0002e2000c1e1500 */
[-C--:B------:R-:W-:Y:S01]  /*3840*/  LEA.HI.X.SX32 R93, R204, R123.reuse, 0x1, P2 ;  /* 0x0000007bcc5d7211 */ /* 0x080fe200010f0eff */
[----:B------:R-:W-:Y:S01]  /*3850*/  IMAD R97, R97, 0x1f0, RZ ;  /* 0x000001f061617824 */ /* 0x000fe200078e02ff */
[-C--:B------:R-:W-:Y:S01]  /*3860*/  LEA.HI.X.SX32 R91, R58, R123.reuse, 0x1, P0 ;  /* 0x0000007b3a5b7211 */ /* 0x080fe200000f0eff */
[----:B-1----:R-:W-:Y:S01]  /*3870*/  IMAD R95, R98, 0x3c0, RZ ;  /* 0x000003c0625f7824 */ /* 0x002fe200078e02ff */
[-C--:B------:R-:W-:Y:S01]  /*3880*/  IADD3 R72, P1, R57, R122.reuse, RZ ;  /* 0x0000007a39487210 */ /* 0x080fe20007f3e0ff */
[----:B------:R1:W3:Y:S01]  /*3890*/  LDG.E.U16 R3, desc[UR4][R92.64] ;  /* 0x000000045c037981 */ /* 0x0002e2000c1e1500 */
[-C--:B------:R-:W-:Y:S01]  /*38a0*/  IADD3 R94, P0, R63, R122.reuse, RZ ;  /* 0x0000007a3f5e7210 */ /* 0x080fe20007f1e0ff */
[----:B------:R-:W-:Y:S01]  /*38b0*/  IMAD R99, R99, 0x3d0, RZ ;  /* 0x000003d063637824 */ /* 0x000fe200078e02ff */
[----:B------:R-:W-:Y:S01]  /*38c0*/  LEA.HI.X.SX32 R73, R213, R123, 0x1, P1 ;  /* 0x0000007bd5497211 */ /* 0x000fe200008f0eff */
[----:B------:R-:W5:Y:S01]  /*38d0*/  LDC R98, c[0x0][0x248] ;  /* 0x00009200ff627b82 */ /* 0x000f620000000800 */
[----:B------:R-:W3:Y:S04]  /*38e0*/  LDG.E.U16 R58, desc[UR4][R90.64] ;  /* 0x000000045a3a7981 */ /* 0x000ee8000c1e1500 */
[----:B------:R0:W3:Y:S01]  /*38f0*/  LDG.E.U16 R57, desc[UR4][R72.64] ;  /* 0x0000000448397981 */ /* 0x0000e2000c1e1500 */
[----:B-1----:R-:W-:-:S02]  /*3900*/  IADD3 R92, P1, R95, R122, RZ ;  /* 0x0000007a5f5c7210 */ /* 0x002fc40007f3e0ff */
[-C--:B------:R-:W-:Y:S02]  /*3910*/  LEA.HI.X.SX32 R95, R60, R123.reuse, 0x1, P0 ;  /* 0x0000007b3c5f7211 */ /* 0x080fe400000f0eff */
[----:B------:R-:W-:-:S03]  /*3920*/  LEA.HI.X.SX32 R93, R63, R123, 0x1, P1 ;  /* 0x0000007b3f5d7211 */ /* 0x000fc600008f0eff */
[----:B------:R1:W3:Y:S01]  /*3930*/  LDG.E.U16 R121, desc[UR4][R94.64] ;  /* 0x000000045e797981 */ /* 0x0002e2000c1e1500 */
[-C--:B0-----:R-:W-:Y:S02]  /*3940*/  IADD3 R72, P0, R97, R122.reuse, RZ ;  /* 0x0000007a61487210 */ /* 0x081fe40007f1e0ff */
[-C--:B------:R-:W-:Y:S01]  /*3950*/  IADD3 R90, P2, R99, R122.reuse, RZ ;  /* 0x0000007a635a7210 */ /* 0x080fe20007f5e0ff */
[----:B------:R0:W3:Y:S01]  /*3960*/  LDG.E.U16 R63, desc[UR4][R92.64] ;  /* 0x000000045c3f7981 */ /* 0x0000e2000c1e1500 */
[----:B------:R-:W-:Y:S01]  /*3970*/  LEA.HI.X.SX32 R73, R8, R123, 0x1, P0 ;  /* 0x0000007b08497211 */ /* 0x000fe200000f0eff */
[----:B------:R-:W-:Y:S02]  /*3980*/  IMAD R99, R74, 0x3e0, RZ ;  /* 0x000003e04a637824 */ /* 0x000fe400078e02ff */
[----:B------:R-:W-:Y:S01]  /*3990*/  IMAD R203, R203, 0x1e8, RZ ;  /* 0x000001e8cbcb7824 */ /* 0x000fe200078e02ff */
[----:B------:R-:W5:Y:S01]  /*39a0*/  LDC R74, c[0x0][0x248] ;  /* 0x00009200ff4a7b82 */ /* 0x000f620000000800 */
[----:B-1----:R-:W-:Y:S01]  /*39b0*/  IMAD R95, R71, 0x202, RZ ;  /* 0x00000202475f7824 */ /* 0x002fe200078e02ff */
[----:B------:R1:W3:Y:S01]  /*39c0*/  LDG.E.U16 R60, desc[UR4][R72.64] ;  /* 0x00000004483c7981 */ /* 0x0002e2000c1e1500 */
[----:B0-----:R-:W-:-:S02]  /*39d0*/  IADD3 R92, P1, R99, R122, RZ ;  /* 0x0000007a635c7210 */ /* 0x001fc40007f3e0ff */
[----:B------:R-:W-:Y:S01]  /*39e0*/  LEA R71, R0, R0, 0x8 ;  /* 0x0000000000477211 */ /* 0x000fe200078e40ff */
[----:B------:R-:W-:Y:S01]  /*39f0*/  IMAD R101, R100, 0x3f0, RZ ;  /* 0x000003f064657824 */ /* 0x000fe200078e02ff */
[-C--:B-1----:R-:W-:Y:S01]  /*3a00*/  IADD3 R72, P0, R95, R122.reuse, RZ ;  /* 0x0000007a5f487210 */ /* 0x082fe20007f1e0ff */
[----:B------:R-:W-:Y:S01]  /*3a10*/  IMAD R212, R212, 0x1f8, RZ ;  /* 0x000001f8d4d47824 */ /* 0x000fe200078e02ff */
[----:B------:R-:W0:Y:S01]  /*3a20*/  LDC R95, c[0x0][0x248] ;  /* 0x00009200ff5f7b82 */ /* 0x000e220000000800 */
[-C--:B------:R-:W-:Y:S02]  /*3a30*/  LEA.HI.X.SX32 R93, R97, R123.reuse, 0x1, P1 ;  /* 0x0000007b615d7211 */ /* 0x080fe400008f0eff */
[-C--:B------:R-:W-:Y:S02]  /*3a40*/  LEA.HI.X.SX32 R91, R203, R123.reuse, 0x1, P2 ;  /* 0x0000007bcb5b7211 */ /* 0x080fe400010f0eff */
[----:B------:R-:W-:Y:S01]  /*3a50*/  LEA.HI.X.SX32 R73, R71, R123, 0x1, P0 ;  /* 0x0000007b47497211 */ /* 0x000fe200000f0eff */
[----:B------:R-:W-:Y:S01]  /*3a60*/  IMAD R109, R102, 0x212, RZ ;  /* 0x00000212666d7824 */ /* 0x000fe200078e02ff */
[----:B------:R-:W3:Y:S01]  /*3a70*/  LDG.E.U16 R68, desc[UR4][R92.64] ;  /* 0x000000045c447981 */ /* 0x000ee2000c1e1500 */
[----:B------:R-:W1:Y:S03]  /*3a80*/  LDC R97, c[0x0][0x248] ;  /* 0x00009200ff617b82 */ /* 0x000e660000000800 */
[----:B------:R5:W3:Y:S04]  /*3a90*/  LDG.E.U16 R8, desc[UR4][R90.64] ;  /* 0x000000045a087981 */ /* 0x000ae8000c1e1500 */
[----:B------:R5:W3:Y:S01]  /*3aa0*/  LDG.E.U16 R120, desc[UR4][R72.64] ;  /* 0x0000000448787981 */ /* 0x000ae2000c1e1500 */
[----:B------:R-:W1:Y:S01]  /*3ab0*/  LDC R99, c[0x0][0x248] ;  /* 0x00009200ff637b82 */ /* 0x000e620000000800 */
[----:B-----5:R-:W-:-:S07]  /*3ac0*/  IADD3 R90, P2, R101, R122, RZ ;  /* 0x0000007a655a7210 */ /* 0x020fce0007f5e0ff */
[----:B------:R-:W5:Y:S01]  /*3ad0*/  LDC R100, c[0x0][0x248] ;  /* 0x00009200ff647b82 */ /* 0x000f620000000800 */
[----:B------:R-:W-:Y:S01]  /*3ae0*/  IMAD R73, R98, 0x119, RZ ;  /* 0x0000011962497824 */ /* 0x000fe200078e02ff */
[----:B------:R-:W-:Y:S01]  /*3af0*/  LEA.HI.X.SX32 R91, R212, R123, 0x1, P2 ;  /* 0x0000007bd45b7211 */ /* 0x000fe200010f0eff */
[----:B------:R-:W-:Y:S01]  /*3b00*/  IMAD R93, R0, 0x109, RZ ;  /* 0x00000109005d7824 */ /* 0x000fe200078e02ff */
[----:B------:R-:W-:Y:S01]  /*3b10*/  IADD3 R94, P0, R109, R122, RZ ;  /* 0x0000007a6d5e7210 */ /* 0x000fe20007f1e0ff */
[----:B------:R-:W-:-:S03]  /*3b20*/  IMAD R103, R103, 0x222, RZ ;  /* 0x0000022267677824 */ /* 0x000fc600078e02ff */
[----:B------:R-:W2:Y:S01]  /*3b30*/  LDC R101, c[0x0][0x248] ;  /* 0x00009200ff657b82 */ /* 0x000ea20000000800 */
[----:B------:R-:W-:Y:S01]  /*3b40*/  IMAD R109, R104, 0x232, RZ ;  /* 0x00000232686d7824 */ /* 0x000fe200078e02ff */
[----:B------:R0:W3:Y:S06]  /*3b50*/  LDG.E.U16 R71, desc[UR4][R90.64] ;  /* 0x000000045a477981 */ /* 0x0000ec000c1e1500 */
[----:B------:R-:W2:Y:S01]  /*3b60*/  LDC R98, c[0x0][0x248] ;  /* 0x00009200ff627b82 */ /* 0x000ea20000000800 */
[----:B0-----:R-:W-:Y:S01]  /*3b70*/  IMAD R111, R95, 0x242, RZ ;  /* 0x000002425f6f7824 */ /* 0x001fe200078e02ff */
[----:B------:R-:W-:Y:S01]  /*3b80*/  IADD3 R92, P1, R103, R122, RZ ;  /* 0x0000007a675c7210 */ /* 0x000fe20007f3e0ff */
[----:B------:R-:W-:Y:S01]  /*3b90*/  IMAD R91, R96, 0x111, RZ ;  /* 0x00000111605b7824 */ /* 0x000fe200078e02ff */
[----:B------:R-:W-:-:S04]  /*3ba0*/  LEA.HI.X.SX32 R95, R93, R123, 0x1, P0 ;  /* 0x0000007b5d5f7211 */ /* 0x000fc800000f0eff */
[----:B------:R-:W0:Y:S01]  /*3bb0*/  LDC R104, c[0x0][0x248] ;  /* 0x00009200ff687b82 */ /* 0x000e220000000800 */
[-C--:B------:R-:W-:Y:S01]  /*3bc0*/  IADD3 R90, P0, R109, R122.reuse, RZ ;  /* 0x0000007a6d5a7210 */ /* 0x080fe20007f1e0ff */
[----:B-1----:R-:W-:Y:S01]  /*3bd0*/  IMAD R97, R97, 0x121, RZ ;  /* 0x0000012161617824 */ /* 0x002fe200078e02ff */
[-C--:B------:R-:W-:Y:S01]  /*3be0*/  LEA.HI.X.SX32 R93, R91, R123.reuse, 0x1, P1 ;  /* 0x0000007b5b5d7211 */ /* 0x080fe200008f0eff */
[----:B------:R-:W-:Y:S01]  /*3bf0*/  IMAD R105, R105, 0x252, RZ ;  /* 0x0000025269697824 */ /* 0x000fe200078e02ff */
[----:B------:R-:W-:Y:S01]  /*3c00*/  LEA.HI.X.SX32 R91, R73, R123, 0x1, P0 ;  /* 0x0000007b495b7211 */ /* 0x000fe200000f0eff */
[----:B------:R1:W3:Y:S02]  /*3c10*/  LDG.E.U16 R119, desc[UR4][R94.64] ;  /* 0x000000045e777981 */ /* 0x0002e4000c1e1500 */
[----:B------:R-:W0:Y:S01]  /*3c20*/  LDC R102, c[0x0][0x248] ;  /* 0x00009200ff667b82 */ /* 0x000e220000000800 */
[----:B------:R-:W-:Y:S01]  /*3c30*/  IADD3 R72, P2, R111, R122, RZ ;  /* 0x0000007a6f487210 */ /* 0x000fe20007f5e0ff */
[----:B------:R5:W3:Y:S01]  /*3c40*/  LDG.E.U16 R117, desc[UR4][R90.64] ;  /* 0x000000045a757981 */ /* 0x000ae2000c1e1500 */
[----:B------:R-:W-:-:S02]  /*3c50*/  IMAD R107, R107, 0x272, RZ ;  /* 0x000002726b6b7824 */ /* 0x000fc400078e02ff */
[-C--:B------:R-:W-:Y:S01]  /*3c60*/  LEA.HI.X.SX32 R73, R97, R123.reuse, 0x1, P2 ;  /* 0x0000007b61497211 */ /* 0x080fe200010f0eff */
[----:B------:R5:W3:Y:S01]  /*3c70*/  LDG.E.U16 R118, desc[UR4][R92.64] ;  /* 0x000000045c767981 */ /* 0x000ae2000c1e1500 */
[----:B-1----:R-:W-:Y:S01]  /*3c80*/  IMAD R95, R99, 0x129, RZ ;  /* 0x00000129635f7824 */ /* 0x002fe200078e02ff */
[-C--:B------:R-:W-:Y:S01]  /*3c90*/  IADD3 R94, P0, R105, R122.reuse, RZ ;  /* 0x0000007a695e7210 */ /* 0x080fe20007f1e0ff */
[----:B------:R-:W-:Y:S01]  /*3ca0*/  IMAD R99, R74, 0x282, RZ ;  /* 0x000002824a637824 */ /* 0x000fe200078e02ff */
[----:B------:R1:W3:Y:S01]  /*3cb0*/  LDG.E.U16 R116, desc[UR4][R72.64] ;  /* 0x0000000448747981 */ /* 0x0002e2000c1e1500 */
[----:B-----5:R-:W-:Y:S01]  /*3cc0*/  IMAD R91, R106, 0x262, RZ ;  /* 0x000002626a5b7824 */ /* 0x020fe200078e02ff */
[----:B------:R-:W5:Y:S01]  /*3cd0*/  LDC R109, c[0x0][0x248] ;  /* 0x00009200ff6d7b82 */ /* 0x000f620000000800 */
[-C--:B------:R-:W-:Y:S01]  /*3ce0*/  IADD3 R90, P2, R107, R122.reuse, RZ ;  /* 0x0000007a6b5a7210 */ /* 0x080fe20007f5e0ff */
[----:B------:R-:W-:Y:S02]  /*3cf0*/  IMAD R93, R100, 0x131, RZ ;  /* 0x00000131645d7824 */ /* 0x000fe400078e02ff */
[-C--:B------:R-:W-:Y:S01]  /*3d00*/  IADD3 R92, P1, R91, R122.reuse, RZ ;  /* 0x0000007a5b5c7210 */ /* 0x080fe20007f3e0ff */
[----:B--2---:R-:W-:Y:S01]  /*3d10*/  IMAD R97, R98, 0x141, RZ ;  /* 0x0000014162617824 */ /* 0x004fe200078e02ff */
[-C--:B------:R-:W-:Y:S01]  /*3d20*/  LEA.HI.X.SX32 R95, R95, R123.reuse, 0x1, P0 ;  /* 0x0000007b5f5f7211 */ /* 0x080fe200000f0eff */
[----:B-1----:R-:W-:Y:S01]  /*3d30*/  IMAD R73, R101, 0x139, RZ ;  /* 0x0000013965497824 */ /* 0x002fe200078e02ff */
[----:B------:R-:W-:Y:S01]  /*3d40*/  IADD3 R72, P0, R99, R122, RZ ;  /* 0x0000007a63487210 */ /* 0x000fe20007f1e0ff */
[----:B------:R-:W1:Y:S01]  /*3d50*/  LDC R103, c[0x0][0x248] ;  /* 0x00009200ff677b82 */ /* 0x000e620000000800 */
[-C--:B------:R-:W-:Y:S01]  /*3d60*/  LEA.HI.X.SX32 R93, R93, R123.reuse, 0x1, P1 ;  /* 0x0000007b5d5d7211 */ /* 0x080fe200008f0eff */
[----:B------:R2:W3:Y:S01]  /*3d70*/  LDG.E.U16 R115, desc[UR4][R94.64] ;  /* 0x000000045e737981 */ /* 0x0004e2000c1e1500 */
[----:B------:R-:W-:-:S02]  /*3d80*/  LEA.HI.X.SX32 R91, R73, R123, 0x1, P2 ;  /* 0x0000007b495b7211 */ /* 0x000fc400010f0eff */
[----:B------:R-:W-:-:S03]  /*3d90*/  LEA.HI.X.SX32 R73, R97, R123, 0x1, P0 ;  /* 0x0000007b61497211 */ /* 0x000fc600000f0eff */
[----:B------:R-:W4:Y:S01]  /*3da0*/  LDC R96, c[0x0][0x248] ;  /* 0x00009200ff607b82 */ /* 0x000f220000000800 */
[----:B0-----:R-:W-:Y:S01]  /*3db0*/  IMAD R97, R104, 0x292, RZ ;  /* 0x0000029268617824 */ /* 0x001fe200078e02ff */
[----:B------:R0:W3:Y:S01]  /*3dc0*/  LDG.E.U16 R114, desc[UR4][R92.64] ;  /* 0x000000045c727981 */ /* 0x0000e2000c1e1500 */
[----:B--2---:R-:W-:-:S03]  /*3dd0*/  IMAD R95, R102, 0x149, RZ ;  /* 0x00000149665f7824 */ /* 0x004fc600078e02ff */
[----:B------:R2:W3:Y:S02]  /*3de0*/  LDG.E.U16 R113, desc[UR4][R90.64] ;  /* 0x000000045a717981 */ /* 0x0004e4000c1e1500 */
[----:B------:R-:W4:Y:S08]  /*3df0*/  LDC R107, c[0x0][0x248] ;  /* 0x00009200ff6b7b82 */ /* 0x000f300000000800 */
[----:B------:R-:W4:Y:S01]  /*3e00*/  LDC R105, c[0x0][0x248] ;  /* 0x00009200ff697b82 */ /* 0x000f220000000800 */
[----:B0-----:R-:W-:Y:S01]  /*3e10*/  IMAD R93, R108, 0x2a2, RZ ;  /* 0x000002a26c5d7824 */ /* 0x001fe200078e02ff */
[-C--:B------:R-:W-:Y:S01]  /*3e20*/  IADD3 R92, P0, R97, R122.reuse, RZ ;  /* 0x0000007a615c7210 */ /* 0x080fe20007f1e0ff */
[----:B-----5:R-:W-:Y:S01]  /*3e30*/  IMAD R109, R109, 0x2b2, RZ ;  /* 0x000002b26d6d7824 */ /* 0x020fe200078e02ff */
[----:B------:R1:W5:Y:S02]  /*3e40*/  LDG.E.U16 R112, desc[UR4][R72.64] ;  /* 0x0000000448707981 */ /* 0x000364000c1e1500 */
[----:B--2---:R-:W-:-:S02]  /*3e50*/  IADD3 R90, P1, R93, R122, RZ ;  /* 0x0000007a5d5a7210 */ /* 0x004fc40007f3e0ff */
[----:B------:R-:W0:Y:S01]  /*3e60*/  LDC R99, c[0x0][0x248] ;  /* 0x00009200ff637b82 */ /* 0x000e220000000800 */
[----:B------:R-:W-:-:S07]  /*3e70*/  LEA.HI.X.SX32 R93, R95, R123, 0x1, P0 ;  /* 0x0000007b5f5d7211 */ /* 0x000fce00000f0eff */
[----:B------:R-:W2:Y:S08]  /*3e80*/  LDC R98, c[0x0][0x248] ;  /* 0x00009200ff627b82 */ /* 0x000eb00000000800 */
[----:B------:R-:W2:Y:S01]  /*3e90*/  LDC R100, c[0x0][0x248] ;  /* 0x00009200ff647b82 */ /* 0x000ea20000000800 */
[----:B-1----:R-:W-:-:S07]  /*3ea0*/  IMAD R73, R103, 0x151, RZ ;  /* 0x0000015167497824 */ /* 0x002fce00078e02ff */
[----:B------:R-:W1:Y:S08]  /*3eb0*/  LDC R106, c[0x0][0x248] ;  /* 0x00009200ff6a7b82 */ /* 0x000e700000000800 */
[----:B------:R-:W1:Y:S01]  /*3ec0*/  LDC R95, c[0x0][0x248] ;  /* 0x00009200ff5f7b82 */ /* 0x000e620000000800 */
[----:B----4-:R-:W-:Y:S01]  /*3ed0*/  IMAD R97, R96, 0x159, RZ ;  /* 0x0000015960617824 */ /* 0x010fe200078e02ff */
[----:B------:R-:W-:-:S06]  /*3ee0*/  IADD3 R72, P2, R109, R122, RZ ;  /* 0x0000007a6d487210 */ /* 0x000fcc0007f5e0ff */
[----:B------:R-:W4:Y:S01]  /*3ef0*/  LDC R102, c[0x0][0x248] ;  /* 0x00009200ff667b82 */ /* 0x000f220000000800 */
[-C--:B------:R-:W-:Y:S01]  /*3f00*/  LEA.HI.X.SX32 R91, R73, R123.reuse, 0x1, P1 ;  /* 0x0000007b495b7211 */ /* 0x080fe200008f0eff */
[----:B------:R-:W-:Y:S01]  /*3f10*/  IMAD R107, R107, 0x2c2, RZ ;  /* 0x000002c26b6b7824 */ /* 0x000fe200078e02ff */
[----:B------:R-:W-:Y:S01]  /*3f20*/  LEA.HI.X.SX32 R73, R97, R123, 0x1, P2 ;  /* 0x0000007b61497211 */ /* 0x000fe200010f0eff */
[----:B------:R0:W5:Y:S04]  /*3f30*/  LDG.E.U16 R111, desc[UR4][R92.64] ;  /* 0x000000045c6f7981 */ /* 0x000168000c1e1500 */
[----:B------:R-:W4:Y:S01]  /*3f40*/  LDC R96, c[0x0][0x248] ;  /* 0x00009200ff607b82 */ /* 0x000f220000000800 */
[----:B------:R2:W5:Y:S07]  /*3f50*/  LDG.E.U16 R109, desc[UR4][R72.64] ;  /* 0x00000004486d7981 */ /* 0x00056e000c1e1500 */
[----:B------:R-:W4:Y:S01]  /*3f60*/  LDC R104, c[0x0][0x248] ;  /* 0x00009200ff687b82 */ /* 0x000f220000000800 */
[----:B0-----:R-:W-:-:S07]  /*3f70*/  IMAD R93, R99, 0x161, RZ ;  /* 0x00000161635d7824 */ /* 0x001fce00078e02ff */
[----:B------:R-:W0:Y:S01]  /*3f80*/  LDC R74, c[0x0][0x248] ;  /* 0x00009200ff4a7b82 */ /* 0x000e220000000800 */
[----:B------:R-:W-:Y:S01]  /*3f90*/  IMAD R99, R124, 0x2d2, RZ ;  /* 0x000002d27c637824 */ /* 0x000fe200078e02ff */
[----:B------:R-:W-:Y:S01]  /*3fa0*/  IADD3 R94, P0, R107, R122, RZ ;  /* 0x0000007a6b5e7210 */ /* 0x000fe20007f1e0ff */
[----:B--2---:R-:W-:Y:S01]  /*3fb0*/  IMAD R73, R105, 0x171, RZ ;  /* 0x0000017169497824 */ /* 0x004fe200078e02ff */
[----:B------:R2:W5:Y:S04]  /*3fc0*/  LDG.E.U16 R110, desc[UR4][R90.64] ;  /* 0x000000045a6e7981 */ /* 0x000568000c1e1500 */
[----:B------:R-:W0:Y:S01]  /*3fd0*/  LDC R103, c[0x0][0x248] ;  /* 0x00009200ff677b82 */ /* 0x000e220000000800 */
[----:B------:R-:W-:Y:S02]  /*3fe0*/  IMAD R105, R98, 0x2e2, RZ ;  /* 0x000002e262697824 */ /* 0x000fe400078e02ff */
[----:B-1----:R-:W-:-:S05]  /*3ff0*/  IMAD R107, R95, 0x2f2, RZ ;  /* 0x000002f25f6b7824 */ /* 0x002fca00078e02ff */
[----:B------:R-:W1:Y:S01]  /*4000*/  LDC R101, c[0x0][0x248] ;  /* 0x00009200ff657b82 */ /* 0x000e620000000800 */
[----:B--2---:R-:W-:Y:S01]  /*4010*/  IMAD R91, R100, 0x169, RZ ;  /* 0x00000169645b7824 */ /* 0x004fe200078e02ff */
[----:B------:R-:W-:Y:S01]  /*4020*/  IADD3 R92, P1, R99, R122, RZ ;  /* 0x0000007a635c7210 */ /* 0x000fe20007f3e0ff */
[----:B------:R-:W-:Y:S01]  /*4030*/  IMAD R99, R106, 0x179, RZ ;  /* 0x000001796a637824 */ /* 0x000fe200078e02ff */
[----:B------:R-:W-:-:S04]  /*4040*/  LEA.HI.X.SX32 R95, R93, R123, 0x1, P0 ;  /* 0x0000007b5d5f7211 */ /* 0x000fc800000f0eff */
[----:B------:R-:W2:Y:S01]  /*4050*/  LDC R97, c[0x0][0x248] ;  /* 0x00009200ff617b82 */ /* 0x000ea20000000800 */
[-C--:B------:R-:W-:Y:S01]  /*4060*/  IADD3 R90, P0, R105, R122.reuse, RZ ;  /* 0x0000007a695a7210 */ /* 0x080fe20007f1e0ff */
[----:B----4-:R-:W-:Y:S01]  /*4070*/  IMAD R129, R102, 0x302, RZ ;  /* 0x0000030266817824 */ /* 0x010fe200078e02ff */
[----:B------:R-:W-:Y:S01]  /*4080*/  IADD3 R72, P2, R107, R122, RZ ;  /* 0x0000007a6b487210 */ /* 0x000fe20007f5e0ff */
[----:B------:R4:W5:Y:S01]  /*4090*/  LDG.E.U16 R108, desc[UR4][R94.64] ;  /* 0x000000045e6c7981 */ /* 0x000962000c1e1500 */
[----:B------:R-:W-:-:S03]  /*40a0*/  LEA.HI.X.SX32 R93, R91, R123, 0x1, P1 ;  /* 0x0000007b5b5d7211 */ /* 0x000fc600008f0eff */
[----:B------:R-:W2:Y:S01]  /*40b0*/  LDC R100, c[0x0][0x248] ;  /* 0x00009200ff647b82 */ /* 0x000ea20000000800 */
[-C--:B------:R-:W-:Y:S01]  /*40c0*/  LEA.HI.X.SX32 R91, R73, R123.reuse, 0x1, P0 ;  /* 0x0000007b495b7211 */ /* 0x080fe200000f0eff */
[----:B------:R4:W5:Y:S01]  /*40d0*/  LDG.E.U16 R107, desc[UR4][R92.64] ;  /* 0x000000045c6b7981 */ /* 0x000962000c1e1500 */
[----:B------:R-:W-:-:S05]  /*40e0*/  LEA.HI.X.SX32 R73, R99, R123, 0x1, P2 ;  /* 0x0000007b63497211 */ /* 0x000fca00010f0eff */
[----:B------:R-:W2:Y:S01]  /*40f0*/  LDC R124, c[0x0][0x248] ;  /* 0x00009200ff7c7b82 */ /* 0x000ea20000000800 */
[----:B------:R0:W5:Y:S01]  /*4100*/  LDG.E.U16 R105, desc[UR4][R72.64] ;  /* 0x0000000448697981 */ /* 0x000162000c1e1500 */
[----:B----4-:R-:W-:Y:S02]  /*4110*/  IMAD R95, R104, 0x181, RZ ;  /* 0x00000181685f7824 */ /* 0x010fe400078e02ff */
[----:B------:R-:W-:Y:S01]  /*4120*/  IMAD R93, R96, 0x312, RZ ;  /* 0x00000312605d7824 */ /* 0x000fe200078e02ff */
[-C--:B------:R-:W-:Y:S01]  /*4130*/  IADD3 R94, P0, R129, R122.reuse, RZ ;  /* 0x0000007a815e7210 */ /* 0x080fe20007f1e0ff */
[----:B0-----:R-:W-:Y:S01]  /*4140*/  IMAD R103, R103, 0x189, RZ ;  /* 0x0000018967677824 */ /* 0x001fe200078e02ff */
[----:B------:R0:W4:Y:S01]  /*4150*/  LDG.E.U16 R106, desc[UR4][R90.64] ;  /* 0x000000045a6a7981 */ /* 0x000122000c1e1500 */
[----:B------:R-:W-:Y:S01]  /*4160*/  IMAD R127, R127, 0x199, RZ ;  /* 0x000001997f7f7824 */ /* 0x000fe200078e02ff */
[----:B------:R-:W0:Y:S01]  /*4170*/  LDC R99, c[0x0][0x248] ;  /* 0x00009200ff637b82 */ /* 0x000e220000000800 */
[----:B------:R-:W-:Y:S01]  /*4180*/  IMAD R73, R74, 0x332, RZ ;  /* 0x000003324a497824 */ /* 0x000fe200078e02ff */
[----:B------:R-:W-:-:S02]  /*4190*/  IADD3 R92, P1, R93, R122, RZ ;  /* 0x0000007a5d5c7210 */ /* 0x000fc40007f3e0ff */
[-C--:B------:R-:W-:Y:S01]  /*41a0*/  LEA.HI.X.SX32 R95, R95, R123.reuse, 0x1, P0 ;  /* 0x0000007b5f5f7211 */ /* 0x080fe200000f0eff */
[----:B-1----:R-:W-:Y:S01]  /*41b0*/  IMAD R101, R101, 0x322, RZ ;  /* 0x0000032265657824 */ /* 0x002fe200078e02ff */
[-C--:B------:R-:W-:Y:S02]  /*41c0*/  IADD3 R72, P0, R73, R122.reuse, RZ ;  /* 0x0000007a49487210 */ /* 0x080fe40007f1e0ff */
[----:B------:R-:W1:Y:S01]  /*41d0*/  LDC R98, c[0x0][0x248] ;  /* 0x00009200ff627b82 */ /* 0x000e620000000800 */
[-C--:B------:R-:W-:Y:S01]  /*41e0*/  LEA.HI.X.SX32 R93, R103, R123.reuse, 0x1, P1 ;  /* 0x0000007b675d7211 */ /* 0x080fe200008f0eff */
[----:B--2---:R-:W-:Y:S01]  /*41f0*/  IMAD R97, R97, 0x191, RZ ;  /* 0x0000019161617824 */ /* 0x004fe200078e02ff */
[-C--:B------:R-:W-:Y:S01]  /*4200*/  LEA.HI.X.SX32 R73, R127, R123.reuse, 0x1, P0 ;  /* 0x0000007b7f497211 */ /* 0x080fe200000f0eff */
[----:B------:R-:W-:Y:S01]  /*4210*/  IMAD R127, R126, 0x342, RZ ;  /* 0x000003427e7f7824 */ /* 0x000fe200078e02ff */
[----:B0-----:R-:W-:Y:S01]  /*4220*/  IADD3 R90, P2, R101, R122, RZ ;  /* 0x0000007a655a7210 */ /* 0x001fe20007f5e0ff */
[----:B------:R0:W2:Y:S02]  /*4230*/  LDG.E.U16 R103, desc[UR4][R92.64] ;  /* 0x000000045c677981 */ /* 0x0000a4000c1e1500 */
[----:B------:R-:W1:Y:S02]  /*4240*/  LDC R74, c[0x0][0x248] ;  /* 0x00009200ff4a7b82 */ /* 0x000e640000000800 */
[----:B------:R0:W2:Y:S01]  /*4250*/  LDG.E.U16 R104, desc[UR4][R94.64] ;  /* 0x000000045e687981 */ /* 0x0000a2000c1e1500 */
[----:B------:R-:W-:-:S03]  /*4260*/  LEA.HI.X.SX32 R91, R97, R123, 0x1, P2 ;  /* 0x0000007b615b7211 */ /* 0x000fc600010f0eff */
[----:B------:R0:W2:Y:S02]  /*4270*/  LDG.E.U16 R101, desc[UR4][R72.64] ;  /* 0x0000000448657981 */ /* 0x0000a4000c1e1500 */
[----:B0-----:R-:W-:Y:S01]  /*4280*/  IMAD R93, R100, 0x362, RZ ;  /* 0x00000362645d7824 */ /* 0x001fe200078e02ff */
[-C--:B------:R-:W-:Y:S01]  /*4290*/  IADD3 R92, P0, R127, R122.reuse, RZ ;  /* 0x0000007a7f5c7210 */ /* 0x080fe20007f1e0ff */
[----:B------:R-:W0:Y:S01]  /*42a0*/  LDC R97, c[0x0][0x248] ;  /* 0x00009200ff617b82 */ /* 0x000e220000000800 */
[----:B------:R-:W-:Y:S01]  /*42b0*/  IMAD R125, R125, 0x352, RZ ;  /* 0x000003527d7d7824 */ /* 0x000fe200078e02ff */
[----:B------:R1:W2:Y:S01]  /*42c0*/  LDG.E.U16 R102, desc[UR4][R90.64] ;  /* 0x000000045a667981 */ /* 0x0002a2000c1e1500 */
[----:B------:R-:W-:Y:S01]  /*42d0*/  IMAD R95, R124, 0x1a1, RZ ;  /* 0x000001a17c5f7824 */ /* 0x000fe200078e02ff */
[----:B------:R-:W-:-:S04]  /*42e0*/  IADD3 R72, P2, R93, R122, RZ ;  /* 0x0000007a5d487210 */ /* 0x000fc80007f5e0ff */
[----:B------:R-:W0:Y:S01]  /*42f0*/  LDC R94, c[0x0][0x248] ;  /* 0x00009200ff5e7b82 */ /* 0x000e220000000800 */
[----:B------:R-:W-:-:S07]  /*4300*/  LEA.HI.X.SX32 R93, R95, R123, 0x1, P0 ;  /* 0x0000007b5f5d7211 */ /* 0x000fce00000f0eff */
[----:B------:R-:W0:Y:S01]  /*4310*/  LDC R96, c[0x0][0x248] ;  /* 0x00009200ff607b82 */ /* 0x000e220000000800 */
[----:B------:R-:W-:Y:S01]  /*4320*/  IMAD R99, R99, 0x1a9, RZ ;  /* 0x000001a963637824 */ /* 0x000fe200078e02ff */
[----:B-1----:R-:W-:Y:S01]  /*4330*/  IADD3 R90, P1, R125, R122, RZ ;  /* 0x0000007a7d5a7210 */ /* 0x002fe20007f3e0ff */
[----:B------:R-:W-:Y:S01]  /*4340*/  IMAD R73, R98, 0x1b1, RZ ;  /* 0x000001b162497824 */ /* 0x000fe200078e02ff */
[----:B------:R-:W2:Y:S04]  /*4350*/  LDG.E.U16 R100, desc[UR4][R92.64] ;  /* 0x000000045c647981 */ /* 0x000ea8000c1e1500 */
[----:B------:R-:W1:Y:S08]  /*4360*/  LDC R95, c[0x0][0x248] ;  /* 0x00009200ff5f7b82 */ /* 0x000e700000000800 */
[----:B------:R-:W1:Y:S01]  /*4370*/  LDC R127, c[0x0][0x248] ;  /* 0x00009200ff7f7b82 */ /* 0x000e620000000800 */
[----:B------:R-:W-:-:S07]  /*4380*/  LEA.HI.X.SX32 R91, R99, R123, 0x1, P1 ;  /* 0x0000007b635b7211 */ /* 0x000fce00008f0eff */
[----:B------:R-:W1:Y:S01]  /*4390*/  LDC R126, c[0x0][0x248] ;  /* 0x00009200ff7e7b82 */ /* 0x000e620000000800 */
[----:B------:R-:W-:Y:S01]  /*43a0*/  LEA.HI.X.SX32 R73, R73, R123, 0x1, P2 ;  /* 0x0000007b49497211 */ /* 0x000fe200010f0eff */
[----:B------:R-:W-:Y:S01]  /*43b0*/  IMAD R137, R134, 0x372, RZ ;  /* 0x0000037286897824 */ /* 0x000fe200078e02ff */
[----:B------:R0:W2:Y:S05]  /*43c0*/  LDG.E.U16 R99, desc[UR4][R90.64] ;  /* 0x000000045a637981 */ /* 0x0000aa000c1e1500 */
[----:B------:R-:W3:Y:S01]  /*43d0*/  LDC R124, c[0x0][0x248] ;  /* 0x00009200ff7c7b82 */ /* 0x000ee20000000800 */
[----:B0-----:R-:W-:Y:S01]  /*43e0*/  IMAD R97, R97, 0x382, RZ ;  /* 0x0000038261617824 */ /* 0x001fe200078e02ff */
[----:B------:R0:W2:Y:S06]  /*43f0*/  LDG.E.U16 R98, desc[UR4][R72.64] ;  /* 0x0000000448627981 */ /* 0x0000ac000c1e1500 */
[----:B------:R-:W3:Y:S01]  /*4400*/  LDC R129, c[0x0][0x248] ;  /* 0x00009200ff817b82 */ /* 0x000ee20000000800 */
[----:B------:R-:W-:-:S07]  /*4410*/  IMAD R91, R94, 0x1c9, RZ ;  /* 0x000001c95e5b7824 */ /* 0x000fce00078e02ff */
[----:B------:R-:W3:Y:S01]  /*4420*/  LDC R125, c[0x0][0x248] ;  /* 0x00009200ff7d7b82 */ /* 0x000ee20000000800 */
[----:B------:R-:W-:Y:S01]  /*4430*/  IMAD R93, R74, 0x1b9, RZ ;  /* 0x000001b94a5d7824 */ /* 0x000fe200078e02ff */
[-C--:B------:R-:W-:Y:S01]  /*4440*/  IADD3 R94, P0, R137, R122.reuse, RZ ;  /* 0x0000007a895e7210 */ /* 0x080fe20007f1e0ff */
[----:B------:R-:W-:Y:S01]  /*4450*/  IMAD R135, R135, 0x392, RZ ;  /* 0x0000039287877824 */ /* 0x000fe200078e02ff */
[-C--:B------:R-:W-:Y:S01]  /*4460*/  IADD3 R92, P1, R97, R122.reuse, RZ ;  /* 0x0000007a615c7210 */ /* 0x080fe20007f3e0ff */
[----:B0-----:R-:W-:Y:S02]  /*4470*/  IMAD R73, R96, 0x1c1, RZ ;  /* 0x000001c160497824 */ /* 0x001fe400078e02ff */
[----:B-1----:R-:W-:Y:S01]  /*4480*/  IMAD R137, R95, 0x3a2, RZ ;  /* 0x000003a25f897824 */ /* 0x002fe200078e02ff */
[-C--:B------:R-:W-:Y:S01]  /*4490*/  IADD3 R90, P2, R135, R122.reuse, RZ ;  /* 0x0000007a875a7210 */ /* 0x080fe20007f5e0ff */
[----:B------:R-:W-:Y:S01]  /*44a0*/  IMAD R135, R136, 0x1d1, RZ ;  /* 0x000001d188877824 */ /* 0x000fe200078e02ff */
[-C--:B------:R-:W-:Y:S01]  /*44b0*/  LEA.HI.X.SX32 R95, R93, R123.reuse, 0x1, P0 ;  /* 0x0000007b5d5f7211 */ /* 0x080fe200000f0eff */
[----:B------:R-:W0:Y:S01]  /*44c0*/  LDC R74, c[0x0][0x248] ;  /* 0x00009200ff4a7b82 */ /* 0x000e220000000800 */
[----:B------:R-:W-:Y:S01]  /*44d0*/  IADD3 R72, P0, R137, R122, RZ ;  /* 0x0000007a89487210 */ /* 0x000fe20007f1e0ff */
[----:B------:R-:W-:Y:S01]  /*44e0*/  IMAD R137, R127, 0x3b2, RZ ;  /* 0x000003b27f897824 */ /* 0x000fe200078e02ff */
[-C--:B------:R-:W-:Y:S01]  /*44f0*/  LEA.HI.X.SX32 R93, R73, R123.reuse, 0x1, P1 ;  /* 0x0000007b495d7211 */ /* 0x080fe200008f0eff */
[----:B------:R-:W-:Y:S01]  /*4500*/  IMAD R131, R131, 0x3d2, RZ ;  /* 0x000003d283837824 */ /* 0x000fe200078e02ff */
[-C--:B------:R-:W-:Y:S01]  /*4510*/  LEA.HI.X.SX32 R91, R91, R123.reuse, 0x1, P2 ;  /* 0x0000007b5b5b7211 */ /* 0x080fe200010f0eff */
[----:B------:R-:W2:Y:S01]  /*4520*/  LDG.E.U16 R97, desc[UR4][R94.64] ;  /* 0x000000045e617981 */ /* 0x000ea2000c1e1500 */
[----:B------:R-:W-:Y:S01]  /*4530*/  LEA.HI.X.SX32 R73, R135, R123, 0x1, P0 ;  /* 0x0000007b87497211 */ /* 0x000fe200000f0eff */
[----:B------:R-:W-:-:S02]  /*4540*/  IMAD R135, R126, 0x1d9, RZ ;  /* 0x000001d97e877824 */ /* 0x000fc400078e02ff */
[----:B------:R1:W2:Y:S01]  /*4550*/  LDG.E.U16 R96, desc[UR4][R92.64] ;  /* 0x000000045c607981 */ /* 0x0002a2000c1e1500 */
[----:B---3--:R-:W-:-:S03]  /*4560*/  IMAD R129, R129, 0x3c2, RZ ;  /* 0x000003c281817824 */ /* 0x008fc600078e02ff */
[----:B------:R3:W2:Y:S01]  /*4570*/  LDG.E.U16 R95, desc[UR4][R90.64] ;  /* 0x000000045a5f7981 */ /* 0x0006a2000c1e1500 */
[-C--:B-1----:R-:W-:Y:S01]  /*4580*/  IADD3 R92, P0, R137, R122.reuse, RZ ;  /* 0x0000007a895c7210 */ /* 0x082fe20007f1e0ff */
[----:B------:R-:W-:Y:S02]  /*4590*/  IMAD R137, R124, 0x3e2, RZ ;  /* 0x000003e27c897824 */ /* 0x000fe400078e02ff */
[----:B------:R1:W2:Y:S01]  /*45a0*/  LDG.E.U16 R94, desc[UR4][R72.64] ;  /* 0x00000004485e7981 */ /* 0x0002a2000c1e1500 */
[----:B------:R-:W-:Y:S01]  /*45b0*/  IMAD R127, R128, 0x1e1, RZ ;  /* 0x000001e1807f7824 */ /* 0x000fe200078e02ff */
[----:B------:R-:W-:Y:S01]  /*45c0*/  LEA.HI.X.SX32 R93, R135, R123, 0x1, P0 ;  /* 0x0000007b875d7211 */ /* 0x000fe200000f0eff */
[----:B---3--:R-:W-:Y:S01]  /*45d0*/  IMAD R91, R130, 0x1e9, RZ ;  /* 0x000001e9825b7824 */ /* 0x008fe200078e02ff */
[-C--:B------:R-:W-:Y:S02]  /*45e0*/  IADD3 R90, P2, R131, R122.reuse, RZ ;  /* 0x0000007a835a7210 */ /* 0x080fe40007f5e0ff */
[----:B------:R-:W-:-:S02]  /*45f0*/  IADD3 R124, P1, R129, R122, RZ ;  /* 0x0000007a817c7210 */ /* 0x000fc40007f3e0ff */
[----:B------:R-:W-:Y:S01]  /*4600*/  SHF.L.U32 R148, R0, 0x1, RZ ;  /* 0x0000000100947819 */ /* 0x000fe200000006ff */
[----:B-1----:R-:W-:Y:S01]  /*4610*/  IMAD R73, R125, 0x1f1, RZ ;  /* 0x000001f17d497824 */ /* 0x002fe200078e02ff */
[-C--:B------:R-:W-:Y:S01]  /*4620*/  IADD3 R72, P0, R137, R122.reuse, RZ ;  /* 0x0000007a89487210 */ /* 0x080fe20007f1e0ff */
[----:B------:R-:W-:Y:S01]  /*4630*/  IMAD R149, R149, 0x112, RZ ;  /* 0x0000011295957824 */ /* 0x000fe200078e02ff */
[-C--:B------:R-:W-:Y:S01]  /*4640*/  LEA.HI.X.SX32 R91, R91, R123.reuse, 0x1, P2 ;  /* 0x0000007b5b5b7211 */ /* 0x080fe200010f0eff */
[----:B------:R-:W-:Y:S01]  /*4650*/  IMAD R152, R152, 0x122, RZ ;  /* 0x0000012298987824 */ /* 0x000fe200078e02ff */
[-C--:B------:R-:W-:Y:S01]  /*4660*/  LEA.HI.X.SX32 R73, R73, R123.reuse, 0x1, P0 ;  /* 0x0000007b49497211 */ /* 0x080fe200000f0eff */
[----:B------:R-:W3:Y:S01]  /*4670*/  LDG.E.U16 R93, desc[UR4][R92.64] ;  /* 0x000000045c5d7981 */ /* 0x000ee2000c1e1500 */
[----:B------:R-:W-:Y:S01]  /*4680*/  LEA.HI.X.SX32 R125, R127, R123, 0x1, P1 ;  /* 0x0000007b7f7d7211 */ /* 0x000fe200008f0eff */
[----:B------:R-:W-:Y:S01]  /*4690*/  IMAD R154, R154, 0x132, RZ ;  /* 0x000001329a9a7824 */ /* 0x000fe200078e02ff */
[-C--:B------:R-:W-:Y:S01]  /*46a0*/  IADD3 R128, P0, R148, R122.reuse, RZ ;  /* 0x0000007a94807210 */ /* 0x080fe20007f1e0ff */
[----:B------:R-:W3:Y:S01]  /*46b0*/  LDG.E.U16 R91, desc[UR4][R90.64] ;  /* 0x000000045a5b7981 */ /* 0x000ee2000c1e1500 */
[----:B------:R-:W-:-:S02]  /*46c0*/  IADD3 R126, P1, R149, R122, RZ ;  /* 0x0000007a957e7210 */ /* 0x000fc40007f3e0ff */
[----:B0-----:R-:W-:Y:S01]  /*46d0*/  LEA.HI.X.SX32 R129, R74, R123, 0x1, P0 ;  /* 0x0000007b4a817211 */ /* 0x001fe200000f0eff */
[----:B------:R0:W3:Y:S04]  /*46e0*/  LDG.E.U16 R92, desc[UR4][R124.64] ;  /* 0x000000047c5c7981 */ /* 0x0000e8000c1e1500 */
[----:B------:R1:W3:Y:S01]  /*46f0*/  LDG.E.U16 R90, desc[UR4][R72.64] ;  /* 0x00000004485a7981 */ /* 0x0002e2000c1e1500 */
[----:B------:R-:W-:Y:S02]  /*4700*/  IMAD R74, R0, 0x99, RZ ;  /* 0x00000099004a7824 */ /* 0x000fe400078e02ff */
[----:B------:R-:W-:Y:S01]  /*4710*/  IMAD R164, R164, 0x162, RZ ;  /* 0x00000162a4a47824 */ /* 0x000fe200078e02ff */
[----:B------:R1:W3:Y:S01]  /*4720*/  LDG.E.U16 R137, desc[UR4][R128.64] ;  /* 0x0000000480897981 */ /* 0x0002e2000c1e1500 */
[----:B0-----:R-:W-:-:S02]  /*4730*/  IMAD R125, R0, 0x91, RZ ;  /* 0x00000091007d7824 */ /* 0x001fc400078e02ff */
[----:B-1----:R-:W-:Y:S01]  /*4740*/  IMAD R73, R0, 0x89, RZ ;  /* 0x0000008900497824 */ /* 0x002fe200078e02ff */
[-C--:B------:R-:W-:Y:S02]  /*4750*/  IADD3 R72, P2, R152, R122.reuse, RZ ;  /* 0x0000007a98487210 */ /* 0x080fe40007f5e0ff */
[-C--:B------:R-:W-:Y:S02]  /*4760*/  IADD3 R124, P0, R154, R122.reuse, RZ ;  /* 0x0000007a9a7c7210 */ /* 0x080fe40007f1e0ff */
[-C--:B------:R-:W-:Y:S02]  /*4770*/  LEA.HI.X.SX32 R127, R73, R123.reuse, 0x1, P1 ;  /* 0x0000007b497f7211 */ /* 0x080fe400008f0eff */
[-C--:B------:R-:W-:Y:S01]  /*4780*/  LEA.HI.X.SX32 R73, R125, R123.reuse, 0x1, P2 ;  /* 0x0000007b7d497211 */ /* 0x080fe200010f0eff */
[----:B------:R-:W-:Y:S01]  /*4790*/  IMAD R129, R0, 0xb1, RZ ;  /* 0x000000b100817824 */ /* 0x000fe200078e02ff */
[-C--:B------:R-:W-:Y:S01]  /*47a0*/  LEA.HI.X.SX32 R125, R74, R123.reuse, 0x1, P0 ;  /* 0x0000007b4a7d7211 */ /* 0x080fe200000f0eff */
[----:B------:R-:W-:Y:S01]  /*47b0*/  IMAD R158, R158, 0x142, RZ ;  /* 0x000001429e9e7824 */ /* 0x000fe200078e02ff */
[----:B------:R-:W-:Y:S01]  /*47c0*/  IADD3 R128, P2, R164, R122, RZ ;  /* 0x0000007aa4807210 */ /* 0x000fe20007f5e0ff */
[----:B------:R-:W-:Y:S01]  /*47d0*/  IMAD R165, R165, 0x172, RZ ;  /* 0x00000172a5a57824 */ /* 0x000fe200078e02ff */
[----:B------:R-:W3:Y:S02]  /*47e0*/  LDG.E.U16 R73, desc[UR4][R72.64] ;  /* 0x0000000448497981 */ /* 0x000ee4000c1e1500 */
[----:B------:R-:W-:Y:S01]  /*47f0*/  LEA.HI.X.SX32 R129, R129, R123, 0x1, P2 ;  /* 0x0000007b81817211 */ /* 0x000fe200010f0eff */
[----:B------:R-:W-:Y:S01]  /*4800*/  IMAD R160, R160, 0x152, RZ ;  /* 0x00000152a0a07824 */ /* 0x000fe200078e02ff */
[----:B------:R0:W3:Y:S01]  /*4810*/  LDG.E.U16 R74, desc[UR4][R126.64] ;  /* 0x000000047e4a7981 */ /* 0x0000e2000c1e1500 */
[----:B------:R-:W-:-:S02]  /*4820*/  IMAD R172, R172, 0x1a2, RZ ;  /* 0x000001a2acac7824 */ /* 0x000fc400078e02ff */
[----:B------:R-:W-:Y:S01]  /*4830*/  IMAD R131, R0, 0xb9, RZ ;  /* 0x000000b900837824 */ /* 0x000fe200078e02ff */
[----:B------:R-:W3:Y:S04]  /*4840*/  LDG.E.U16 R136, desc[UR4][R128.64] ;  /* 0x0000000480887981 */ /* 0x000ee8000c1e1500 */
[----:B------:R1:W3:Y:S01]  /*4850*/  LDG.E.U16 R72, desc[UR4][R124.64] ;  /* 0x000000047c487981 */ /* 0x0002e2000c1e1500 */
[----:B------:R-:W-:Y:S01]  /*4860*/  IMAD R168, R168, 0x182, RZ ;  /* 0x00000182a8a87824 */ /* 0x000fe200078e02ff */
[-C--:B0-----:R-:W-:Y:S01]  /*4870*/  IADD3 R126, P1, R160, R122.reuse, RZ ;  /* 0x0000007aa07e7210 */ /* 0x081fe20007f3e0ff */
[C---:B------:R-:W-:Y:S02]  /*4880*/  IMAD R127, R0.reuse, 0xa9, RZ ;  /* 0x000000a9007f7824 */ /* 0x040fe400078e02ff */
[----:B-1----:R-:W-:Y:S01]  /*4890*/  IMAD R125, R0, 0xa1, RZ ;  /* 0x000000a1007d7824 */ /* 0x002fe200078e02ff */
[-C--:B------:R-:W-:Y:S01]  /*48a0*/  IADD3 R124, P0, R158, R122.reuse, RZ ;  /* 0x0000007a9e7c7210 */ /* 0x080fe20007f1e0ff */
[----:B------:R-:W-:Y:S01]  /*48b0*/  IMAD R129, R0, 0xd1, RZ ;  /* 0x000000d100817824 */ /* 0x000fe200078e02ff */
[----:B------:R-:W-:-:S02]  /*48c0*/  IADD3 R128, P2, R172, R122, RZ ;  /* 0x0000007aac807210 */ /* 0x000fc40007f5e0ff */
[-C--:B------:R-:W-:Y:S02]  /*48d0*/  LEA.HI.X.SX32 R125, R125, R123.reuse, 0x1, P0 ;  /* 0x0000007b7d7d7211 */ /* 0x080fe400000f0eff */
[----:B------:R-:W-:Y:S01]  /*48e0*/  IADD3 R130, P0, R165, R122, RZ ;  /* 0x0000007aa5827210 */ /* 0x000fe20007f1e0ff */
[----:B------:R-:W-:Y:S01]  /*48f0*/  IMAD R173, R173, 0x1b2, RZ ;  /* 0x000001b2adad7824 */ /* 0x000fe200078e02ff */
[-C--:B------:R-:W-:Y:S01]  /*4900*/  LEA.HI.X.SX32 R127, R127, R123.reuse, 0x1, P1 ;  /* 0x0000007b7f7f7211 */ /* 0x080fe200008f0eff */
[----:B------:R0:W3:Y:S01]  /*4910*/  LDG.E.U16 R134, desc[UR4][R124.64] ;  /* 0x000000047c867981 */ /* 0x0000e2000c1e1500 */
[-C--:B------:R-:W-:Y:S02]  /*4920*/  LEA.HI.X.SX32 R131, R131, R123.reuse, 0x1, P0 ;  /* 0x0000007b83837211 */ /* 0x080fe400000f0eff */
[----:B------:R-:W-:Y:S01]  /*4930*/  LEA.HI.X.SX32 R129, R129, R123, 0x1, P2 ;  /* 0x0000007b81817211 */ /* 0x000fe200010f0eff */
[----:B------:R-:W-:Y:S01]  /*4940*/  IMAD R169, R169, 0x192, RZ ;  /* 0x00000192a9a97824 */ /* 0x000fe200078e02ff */
[----:B------:R1:W3:Y:S01]  /*4950*/  LDG.E.U16 R135, desc[UR4][R126.64] ;  /* 0x000000047e877981 */ /* 0x0002e2000c1e1500 */
[----:B------:R-:W-:-:S03]  /*4960*/  IMAD R180, R180, 0x1e2, RZ ;  /* 0x000001e2b4b47824 */ /* 0x000fc600078e02ff */
[----:B------:R1:W3:Y:S01]  /*4970*/  LDG.E.U16 R138, desc[UR4][R130.64] ;  /* 0x00000004828a7981 */ /* 0x0002e2000c1e1500 */
[----:B0-----:R-:W-:Y:S01]  /*4980*/  IMAD R125, R0, 0xc1, RZ ;  /* 0x000000c1007d7824 */ /* 0x001fe200078e02ff */
[-C--:B------:R-:W-:Y:S02]  /*4990*/  IADD3 R124, P0, R168, R122.reuse, RZ ;  /* 0x0000007aa87c7210 */ /* 0x080fe40007f1e0ff */
[----:B------:R0:W3:Y:S02]  /*49a0*/  LDG.E.U16 R141, desc[UR4][R128.64] ;  /* 0x00000004808d7981 */ /* 0x0000e4000c1e1500 */
[----:B------:R-:W-:Y:S01]  /*49b0*/  LEA.HI.X.SX32 R125, R125, R123, 0x1, P0 ;  /* 0x0000007b7d7d7211 */ /* 0x000fe200000f0eff */
[C---:B-1----:R-:W-:Y:S01]  /*49c0*/  IMAD R127, R0.reuse, 0xc9, RZ ;  /* 0x000000c9007f7824 */ /* 0x042fe200078e02ff */
[-C--:B------:R-:W-:Y:S01]  /*49d0*/  IADD3 R126, P1, R169, R122.reuse, RZ ;  /* 0x0000007aa97e7210 */ /* 0x080fe20007f3e0ff */
[C---:B------:R-:W-:Y:S01]  /*49e0*/  IMAD R131, R0.reuse, 0xd9, RZ ;  /* 0x000000d900837824 */ /* 0x040fe200078e02ff */
[-C--:B------:R-:W-:Y:S01]  /*49f0*/  IADD3 R130, P0, R173, R122.reuse, RZ ;  /* 0x0000007aad827210 */ /* 0x080fe20007f1e0ff */
[----:B------:R-:W-:Y:S01]  /*4a00*/  IMAD R175, R175, 0x1c2, RZ ;  /* 0x000001c2afaf7824 */ /* 0x000fe200078e02ff */
[----:B------:R1:W3:Y:S01]  /*4a10*/  LDG.E.U16 R139, desc[UR4][R124.64] ;  /* 0x000000047c8b7981 */ /* 0x0002e2000c1e1500 */
[----:B0-----:R-:W-:Y:S01]  /*4a20*/  IMAD R129, R0, 0xf1, RZ ;  /* 0x000000f100817824 */ /* 0x001fe200078e02ff */
[----:B------:R-:W-:-:S02]  /*4a30*/  IADD3 R128, P2, R180, R122, RZ ;  /* 0x0000007ab4807210 */ /* 0x000fc40007f5e0ff */
[-C--:B------:R-:W-:Y:S01]  /*4a40*/  LEA.HI.X.SX32 R131, R131, R123.reuse, 0x1, P0 ;  /* 0x0000007b83837211 */ /* 0x080fe200000f0eff */
[----:B------:R-:W-:Y:S01]  /*4a50*/  IMAD R179, R179, 0x1f2, RZ ;  /* 0x000001f2b3b37824 */ /* 0x000fe200078e02ff */
[-C--:B------:R-:W-:Y:S02]  /*4a60*/  LEA.HI.X.SX32 R127, R127, R123.reuse, 0x1, P1 ;  /* 0x0000007b7f7f7211 */ /* 0x080fe400008f0eff */
[-C--:B------:R-:W-:Y:S01]  /*4a70*/  LEA.HI.X.SX32 R129, R129, R123.reuse, 0x1, P2 ;  /* 0x0000007b81817211 */ /* 0x080fe200010f0eff */
[----:B------:R-:W-:Y:S01]  /*4a80*/  IMAD R176, R176, 0x1d2, RZ ;  /* 0x000001d2b0b07824 */ /* 0x000fe200078e02ff */
[----:B-1----:R-:W-:Y:S01]  /*4a90*/  IADD3 R124, P0, R175, R122, RZ ;  /* 0x0000007aaf7c7210 */ /* 0x002fe20007f1e0ff */
[----:B------:R-:W-:Y:S01]  /*4aa0*/  IMAD R125, R0, 0xe1, RZ ;  /* 0x000000e1007d7824 */ /* 0x000fe200078e02ff */
[----:B------:R0:W3:Y:S04]  /*4ab0*/  LDG.E.U16 R142, desc[UR4][R130.64] ;  /* 0x00000004828e7981 */ /* 0x0000e8000c1e1500 */
[----:B------:R1:W3:Y:S01]  /*4ac0*/  LDG.E.U16 R140, desc[UR4][R126.64] ;  /* 0x000000047e8c7981 */ /* 0x0002e2000c1e1500 */
[----:B------:R-:W-:-:S03]  /*4ad0*/  LEA.HI.X.SX32 R125, R125, R123, 0x1, P0 ;  /* 0x0000007b7d7d7211 */ /* 0x000fc600000f0eff */
[----:B------:R5:W3:Y:S01]  /*4ae0*/  LDG.E.U16 R145, desc[UR4][R128.64] ;  /* 0x0000000480917981 */ /* 0x000ae2000c1e1500 */
[C---:B0-----:R-:W-:Y:S01]  /*4af0*/  IMAD R131, R0.reuse, 0xf9, RZ ;  /* 0x000000f900837824 */ /* 0x041fe200078e02ff */
[-C--:B------:R-:W-:Y:S02]  /*4b00*/  IADD3 R130, P0, R179, R122.reuse, RZ ;  /* 0x0000007ab3827210 */ /* 0x080fe40007f1e0ff */
[----:B------:R0:W3:Y:S01]  /*4b10*/  LDG.E.U16 R143, desc[UR4][R124.64] ;  /* 0x000000047c8f7981 */ /* 0x0000e2000c1e1500 */
[----:B-1----:R-:W-:Y:S01]  /*4b20*/  IMAD R127, R0, 0xe9, RZ ;  /* 0x000000e9007f7824 */ /* 0x002fe200078e02ff */
[-C--:B------:R-:W-:Y:S01]  /*4b30*/  IADD3 R126, P1, R176, R122.reuse, RZ ;  /* 0x0000007ab07e7210 */ /* 0x080fe20007f3e0ff */
[----:B-----5:R-:W-:Y:S02]  /*4b40*/  IMAD R128, R156, 0x204, RZ ;  /* 0x000002049c807824 */ /* 0x020fe400078e02ff */
[----:B------:R-:W1:Y:S01]  /*4b50*/  LDC R156, c[0x0][0x248] ;  /* 0x00009200ff9c7b82 */ /* 0x000e620000000800 */
[-C--:B------:R-:W-:Y:S01]  /*4b60*/  LEA.HI.X.SX32 R131, R131, R123.reuse, 0x1, P0 ;  /* 0x0000007b83837211 */ /* 0x080fe200000f0eff */
[----:B0-----:R-:W-:Y:S01]  /*4b70*/  IMAD R124, R151, 0x3f2, RZ ;  /* 0x000003f2977c7824 */ /* 0x001fe200078e02ff */
[-C--:B------:R-:W-:Y:S01]  /*4b80*/  LEA.HI.X.SX32 R127, R127, R123.reuse, 0x1, P1 ;  /* 0x0000007b7f7f7211 */ /* 0x080fe200008f0eff */
[----:B------:R-:W-:Y:S01]  /*4b90*/  IMAD R125, R162, 0x1f9, RZ ;  /* 0x000001f9a27d7824 */ /* 0x000fe200078e02ff */
[-C--:B------:R-:W-:Y:S01]  /*4ba0*/  IADD3 R128, P1, R128, R122.reuse, RZ ;  /* 0x0000007a80807210 */ /* 0x080fe20007f3e0ff */
[----:B------:R0:W5:Y:S01]  /*4bb0*/  LDG.E.U16 R146, desc[UR4][R130.64] ;  /* 0x0000000482927981 */ /* 0x000162000c1e1500 */
[----:B------:R-:W-:Y:S01]  /*4bc0*/  IADD3 R124, P2, R124, R122, RZ ;  /* 0x0000007a7c7c7210 */ /* 0x000fe20007f5e0ff */
[----:B------:R-:W4:Y:S02]  /*4bd0*/  LDC R162, c[0x0][0x248] ;  /* 0x00009200ffa27b82 */ /* 0x000f240000000800 */
[----:B------:R0:W5:Y:S01]  /*4be0*/  LDG.E.U16 R144, desc[UR4][R126.64] ;  /* 0x000000047e907981 */ /* 0x000162000c1e1500 */
[-C--:B------:R-:W-:Y:S01]  /*4bf0*/  LEA.HI.X.SX32 R129, R150, R123.reuse, 0x1, P1 ;  /* 0x0000007b96817211 */ /* 0x080fe200008f0eff */
[----:B0-----:R-:W-:Y:S01]  /*4c00*/  IMAD R130, R167, 0x224, RZ ;  /* 0x00000224a7827824 */ /* 0x001fe200078e02ff */
[----:B------:R-:W-:-:S03]  /*4c10*/  LEA.HI.X.SX32 R125, R125, R123, 0x1, P2 ;  /* 0x0000007b7d7d7211 */ /* 0x000fc600010f0eff */
[----:B------:R-:W0:Y:S01]  /*4c20*/  LDC R167, c[0x0][0x248] ;  /* 0x00009200ffa77b82 */ /* 0x000e220000000800 */
[----:B------:R1:W5:Y:S01]  /*4c30*/  LDG.E.U16 R150, desc[UR4][R128.64] ;  /* 0x0000000480967981 */ /* 0x000362000c1e1500 */
[-C--:B------:R-:W-:Y:S02]  /*4c40*/  LEA R126, P0, R170, R122.reuse, 0x2 ;  /* 0x0000007aaa7e7211 */ /* 0x080fe400078010ff */
[----:B------:R-:W-:Y:S02]  /*4c50*/  IADD3 R130, P2, R130, R122, RZ ;  /* 0x0000007a82827210 */ /* 0x000fe40007f5e0ff */
[-C--:B------:R-:W-:Y:S02]  /*4c60*/  LEA.HI.X.SX32 R127, R148, R123.reuse, 0x1, P0 ;  /* 0x0000007b947f7211 */ /* 0x080fe400000f0eff */
[----:B------:R1:W5:Y:S01]  /*4c70*/  LDG.E.U16 R148, desc[UR4][R124.64] ;  /* 0x000000047c947981 */ /* 0x000362000c1e1500 */
[----:B------:R-:W-:Y:S01]  /*4c80*/  LEA.HI.X.SX32 R131, R149, R123, 0x1, P2 ;  /* 0x0000007b95837211 */ /* 0x000fe200010f0eff */
[----:B------:R-:W-:Y:S01]  /*4c90*/  IMAD R201, R201, 0x11a, RZ ;  /* 0x0000011ac9c97824 */ /* 0x000fe200078e02ff */
[----:B------:R-:W0:Y:S01]  /*4ca0*/  LDC R170, c[0x0][0x248] ;  /* 0x00009200ffaa7b82 */ /* 0x000e220000000800 */
[----:B-1----:R-:W-:Y:S01]  /*4cb0*/  IMAD R128, R163, 0x254, RZ ;  /* 0x00000254a3807824 */ /* 0x002fe200078e02ff */
[----:B------:R1:W5:Y:S04]  /*4cc0*/  LDG.E.U16 R149, desc[UR4][R126.64] ;  /* 0x000000047e957981 */ /* 0x000368000c1e1500 */
[----:B------:R1:W5:Y:S01]  /*4cd0*/  LDG.E.U16 R151, desc[UR4][R130.64] ;  /* 0x0000000482977981 */ /* 0x000362000c1e1500 */
[----:B------:R-:W-:Y:S01]  /*4ce0*/  IMAD R124, R155, 0x234, RZ ;  /* 0x000002349b7c7824 */ /* 0x000fe200078e02ff */
[----:B------:R-:W0:Y:S01]  /*4cf0*/  LDC R163, c[0x0][0x248] ;  /* 0x00009200ffa37b82 */ /* 0x000e220000000800 */
[----:B-1----:R-:W-:-:S03]  /*4d00*/  IMAD R126, R166, 0x244, RZ ;  /* 0x00000244a67e7824 */ /* 0x002fc600078e02ff */
[-C--:B------:R-:W-:Y:S01]  /*4d10*/  IADD3 R124, P0, R124, R122.reuse, RZ ;  /* 0x0000007a7c7c7210 */ /* 0x080fe20007f1e0ff */
[----:B------:R-:W-:Y:S01]  /*4d20*/  IMAD R130, R156, 0x264, RZ ;  /* 0x000002649c827824 */ /* 0x000fe200078e02ff */
[-C--:B------:R-:W-:Y:S02]  /*4d30*/  IADD3 R126, P1, R126, R122.reuse, RZ ;  /* 0x0000007a7e7e7210 */ /* 0x080fe40007f3e0ff */
[----:B------:R-:W1:Y:S01]  /*4d40*/  LDC R166, c[0x0][0x248] ;  /* 0x00009200ffa67b82 */ /* 0x000e620000000800 */
[-C--:B------:R-:W-:Y:S02]  /*4d50*/  LEA.HI.X.SX32 R125, R201, R123.reuse, 0x1, P0 ;  /* 0x0000007bc97d7211 */ /* 0x080fe400000f0eff */
[-C--:B------:R-:W-:Y:S02]  /*4d60*/  IADD3 R130, P0, R130, R122.reuse, RZ ;  /* 0x0000007a82827210 */ /* 0x080fe40007f1e0ff */
[-C--:B------:R-:W-:Y:S01]  /*4d70*/  LEA.HI.X.SX32 R127, R152, R123.reuse, 0x1, P1 ;  /* 0x0000007b987f7211 */ /* 0x080fe200008f0eff */
[----:B------:R-:W-:Y:S01]  /*4d80*/  IMAD R202, R202, 0x12a, RZ ;  /* 0x0000012acaca7824 */ /* 0x000fe200078e02ff */
[----:B------:R-:W-:Y:S01]  /*4d90*/  LEA.HI.X.SX32 R131, R154, R123, 0x1, P0 ;  /* 0x0000007b9a837211 */ /* 0x000fe200000f0eff */
[----:B------:R4:W5:Y:S01]  /*4da0*/  LDG.E.U16 R152, desc[UR4][R124.64] ;  /* 0x000000047c987981 */ /* 0x000962000c1e1500 */
[----:B------:R-:W-:-:S03]  /*4db0*/  IADD3 R128, P2, R128, R122, RZ ;  /* 0x0000007a80807210 */ /* 0x000fc60007f5e0ff */
[----:B------:R0:W5:Y:S01]  /*4dc0*/  LDG.E.U16 R154, desc[UR4][R126.64] ;  /* 0x000000047e9a7981 */ /* 0x000162000c1e1500 */
[----:B------:R-:W-:Y:S01]  /*4dd0*/  LEA.HI.X.SX32 R129, R202, R123, 0x1, P2 ;  /* 0x0000007bca817211 */ /* 0x000fe200010f0eff */
[----:B------:R-:W-:Y:S02]  /*4de0*/  IMAD R200, R200, 0x13a, RZ ;  /* 0x0000013ac8c87824 */ /* 0x000fe400078e02ff */
[----:B------:R0:W5:Y:S01]  /*4df0*/  LDG.E.U16 R156, desc[UR4][R130.64] ;  /* 0x00000004829c7981 */ /* 0x000162000c1e1500 */
[----:B----4-:R-:W-:-:S03]  /*4e00*/  IMAD R124, R162, 0x274, RZ ;  /* 0x00000274a27c7824 */ /* 0x010fc600078e02ff */
[----:B------:R4:W5:Y:S01]  /*4e10*/  LDG.E.U16 R155, desc[UR4][R128.64] ;  /* 0x00000004809b7981 */ /* 0x000962000c1e1500 */
[----:B0-----:R-:W-:Y:S02]  /*4e20*/  IMAD R126, R167, 0x284, RZ ;  /* 0x00000284a77e7824 */ /* 0x001fe400078e02ff */
[----:B------:R-:W0:Y:S01]  /*4e30*/  LDC R167, c[0x0][0x248] ;  /* 0x00009200ffa77b82 */ /* 0x000e220000000800 */
[-C--:B------:R-:W-:Y:S01]  /*4e40*/  IADD3 R124, P0, R124, R122.reuse, RZ ;  /* 0x0000007a7c7c7210 */ /* 0x080fe20007f1e0ff */
[----:B------:R-:W-:Y:S01]  /*4e50*/  IMAD R130, R163, 0x2a4, RZ ;  /* 0x000002a4a3827824 */ /* 0x000fe200078e02ff */
[-C--:B------:R-:W-:Y:S01]  /*4e60*/  IADD3 R126, P1, R126, R122.reuse, RZ ;  /* 0x0000007a7e7e7210 */ /* 0x080fe20007f3e0ff */
[----:B----4-:R-:W-:Y:S01]  /*4e70*/  IMAD R128, R171, 0x294, RZ ;  /* 0x00000294ab807824 */ /* 0x010fe200078e02ff */
[-C--:B------:R-:W-:Y:S01]  /*4e80*/  LEA.HI.X.SX32 R125, R200, R123.reuse, 0x1, P0 ;  /* 0x0000007bc87d7211 */ /* 0x080fe200000f0eff */
[----:B------:R-:W-:Y:S01]  /*4e90*/  IMAD R248, R248, 0x14a, RZ ;  /* 0x0000014af8f87824 */ /* 0x000fe200078e02ff */
[----:B------:R-:W-:Y:S01]  /*4ea0*/  IADD3 R130, P0, R130, R122, RZ ;  /* 0x0000007a82827210 */ /* 0x000fe20007f1e0ff */
[----:B------:R-:W4:Y:S01]  /*4eb0*/  LDC R171, c[0x0][0x248] ;  /* 0x00009200ffab7b82 */ /* 0x000f220000000800 */
[----:B------:R-:W-:-:S02]  /*4ec0*/  LEA.HI.X.SX32 R127, R158, R123, 0x1, P1 ;  /* 0x0000007b9e7f7211 */ /* 0x000fc400008f0eff */
[----:B------:R-:W-:Y:S01]  /*4ed0*/  IADD3 R128, P2, R128, R122, RZ ;  /* 0x0000007a80807210 */ /* 0x000fe20007f5e0ff */
[----:B------:R1:W5:Y:S01]  /*4ee0*/  LDG.E.U16 R158, desc[UR4][R124.64] ;  /* 0x000000047c9e7981 */ /* 0x000362000c1e1500 */
[-C--:B------:R-:W-:Y:S02]  /*4ef0*/  LEA.HI.X.SX32 R131, R160, R123.reuse, 0x1, P0 ;  /* 0x0000007ba0837211 */ /* 0x080fe400000f0eff */
[----:B------:R-:W-:Y:S01]  /*4f00*/  LEA.HI.X.SX32 R129, R248, R123, 0x1, P2 ;  /* 0x0000007bf8817211 */ /* 0x000fe200010f0eff */
[----:B------:R1:W5:Y:S01]  /*4f10*/  LDG.E.U16 R160, desc[UR4][R126.64] ;  /* 0x000000047ea07981 */ /* 0x000362000c1e1500 */
[----:B------:R-:W-:-:S03]  /*4f20*/  IMAD R246, R246, 0x15a, RZ ;  /* 0x0000015af6f67824 */ /* 0x000fc600078e02ff */
[----:B------:R0:W5:Y:S01]  /*4f30*/  LDG.E.U16 R162, desc[UR4][R128.64] ;  /* 0x0000000480a27981 */ /* 0x000162000c1e1500 */
[----:B-1----:R-:W-:-:S03]  /*4f40*/  IMAD R124, R166, 0x2b4, RZ ;  /* 0x000002b4a67c7824 */ /* 0x002fc600078e02ff */
[----:B------:R1:W5:Y:S01]  /*4f50*/  LDG.E.U16 R163, desc[UR4][R130.64] ;  /* 0x0000000482a37981 */ /* 0x000362000c1e1500 */
[----:B------:R-:W-:Y:S02]  /*4f60*/  IMAD R126, R170, 0x2c4, RZ ;  /* 0x000002c4aa7e7824 */ /* 0x000fe400078e02ff */
[----:B------:R-:W2:Y:S01]  /*4f70*/  LDC R170, c[0x0][0x248] ;  /* 0x00009200ffaa7b82 */ /* 0x000ea20000000800 */
[-C--:B------:R-:W-:Y:S01]  /*4f80*/  IADD3 R124, P0, R124, R122.reuse, RZ ;  /* 0x0000007a7c7c7210 */ /* 0x080fe20007f1e0ff */
[----:B0-----:R-:W-:Y:S01]  /*4f90*/  IMAD R128, R174, 0x2d4, RZ ;  /* 0x000002d4ae807824 */ /* 0x001fe200078e02ff */
[-C--:B------:R-:W-:Y:S01]  /*4fa0*/  IADD3 R126, P1, R126, R122.reuse, RZ ;  /* 0x0000007a7e7e7210 */ /* 0x080fe20007f3e0ff */
[----:B-1----:R-:W-:Y:S01]  /*4fb0*/  IMAD R130, R167, 0x2e4, RZ ;  /* 0x000002e4a7827824 */ /* 0x002fe200078e02ff */
[----:B------:R-:W-:Y:S01]  /*4fc0*/  LEA.HI.X.SX32 R125, R246, R123, 0x1, P0 ;  /* 0x0000007bf67d7211 */ /* 0x000fe200000f0eff */
[----:B------:R-:W-:Y:S01]  /*4fd0*/  IMAD R244, R244, 0x16a, RZ ;  /* 0x0000016af4f47824 */ /* 0x000fe200078e02ff */
[-C--:B------:R-:W-:Y:S01]  /*4fe0*/  IADD3 R128, P2, R128, R122.reuse, RZ ;  /* 0x0000007a80807210 */ /* 0x080fe20007f5e0ff */
[----:B------:R-:W0:Y:S01]  /*4ff0*/  LDC R174, c[0x0][0x248] ;  /* 0x00009200ffae7b82 */ /* 0x000e220000000800 */
[----:B------:R-:W-:-:S02]  /*5000*/  IADD3 R130, P0, R130, R122, RZ ;  /* 0x0000007a82827210 */ /* 0x000fc40007f1e0ff */
[-C--:B------:R-:W-:Y:S02]  /*5010*/  LEA.HI.X.SX32 R127, R164, R123.reuse, 0x1, P1 ;  /* 0x0000007ba47f7211 */ /* 0x080fe400008f0eff */
[-C--:B------:R-:W-:Y:S01]  /*5020*/  LEA.HI.X.SX32 R129, R244, R123.reuse, 0x1, P2 ;  /* 0x0000007bf4817211 */ /* 0x080fe200010f0eff */
[----:B------:R4:W5:Y:S01]  /*5030*/  LDG.E.U16 R164, desc[UR4][R124.64] ;  /* 0x000000047ca47981 */ /* 0x000962000c1e1500 */
[----:B------:R-:W-:-:S03]  /*5040*/  LEA.HI.X.SX32 R131, R165, R123, 0x1, P0 ;  /* 0x0000007ba5837211 */ /* 0x000fc600000f0eff */
[----:B------:R1:W5:Y:S04]  /*5050*/  LDG.E.U16 R165, desc[UR4][R126.64] ;  /* 0x000000047ea57981 */ /* 0x000368000c1e1500 */
[----:B------:R1:W5:Y:S01]  /*5060*/  LDG.E.U16 R166, desc[UR4][R128.64] ;  /* 0x0000000480a67981 */ /* 0x000362000c1e1500 */
[----:B----4-:R-:W-:-:S03]  /*5070*/  IMAD R124, R171, 0x2f4, RZ ;  /* 0x000002f4ab7c7824 */ /* 0x010fc600078e02ff */
[----:B------:R2:W4:Y:S01]  /*5080*/  LDG.E.U16 R167, desc[UR4][R130.64] ;  /* 0x0000000482a77981 */ /* 0x000522000c1e1500 */
[----:B-1----:R-:W-:Y:S02]  /*5090*/  IMAD R126, R177, 0x304, RZ ;  /* 0x00000304b17e7824 */ /* 0x002fe400078e02ff */
[----:B------:R-:W1:Y:S01]  /*50a0*/  LDC R177, c[0x0][0x248] ;  /* 0x00009200ffb17b82 */ /* 0x000e620000000800 */
[----:B------:R-:W-:Y:S01]  /*50b0*/  IMAD R128, R178, 0x314, RZ ;  /* 0x00000314b2807824 */ /* 0x000fe200078e02ff */
[-C--:B------:R-:W-:Y:S01]  /*50c0*/  IADD3 R124, P0, R124, R122.reuse, RZ ;  /* 0x0000007a7c7c7210 */ /* 0x080fe20007f1e0ff */
[----:B------:R-:W-:Y:S01]  /*50d0*/  IMAD R242, R242, 0x17a, RZ ;  /* 0x0000017af2f27824 */ /* 0x000fe200078e02ff */
[-C--:B------:R-:W-:Y:S01]  /*50e0*/  IADD3 R126, P1, R126, R122.reuse, RZ ;  /* 0x0000007a7e7e7210 */ /* 0x080fe20007f3e0ff */
[----:B------:R-:W-:Y:S01]  /*50f0*/  IMAD R240, R240, 0x18a, RZ ;  /* 0x0000018af0f07824 */ /* 0x000fe200078e02ff */
[----:B------:R-:W-:Y:S01]  /*5100*/  IADD3 R128, P2, R128, R122, RZ ;  /* 0x0000007a80807210 */ /* 0x000fe20007f5e0ff */
[----:B--2---:R-:W-:Y:S01]  /*5110*/  IMAD R130, R170, 0x324, RZ ;  /* 0x00000324aa827824 */ /* 0x004fe200078e02ff */
[----:B------:R-:W2:Y:S01]  /*5120*/  LDC R178, c[0x0][0x248] ;  /* 0x00009200ffb27b82 */ /* 0x000ea20000000800 */
[----:B------:R-:W-:-:S02]  /*5130*/  LEA.HI.X.SX32 R125, R242, R123, 0x1, P0 ;  /* 0x0000007bf27d7211 */ /* 0x000fc400000f0eff */
[-C--:B------:R-:W-:Y:S02]  /*5140*/  LEA.HI.X.SX32 R127, R168, R123.reuse, 0x1, P1 ;  /* 0x0000007ba87f7211 */ /* 0x080fe400008f0eff */
[----:B------:R-:W-:Y:S01]  /*5150*/  IADD3 R130, P0, R130, R122, RZ ;  /* 0x0000007a82827210 */ /* 0x000fe20007f1e0ff */
[----:B------:R0:W4:Y:S01]  /*5160*/  LDG.E.U16 R168, desc[UR4][R124.64] ;  /* 0x000000047ca87981 */ /* 0x000122000c1e1500 */
[-C--:B------:R-:W-:Y:S02]  /*5170*/  LEA.HI.X.SX32 R129, R240, R123.reuse, 0x1, P2 ;  /* 0x0000007bf0817211 */ /* 0x080fe400010f0eff */
[----:B------:R-:W-:Y:S02]  /*5180*/  LEA.HI.X.SX32 R131, R169, R123, 0x1, P0 ;  /* 0x0000007ba9837211 */ /* 0x000fe400000f0eff */
[----:B------:R0:W4:Y:S04]  /*5190*/  LDG.E.U16 R169, desc[UR4][R126.64] ;  /* 0x000000047ea97981 */ /* 0x000128000c1e1500 */
[----:B------:R0:W4:Y:S02]  /*51a0*/  LDG.E.U16 R170, desc[UR4][R128.64] ;  /* 0x0000000480aa7981 */ /* 0x000124000c1e1500 */
[----:B0-----:R-:W-:-:S02]  /*51b0*/  IMAD R124, R174, 0x334, RZ ;  /* 0x00000334ae7c7824 */ /* 0x001fc400078e02ff */
[----:B------:R-:W-:Y:S01]  /*51c0*/  IMAD R236, R236, 0x1aa, RZ ;  /* 0x000001aaecec7824 */ /* 0x000fe200078e02ff */
[----:B------:R1:W4:Y:S01]  /*51d0*/  LDG.E.U16 R171, desc[UR4][R130.64] ;  /* 0x0000000482ab7981 */ /* 0x000322000c1e1500 */
[----:B------:R-:W-:Y:S02]  /*51e0*/  IMAD R126, R181, 0x344, RZ ;  /* 0x00000344b57e7824 */ /* 0x000fe400078e02ff */
[----:B------:R-:W0:Y:S01]  /*51f0*/  LDC R181, c[0x0][0x248] ;  /* 0x00009200ffb57b82 */ /* 0x000e220000000800 */
[----:B------:R-:W-:Y:S01]  /*5200*/  IMAD R128, R215, 0x354, RZ ;  /* 0x00000354d7807824 */ /* 0x000fe200078e02ff */
[-C--:B------:R-:W-:Y:S01]  /*5210*/  IADD3 R124, P0, R124, R122.reuse, RZ ;  /* 0x0000007a7c7c7210 */ /* 0x080fe20007f1e0ff */
[----:B------:R-:W-:Y:S01]  /*5220*/  IMAD R238, R238, 0x19a, RZ ;  /* 0x0000019aeeee7824 */ /* 0x000fe200078e02ff */
[-C--:B------:R-:W-:Y:S01]  /*5230*/  IADD3 R126, P1, R126, R122.reuse, RZ ;  /* 0x0000007a7e7e7210 */ /* 0x080fe20007f3e0ff */
[----:B-1----:R-:W-:Y:S01]  /*5240*/  IMAD R130, R177, 0x364, RZ ;  /* 0x00000364b1827824 */ /* 0x002fe200078e02ff */
[----:B------:R-:W-:-:S02]  /*5250*/  IADD3 R128, P2, R128, R122, RZ ;  /* 0x0000007a80807210 */ /* 0x000fc40007f5e0ff */
[----:B------:R-:W1:Y:S01]  /*5260*/  LDC R177, c[0x0][0x248] ;  /* 0x00009200ffb17b82 */ /* 0x000e620000000800 */
[-C--:B------:R-:W-:Y:S02]  /*5270*/  LEA.HI.X.SX32 R125, R238, R123.reuse, 0x1, P0 ;  /* 0x0000007bee7d7211 */ /* 0x080fe400000f0eff */
[-C--:B------:R-:W-:Y:S02]  /*5280*/  LEA.HI.X.SX32 R129, R236, R123.reuse, 0x1, P2 ;  /* 0x0000007bec817211 */ /* 0x080fe400010f0eff */
[----:B------:R-:W-:Y:S02]  /*5290*/  IADD3 R130, P0, R130, R122, RZ ;  /* 0x0000007a82827210 */ /* 0x000fe40007f1e0ff */
[-C--:B------:R-:W-:Y:S01]  /*52a0*/  LEA.HI.X.SX32 R127, R172, R123.reuse, 0x1, P1 ;  /* 0x0000007bac7f7211 */ /* 0x080fe200008f0eff */
[----:B------:R2:W4:Y:S01]  /*52b0*/  LDG.E.U16 R174, desc[UR4][R128.64] ;  /* 0x0000000480ae7981 */ /* 0x000522000c1e1500 */
[----:B------:R-:W-:Y:S01]  /*52c0*/  LEA.HI.X.SX32 R131, R173, R123, 0x1, P0 ;  /* 0x0000007bad837211 */ /* 0x000fe200000f0eff */
[----:B------:R-:W-:Y:S01]  /*52d0*/  IMAD R234, R234, 0x1ba, RZ ;  /* 0x000001baeaea7824 */ /* 0x000fe200078e02ff */
[----:B------:R-:W3:Y:S01]  /*52e0*/  LDC R215, c[0x0][0x248] ;  /* 0x00009200ffd77b82 */ /* 0x000ee20000000800 */
[----:B------:R2:W4:Y:S04]  /*52f0*/  LDG.E.U16 R173, desc[UR4][R126.64] ;  /* 0x000000047ead7981 */ /* 0x000528000c1e1500 */
[----:B------:R0:W4:Y:S01]  /*5300*/  LDG.E.U16 R172, desc[UR4][R124.64] ;  /* 0x000000047cac7981 */ /* 0x000122000c1e1500 */
[----:B--2---:R-:W-:-:S02]  /*5310*/  IMAD R128, R178, 0x374, RZ ;  /* 0x00000374b2807824 */ /* 0x004fc400078e02ff */
[----:B------:R-:W2:Y:S01]  /*5320*/  LDC R178, c[0x0][0x248] ;  /* 0x00009200ffb27b82 */ /* 0x000ea20000000800 */
[----:B------:R-:W-:Y:S01]  /*5330*/  IMAD R232, R232, 0x1ca, RZ ;  /* 0x000001cae8e87824 */ /* 0x000fe200078e02ff */
[----:B------:R-:W4:Y:S01]  /*5340*/  LDG.E.U16 R130, desc[UR4][R130.64] ;  /* 0x0000000482827981 */ /* 0x000f22000c1e1500 */
[----:B------:R-:W-:Y:S01]  /*5350*/  IMAD R126, R199, 0x384, RZ ;  /* 0x00000384c77e7824 */ /* 0x000fe200078e02ff */
[----:B------:R-:W-:Y:S01]  /*5360*/  IADD3 R128, P0, R128, R122, RZ ;  /* 0x0000007a80807210 */ /* 0x000fe20007f1e0ff */
[----:B0-----:R-:W-:-:S03]  /*5370*/  IMAD R124, R228, 0x394, RZ ;  /* 0x00000394e47c7824 */ /* 0x001fc600078e02ff */
[-C--:B------:R-:W-:Y:S01]  /*5380*/  IADD3 R126, P1, R126, R122.reuse, RZ ;  /* 0x0000007a7e7e7210 */ /* 0x080fe20007f3e0ff */
[----:B------:R-:W-:Y:S01]  /*5390*/  IMAD R125, R181, 0x3a4, RZ ;  /* 0x000003a4b57d7824 */ /* 0x000fe200078e02ff */
[-C--:B------:R-:W-:Y:S01]  /*53a0*/  LEA.HI.X.SX32 R129, R234, R123.reuse, 0x1, P0 ;  /* 0x0000007bea817211 */ /* 0x080fe200000f0eff */
[----:B------:R-:W0:Y:S01]  /*53b0*/  LDC R181, c[0x0][0x248] ;  /* 0x00009200ffb57b82 */ /* 0x000e220000000800 */
[----:B------:R-:W-:Y:S02]  /*53c0*/  LEA.HI.X.SX32 R127, R175, R123, 0x1, P1 ;  /* 0x0000007baf7f7211 */ /* 0x000fe400008f0eff */
[-C--:B------:R-:W-:Y:S01]  /*53d0*/  IADD3 R124, P0, R124, R122.reuse, RZ ;  /* 0x0000007a7c7c7210 */ /* 0x080fe20007f1e0ff */
[----:B------:R1:W4:Y:S04]  /*53e0*/  LDG.E.U16 R131, desc[UR4][R128.64] ;  /* 0x0000000480837981 */ /* 0x000328000c1e1500 */
[----:B------:R1:W4:Y:S01]  /*53f0*/  LDG.E.U16 R175, desc[UR4][R126.64] ;  /* 0x000000047eaf7981 */ /* 0x000322000c1e1500 */
[----:B------:R-:W-:Y:S01]  /*5400*/  IMAD R230, R230, 0x1da, RZ ;  /* 0x000001dae6e67824 */ /* 0x000fe200078e02ff */
[----:B------:R-:W3:Y:S01]  /*5410*/  LDC R228, c[0x0][0x248] ;  /* 0x00009200ffe47b82 */ /* 0x000ee20000000800 */
[----:B-1----:R-:W-:-:S02]  /*5420*/  IADD3 R128, P1, R125, R122, RZ ;  /* 0x0000007a7d807210 */ /* 0x002fc40007f3e0ff */
[-C--:B------:R-:W-:Y:S01]  /*5430*/  LEA.HI.X.SX32 R125, R232, R123.reuse, 0x1, P0 ;  /* 0x0000007be87d7211 */ /* 0x080fe200000f0eff */
[----:B------:R-:W-:Y:S01]  /*5440*/  IMAD R126, R177, 0x3b4, RZ ;  /* 0x000003b4b17e7824 */ /* 0x000fe200078e02ff */
[----:B------:R-:W-:-:S03]  /*5450*/  LEA.HI.X.SX32 R129, R176, R123, 0x1, P1 ;  /* 0x0000007bb0817211 */ /* 0x000fc600008f0eff */
[----:B------:R-:W1:Y:S01]  /*5460*/  LDC R199, c[0x0][0x248] ;  /* 0x00009200ffc77b82 */ /* 0x000e620000000800 */
[----:B------:R2:W4:Y:S04]  /*5470*/  LDG.E.U16 R176, desc[UR4][R124.64] ;  /* 0x000000047cb07981 */ /* 0x000528000c1e1500 */
[----:B------:R2:W4:Y:S02]  /*5480*/  LDG.E.U16 R177, desc[UR4][R128.64] ;  /* 0x0000000480b17981 */ /* 0x000524000c1e1500 */
[----:B--2---:R-:W-:Y:S01]  /*5490*/  IADD3 R124, P0, R126, R122, RZ ;  /* 0x0000007a7e7c7210 */ /* 0x004fe20007f1e0ff */
[----:B------:R-:W-:-:S03]  /*54a0*/  IMAD R126, R223, 0x3c4, RZ ;  /* 0x000003c4df7e7824 */ /* 0x000fc600078e02ff */
[----:B------:R-:W-:Y:S01]  /*54b0*/  LEA.HI.X.SX32 R125, R230, R123, 0x1, P0 ;  /* 0x0000007be67d7211 */ /* 0x000fe200000f0eff */
[----:B------:R-:W-:-:S04]  /*54c0*/  IMAD R128, R178, 0x3e4, RZ ;  /* 0x000003e4b2807824 */ /* 0x000fc800078e02ff */
[----:B------:R2:W4:Y:S01]  /*54d0*/  LDG.E.U16 R178, desc[UR4][R124.64] ;  /* 0x000000047cb27981 */ /* 0x000522000c1e1500 */
[-C--:B------:R-:W-:Y:S01]  /*54e0*/  IADD3 R128, P2, R128, R122.reuse, RZ ;  /* 0x0000007a80807210 */ /* 0x080fe20007f5e0ff */
[----:B0-----:R-:W-:Y:S02]  /*54f0*/  IMAD R181, R181, 0x214, RZ ;  /* 0x00000214b5b57824 */ /* 0x001fe400078e02ff */
[----:B------:R-:W-:Y:S01]  /*5500*/  IMAD R127, R229, 0x3d4, RZ ;  /* 0x000003d4e57f7824 */ /* 0x000fe200078e02ff */
[----:B--2---:R-:W-:Y:S01]  /*5510*/  IADD3 R124, P0, R126, R122, RZ ;  /* 0x0000007a7e7c7210 */ /* 0x004fe20007f1e0ff */
[----:B------:R-:W0:Y:S03]  /*5520*/  LDC R229, c[0x0][0x248] ;  /* 0x00009200ffe57b82 */ /* 0x000e260000000800 */
[-C--:B------:R-:W-:Y:S02]  /*5530*/  LEA.HI.X.SX32 R125, R180, R123.reuse, 0x1, P0 ;  /* 0x0000007bb47d7211 */ /* 0x080fe400000f0eff */
[----:B------:R-:W-:Y:S01]  /*5540*/  LEA.HI.X.SX32 R129, R179, R123, 0x1, P2 ;  /* 0x0000007bb3817211 */ /* 0x000fe200010f0eff */
[----:B---3--:R-:W-:-:S02]  /*5550*/  IMAD R215, R215, 0x114, RZ ;  /* 0x00000114d7d77824 */ /* 0x008fc400078e02ff */
[----:B------:R2:W3:Y:S01]  /*5560*/  LDG.E.U16 R179, desc[UR4][R124.64] ;  /* 0x000000047cb37981 */ /* 0x0004e2000c1e1500 */
[----:B------:R-:W-:Y:S02]  /*5570*/  IMAD R237, R235, 0x134, RZ ;  /* 0x00000134ebed7824 */ /* 0x000fe400078e02ff */
[----:B------:R-:W1:Y:S01]  /*5580*/  LDC R235, c[0x0][0x248] ;  /* 0x00009200ffeb7b82 */ /* 0x000e620000000800 */
[-C--:B--2---:R-:W-:Y:S02]  /*5590*/  IADD3 R124, P0, R181, R122.reuse, RZ ;  /* 0x0000007ab57c7210 */ /* 0x084fe40007f1e0ff */
[----:B------:R2:W3:Y:S02]  /*55a0*/  LDG.E.U16 R181, desc[UR4][R128.64] ;  /* 0x0000000480b57981 */ /* 0x0004e4000c1e1500 */
[----:B------:R-:W-:Y:S01]  /*55b0*/  LEA.HI.X.SX32 R125, R182, R123, 0x1, P0 ;  /* 0x0000007bb67d7211 */ /* 0x000fe200000f0eff */
[----:B------:R-:W-:Y:S01]  /*55c0*/  IMAD R228, R228, 0x1ea, RZ ;  /* 0x000001eae4e47824 */ /* 0x000fe200078e02ff */
[----:B------:R-:W-:Y:S01]  /*55d0*/  IADD3 R126, P1, R127, R122, RZ ;  /* 0x0000007a7f7e7210 */ /* 0x000fe20007f3e0ff */
[----:B------:R-:W-:-:S02]  /*55e0*/  IMAD R223, R231, 0x124, RZ ;  /* 0x00000124e7df7824 */ /* 0x000fc400078e02ff */
[----:B------:R2:W3:Y:S01]  /*55f0*/  LDG.E.U16 R182, desc[UR4][R124.64] ;  /* 0x000000047cb67981 */ /* 0x0004e2000c1e1500 */
[----:B------:R-:W-:Y:S01]  /*5600*/  IMAD R233, R233, 0x144, RZ ;  /* 0x00000144e9e97824 */ /* 0x000fe200078e02ff */
[----:B------:R-:W1:Y:S01]  /*5610*/  LDC R231, c[0x0][0x248] ;  /* 0x00009200ffe77b82 */ /* 0x000e620000000800 */
[----:B--2---:R-:W-:-:S04]  /*5620*/  IADD3 R128, P0, R215, R122, RZ ;  /* 0x0000007ad7807210 */ /* 0x004fc80007f1e0ff */
[-C--:B------:R-:W-:Y:S02]  /*5630*/  LEA.HI.X.SX32 R129, R185, R123.reuse, 0x1, P0 ;  /* 0x0000007bb9817211 */ /* 0x080fe400000f0eff */
[----:B------:R-:W-:Y:S02]  /*5640*/  IADD3 R124, P2, R237, R122, RZ ;  /* 0x0000007aed7c7210 */ /* 0x000fe40007f5e0ff */
[-C--:B------:R-:W-:Y:S02]  /*5650*/  LEA.HI.X.SX32 R127, R228, R123.reuse, 0x1, P1 ;  /* 0x0000007be47f7211 */ /* 0x080fe400008f0eff */
[----:B------:R-:W-:Y:S02]  /*5660*/  LEA.HI.X.SX32 R125, R183, R123, 0x1, P2 ;  /* 0x0000007bb77d7211 */ /* 0x000fe400010f0eff */
[----:B------:R2:W3:Y:S01]  /*5670*/  LDG.E.U16 R183, desc[UR4][R128.64] ;  /* 0x0000000480b77981 */ /* 0x0004e2000c1e1500 */
[----:B0-----:R-:W-:Y:S02]  /*5680*/  IMAD R237, R229, 0x154, RZ ;  /* 0x00000154e5ed7824 */ /* 0x001fe400078e02ff */
[----:B------:R-:W0:Y:S01]  /*5690*/  LDC R229, c[0x0][0x248] ;  /* 0x00009200ffe57b82 */ /* 0x000e220000000800 */
[----:B------:R2:W3:Y:S01]  /*56a0*/  LDG.E.U16 R180, desc[UR4][R126.64] ;  /* 0x000000047eb47981 */ /* 0x0004e2000c1e1500 */
[----:B-1----:R-:W-:-:S03]  /*56b0*/  IMAD R199, R199, 0x164, RZ ;  /* 0x00000164c7c77824 */ /* 0x002fc600078e02ff */
[----:B------:R-:W3:Y:S01]  /*56c0*/  LDG.E.U16 R185, desc[UR4][R124.64] ;  /* 0x000000047cb97981 */ /* 0x000ee2000c1e1500 */
[-C--:B--2---:R-:W-:Y:S02]  /*56d0*/  IADD3 R128, P0, R233, R122.reuse, RZ ;  /* 0x0000007ae9807210 */ /* 0x084fe40007f1e0ff */
[----:B------:R-:W1:Y:S01]  /*56e0*/  LDC R233, c[0x0][0x248] ;  /* 0x00009200ffe97b82 */ /* 0x000e620000000800 */
[----:B------:R-:W-:Y:S02]  /*56f0*/  IADD3 R126, P1, R223, R122, RZ ;  /* 0x0000007adf7e7210 */ /* 0x000fe40007f3e0ff */
[-C--:B------:R-:W-:Y:S02]  /*5700*/  LEA.HI.X.SX32 R129, R186, R123.reuse, 0x1, P0 ;  /* 0x0000007bba817211 */ /* 0x080fe400000f0eff */
[----:B------:R-:W-:-:S03]  /*5710*/  LEA.HI.X.SX32 R127, R184, R123, 0x1, P1 ;  /* 0x0000007bb87f7211 */ /* 0x000fc600008f0eff */
[----:B------:R2:W3:Y:S04]  /*5720*/  LDG.E.U16 R186, desc[UR4][R128.64] ;  /* 0x0000000480ba7981 */ /* 0x0004e8000c1e1500 */
[----:B------:R2:W3:Y:S02]  /*5730*/  LDG.E.U16 R184, desc[UR4][R126.64] ;  /* 0x000000047eb87981 */ /* 0x0004e4000c1e1500 */
[-C--:B--2---:R-:W-:Y:S01]  /*5740*/  IADD3 R128, P0, R237, R122.reuse, RZ ;  /* 0x0000007aed807210 */ /* 0x084fe20007f1e0ff */
[----:B------:R-:W-:Y:S01]  /*5750*/  IMAD R124, R231, 0x174, RZ ;  /* 0x00000174e77c7824 */ /* 0x000fe200078e02ff */
[----:B------:R-:W2:Y:S01]  /*5760*/  LDC R237, c[0x0][0x248] ;  /* 0x00009200ffed7b82 */ /* 0x000ea20000000800 */
[----:B------:R-:W-:Y:S01]  /*5770*/  IADD3 R126, P1, R199, R122, RZ ;  /* 0x0000007ac77e7210 */ /* 0x000fe20007f3e0ff */
[----:B------:R-:W-:Y:S01]  /*5780*/  IMAD R199, R235, 0x184, RZ ;  /* 0x00000184ebc77824 */ /* 0x000fe200078e02ff */
[----:B------:R-:W-:-:S02]  /*5790*/  LEA.HI.X.SX32 R129, R187, R123, 0x1, P0 ;  /* 0x0000007bbb817211 */ /* 0x000fc400000f0eff */
[----:B------:R-:W-:-:S03]  /*57a0*/  LEA.HI.X.SX32 R127, R188, R123, 0x1, P1 ;  /* 0x0000007bbc7f7211 */ /* 0x000fc600008f0eff */
[----:B------:R-:W2:Y:S01]  /*57b0*/  LDC R235, c[0x0][0x248] ;  /* 0x00009200ffeb7b82 */ /* 0x000ea20000000800 */
[----:B------:R0:W3:Y:S01]  /*57c0*/  LDG.E.U16 R187, desc[UR4][R128.64] ;  /* 0x0000000480bb7981 */ /* 0x0000e2000c1e1500 */
[-C--:B------:R-:W-:Y:S01]  /*57d0*/  IADD3 R124, P0, R124, R122.reuse, RZ ;  /* 0x0000007a7c7c7210 */ /* 0x080fe20007f1e0ff */
[----:B0-----:R-:W-:Y:S02]  /*57e0*/  IMAD R229, R229, 0x1a4, RZ ;  /* 0x000001a4e5e57824 */ /* 0x001fe400078e02ff */
[----:B------:R0:W3:Y:S03]  /*57f0*/  LDG.E.U16 R188, desc[UR4][R126.64] ;  /* 0x000000047ebc7981 */ /* 0x0000e6000c1e1500 */
[----:B------:R-:W5:Y:S01]  /*5800*/  LDC R231, c[0x0][0x248] ;  /* 0x00009200ffe77b82 */ /* 0x000f620000000800 */
[----:B------:R-:W-:Y:S01]  /*5810*/  IADD3 R128, P1, R199, R122, RZ ;  /* 0x0000007ac7807210 */ /* 0x000fe20007f3e0ff */
[----:B-1----:R-:W-:-:S03]  /*5820*/  IMAD R199, R233, 0x194, RZ ;  /* 0x00000194e9c77824 */ /* 0x002fc600078e02ff */
[-C--:B------:R-:W-:Y:S02]  /*5830*/  LEA.HI.X.SX32 R129, R190, R123.reuse, 0x1, P1 ;  /* 0x0000007bbe817211 */ /* 0x080fe400008f0eff */
[----:B------:R-:W-:-:S03]  /*5840*/  LEA.HI.X.SX32 R125, R189, R123, 0x1, P0 ;  /* 0x0000007bbd7d7211 */ /* 0x000fc600000f0eff */
[----:B------:R1:W3:Y:S01]  /*5850*/  LDG.E.U16 R190, desc[UR4][R128.64] ;  /* 0x0000000480be7981 */ /* 0x0002e2000c1e1500 */
[-C--:B0-----:R-:W-:Y:S02]  /*5860*/  IADD3 R126, P1, R229, R122.reuse, RZ ;  /* 0x0000007ae57e7210 */ /* 0x081fe40007f3e0ff */
[----:B------:R-:W0:Y:S01]  /*5870*/  LDC R229, c[0x0][0x248] ;  /* 0x00009200ffe57b82 */ /* 0x000e220000000800 */
[----:B------:R2:W3:Y:S01]  /*5880*/  LDG.E.U16 R189, desc[UR4][R124.64] ;  /* 0x000000047cbd7981 */ /* 0x0004e2000c1e1500 */
[----:B-1----:R-:W-:-:S06]  /*5890*/  IADD3 R128, P0, R199, R122, RZ ;  /* 0x0000007ac7807210 */ /* 0x002fcc0007f1e0ff */
[----:B------:R-:W1:Y:S01]  /*58a0*/  LDC R199, c[0x0][0x248] ;  /* 0x00009200ffc77b82 */ /* 0x000e620000000800 */
[----:B------:R-:W-:Y:S01]  /*58b0*/  IMAD R233, R241, 0x1c4, RZ ;  /* 0x000001c4f1e97824 */ /* 0x000fe200078e02ff */
[-C--:B------:R-:W-:Y:S01]  /*58c0*/  LEA.HI.X.SX32 R129, R191, R123.reuse, 0x1, P0 ;  /* 0x0000007bbf817211 */ /* 0x080fe200000f0eff */
[----:B--2---:R-:W-:Y:S01]  /*58d0*/  IMAD R124, R239, 0x1b4, RZ ;  /* 0x000001b4ef7c7824 */ /* 0x004fe200078e02ff */
[----:B------:R-:W-:Y:S01]  /*58e0*/  LEA.HI.X.SX32 R127, R192, R123, 0x1, P1 ;  /* 0x0000007bc07f7211 */ /* 0x000fe200008f0eff */
[----:B------:R-:W-:Y:S02]  /*58f0*/  IMAD R237, R237, 0x1d4, RZ ;  /* 0x000001d4eded7824 */ /* 0x000fe400078e02ff */
[----:B------:R2:W3:Y:S01]  /*5900*/  LDG.E.U16 R191, desc[UR4][R128.64] ;  /* 0x0000000480bf7981 */ /* 0x0004e2000c1e1500 */
[----:B------:R-:W-:-:S03]  /*5910*/  IADD3 R124, P0, R124, R122, RZ ;  /* 0x0000007a7c7c7210 */ /* 0x000fc60007f1e0ff */
[----:B------:R5:W3:Y:S01]  /*5920*/  LDG.E.U16 R192, desc[UR4][R126.64] ;  /* 0x000000047ec07981 */ /* 0x000ae2000c1e1500 */
[-C--:B------:R-:W-:Y:S02]  /*5930*/  LEA.HI.X.SX32 R125, R193, R123.reuse, 0x1, P0 ;  /* 0x0000007bc17d7211 */ /* 0x080fe400000f0eff */
[-C--:B--2---:R-:W-:Y:S01]  /*5940*/  IADD3 R128, P1, R233, R122.reuse, RZ ;  /* 0x0000007ae9807210 */ /* 0x084fe20007f3e0ff */
[----:B------:R-:W-:Y:S02]  /*5950*/  IMAD R233, R235, 0x1e4, RZ ;  /* 0x000001e4ebe97824 */ /* 0x000fe400078e02ff */
[----:B------:R2:W3:Y:S01]  /*5960*/  LDG.E.U16 R193, desc[UR4][R124.64] ;  /* 0x000000047cc17981 */ /* 0x0004e2000c1e1500 */
[----:B------:R-:W-:Y:S02]  /*5970*/  LEA.HI.X.SX32 R129, R194, R123, 0x1, P1 ;  /* 0x0000007bc2817211 */ /* 0x000fe400008f0eff */
[----:B-----5:R-:W-:Y:S01]  /*5980*/  IADD3 R126, P0, R237, R122, RZ ;  /* 0x0000007aed7e7210 */ /* 0x020fe20007f1e0ff */
[----:B------:R-:W-:-:S02]  /*5990*/  IMAD R231, R231, 0x1f4, RZ ;  /* 0x000001f4e7e77824 */ /* 0x000fc400078e02ff */
[----:B------:R1:W5:Y:S01]  /*59a0*/  LDG.E.U16 R194, desc[UR4][R128.64] ;  /* 0x0000000480c27981 */ /* 0x000362000c1e1500 */
[----:B------:R-:W-:Y:S02]  /*59b0*/  LEA.HI.X.SX32 R127, R195, R123, 0x1, P0 ;  /* 0x0000007bc37f7211 */ /* 0x000fe400000f0eff */
[----:B--2---:R-:W-:-:S03]  /*59c0*/  IADD3 R124, P1, R233, R122, RZ ;  /* 0x0000007ae97c7210 */ /* 0x004fc60007f3e0ff */
[----:B------:R2:W4:Y:S01]  /*59d0*/  LDG.E.U16 R195, desc[UR4][R126.64] ;  /* 0x000000047ec37981 */ /* 0x000522000c1e1500 */
[-C--:B------:R-:W-:Y:S01]  /*59e0*/  LEA.HI.X.SX32 R125, R196, R123.reuse, 0x1, P1 ;  /* 0x0000007bc47d7211 */ /* 0x080fe200008f0eff */
[----:B-1----:R-:W-:Y:S01]  /*59f0*/  IMAD R129, R199, 0x3f4, RZ ;  /* 0x000003f4c7817824 */ /* 0x002fe200078e02ff */
[-C--:B------:R-:W-:Y:S01]  /*5a00*/  IADD3 R128, P0, R231, R122.reuse, RZ ;  /* 0x0000007ae7807210 */ /* 0x080fe20007f1e0ff */
[----:B0-----:R-:W-:Y:S02]  /*5a10*/  IMAD R199, R229, 0x1fa, RZ ;  /* 0x000001fae5c77824 */ /* 0x001fe400078e02ff */
[----:B------:R0:W3:Y:S01]  /*5a20*/  LDG.E.U16 R196, desc[UR4][R124.64] ;  /* 0x000000047cc47981 */ /* 0x0000e2000c1e1500 */
[----:B--2---:R-:W-:Y:S02]  /*5a30*/  IADD3 R126, P1, R129, R122, RZ ;  /* 0x0000007a817e7210 */ /* 0x004fe40007f3e0ff */
[-C--:B------:R-:W-:Y:S02]  /*5a40*/  LEA.HI.X.SX32 R129, R214, R123.reuse, 0x1, P0 ;  /* 0x0000007bd6817211 */ /* 0x080fe400000f0eff */
[----:B------:R-:W-:-:S02]  /*5a50*/  LEA.HI.X.SX32 R127, R199, R123, 0x1, P1 ;  /* 0x0000007bc77f7211 */ /* 0x000fc400008f0eff */
[-C--:B0-----:R-:W-:Y:S02]  /*5a60*/  IADD3 R124, P0, R197, R122.reuse, RZ ;  /* 0x0000007ac57c7210 */ /* 0x081fe40007f1e0ff */
[----:B------:R0:W2:Y:S02]  /*5a70*/  LDG.E.U16 R197, desc[UR4][R128.64] ;  /* 0x0000000480c57981 */ /* 0x0000a4000c1e1500 */
[----:B------:R-:W-:Y:S02]  /*5a80*/  LEA.HI.X.SX32 R125, R216, R123, 0x1, P0 ;  /* 0x0000007bd87d7211 */ /* 0x000fe400000f0eff */
[----:B------:R1:W-:Y:S01]  /*5a90*/  STS.U16 [R132+0x4c00], R15 ;  /* 0x004c000f84007388 */ /* 0x0003e20000000400 */
[----:B0-----:R-:W-:-:S03]  /*5aa0*/  IADD3 R128, P1, R198, R122, RZ ;  /* 0x0000007ac6807210 */ /* 0x001fc60007f3e0ff */
[----:B------:R0:W-:Y:S01]  /*5ab0*/  STS.U16 [R132+0x21c00], R11 ;  /* 0x021c000b84007388 */ /* 0x0001e20000000400 */
[----:B------:R-:W-:-:S03]  /*5ac0*/  LEA.HI.X.SX32 R129, R218, R123, 0x1, P1 ;  /* 0x0000007bda817211 */ /* 0x000fc600008f0eff */
[----:B-1----:R1:W5:Y:S04]  /*5ad0*/  LDG.E.U16 R15, desc[UR4][R124.64] ;  /* 0x000000047c0f7981 */ /* 0x002368000c1e1500 */
[----:B------:R1:W2:Y:S04]  /*5ae0*/  LDG.E.U16 R198, desc[UR4][R126.64] ;  /* 0x000000047ec67981 */ /* 0x0002a8000c1e1500 */
[----:B0-----:R-:W4:Y:S01]  /*5af0*/  LDG.E.U16 R11, desc[UR4][R128.64] ;  /* 0x00000004800b7981 */ /* 0x001f22000c1e1500 */
[-C--:B-1----:R-:W-:Y:S02]  /*5b00*/  IADD3 R124, P0, R211, R122.reuse, RZ ;  /* 0x0000007ad37c7210 */ /* 0x082fe40007f1e0ff */
[----:B------:R-:W-:-:S02]  /*5b10*/  IADD3 R126, P1, R209, R122, RZ ;  /* 0x0000007ad17e7210 */ /* 0x000fc40007f3e0ff */
[-C--:B------:R-:W-:Y:S02]  /*5b20*/  LEA.HI.X.SX32 R125, R217, R123.reuse, 0x1, P0 ;  /* 0x0000007bd97d7211 */ /* 0x080fe400000f0eff */
[----:B------:R-:W-:Y:S01]  /*5b30*/  LEA.HI.X.SX32 R127, R221, R123, 0x1, P1 ;  /* 0x0000007bdd7f7211 */ /* 0x000fe200008f0eff */
[----:B------:R0:W-:Y:S04]  /*5b40*/  STS.U16 [R132+0x5400], R4 ;  /* 0x0054000484007388 */ /* 0x0001e80000000400 */
[----:B------:R1:W3:Y:S04]  /*5b50*/  LDG.E.U16 R128, desc[UR4][R124.64] ;  /* 0x000000047c807981 */ /* 0x0002e8000c1e1500 */
[----:B0-----:R0:W2:Y:S04]  /*5b60*/  LDG.E.U16 R4, desc[UR4][R126.64] ;  /* 0x000000047e047981 */ /* 0x0010a8000c1e1500 */
[----:B------:R0:W-:Y:S04]  /*5b70*/  STS.U16 [R132+0x22400], R28 ;  /* 0x0224001c84007388 */ /* 0x0001e80000000400 */
[----:B------:R0:W-:Y:S01]  /*5b80*/  STS.U16 [R132+0x22800], R29 ;  /* 0x0228001d84007388 */ /* 0x0001e20000000400 */
[-C--:B-1----:R-:W-:Y:S01]  /*5b90*/  IADD3 R124, P1, R208, R122.reuse, RZ ;  /* 0x0000007ad07c7210 */ /* 0x082fe20007f3e0ff */
[----:B0-----:R-:W0:Y:S01]  /*5ba0*/  LDC R127, c[0x0][0x248] ;  /* 0x00009200ff7f7b82 */ /* 0x001e220000000800 */
[----:B------:R-:W-:-:S04]  /*5bb0*/  IADD3 R28, P0, R210, R122, RZ ;  /* 0x0000007ad21c7210 */ /* 0x000fc80007f1e0ff */
[-C--:B------:R-:W-:Y:S01]  /*5bc0*/  LEA.HI.X.SX32 R29, R220, R123.reuse, 0x1, P0 ;  /* 0x0000007bdc1d7211 */ /* 0x080fe200000f0eff */
[----:B------:R1:W-:Y:S01]  /*5bd0*/  STS.U16 [R132+0x21800], R27 ;  /* 0x0218001b84007388 */ /* 0x0003e20000000400 */
[----:B------:R-:W-:-:S03]  /*5be0*/  LEA.HI.X.SX32 R125, R224, R123, 0x1, P1 ;  /* 0x0000007be07d7211 */ /* 0x000fc600008f0eff */
[----:B------:R1:W-:Y:S04]  /*5bf0*/  STS.U16 [R132+0x23400], R48 ;  /* 0x0234003084007388 */ /* 0x0003e80000000400 */
[----:B------:R-:W-:Y:S04]  /*5c00*/  STS.U16 [R132+0x24800], R10 ;  /* 0x0248000a84007388 */ /* 0x000fe80000000400 */
[----:B------:R-:W-:Y:S04]  /*5c10*/  STS.U16 [R132+0x5c00], R49 ;  /* 0x005c003184007388 */ /* 0x000fe80000000400 */
[----:B------:R-:W-:Y:S04]  /*5c20*/  STS.U16 [R132+0x23c00], R2 ;  /* 0x023c000284007388 */ /* 0x000fe80000000400 */
[----:B------:R-:W-:Y:S04]  /*5c30*/  STS.U16 [R132+0x6400], R14 ;  /* 0x0064000e84007388 */ /* 0x000fe80000000400 */
[----:B------:R-:W-:Y:S04]  /*5c40*/  STS.U16 [R132+0x26400], R3 ;  /* 0x0264000384007388 */ /* 0x000fe80000000400 */
[----:B------:R0:W-:Y:S04]  /*5c50*/  STS.U16 [R132+0x23800], R18 ;  /* 0x0238001284007388 */ /* 0x0001e80000000400 */
[----:B------:R-:W-:Y:S04]  /*5c60*/  STS.U16 [R132+0x24400], R16 ;  /* 0x0244001084007388 */ /* 0x000fe80000000400 */
[----:B------:R-:W-:Y:S04]  /*5c70*/  STS.U16 [R132+0x22000], R13 ;  /* 0x0220000d84007388 */ /* 0x000fe80000000400 */
[----:B------:R-:W-:Y:S04]  /*5c80*/  STS.U16 [R132+0x22c00], R6 ;  /* 0x022c000684007388 */ /* 0x000fe80000000400 */
[----:B-----5:R-:W-:Y:S04]  /*5c90*/  STL [R1+0x28], R15 ;  /* 0x0000280f01007387 */ /* 0x020fe80000100800 */
[----:B------:R-:W-:Y:S04]  /*5ca0*/  STS.U16 [R132+0x25c00], R7 ;  /* 0x025c000784007388 */ /* 0x000fe80000000400 */
        /* <DEDUP_REMOVED lines=33> */
[----:B------:R-:W-:Y:S01]  /*5ec0*/  STS.U16 [R132+0x7800], R121 ;  /* 0x0078007984007388 */ /* 0x000fe20000000400 */
[----:B------:R-:W-:Y:S01]  /*5ed0*/  IMAD R129, R0, 0x104, RZ ;  /* 0x0000010400817824 */ /* 0x000fe200078e02ff */
[----:B------:R-:W2:Y:S02]  /*5ee0*/  LDC R126, c[0x0][0x248] ;  /* 0x00009200ff7e7b82 */ /* 0x000ea40000000800 */
[----:B-1----:R1:W2:Y:S01]  /*5ef0*/  LDG.E.U16 R27, desc[UR4][R28.64] ;  /* 0x000000041c1b7981 */ /* 0x0022a2000c1e1500 */
[----:B------:R-:W-:-:S03]  /*5f00*/  IADD3 R48, P1, R207, R122, RZ ;  /* 0x0000007acf307210 */ /* 0x000fc60007f3e0ff */
[----:B----4-:R4:W-:Y:S04]  /*5f10*/  STL [R1+0x24], R11 ;  /* 0x0000240b01007387 */ /* 0x0109e80000100800 */
[----:B0-----:R-:W2:Y:S01]  /*5f20*/  LDG.E.U16 R18, desc[UR4][R124.64] ;  /* 0x000000047c127981 */ /* 0x001ea2000c1e1500 */
[----:B-----5:R-:W-:Y:S01]  /*5f30*/  IMAD R5, R0, 0x95, RZ ;  /* 0x0000009500057824 */ /* 0x020fe200078e02ff */
[-C--:B-1----:R-:W-:Y:S01]  /*5f40*/  IADD3 R28, P0, R206, R122.reuse, RZ ;  /* 0x0000007ace1c7210 */ /* 0x082fe20007f1e0ff */
[C---:B---3--:R-:W-:Y:S01]  /*5f50*/  IMAD R9, R0.reuse, 0xa5, RZ ;  /* 0x000000a500097824 */ /* 0x048fe200078e02ff */
[-C--:B------:R-:W-:Y:S01]  /*5f60*/  IADD3 R8, P2, R213, R122.reuse, RZ ;  /* 0x0000007ad5087210 */ /* 0x080fe20007f5e0ff */
[C---:B------:R-:W-:Y:S01]  /*5f70*/  IMAD R19, R0.reuse, 0xbe, RZ ;  /* 0x000000be00137824 */ /* 0x040fe200078e02ff */
[-C--:B------:R-:W-:Y:S01]  /*5f80*/  LEA.HI.X.SX32 R29, R219, R123.reuse, 0x1, P0 ;  /* 0x0000007bdb1d7211 */ /* 0x080fe200000f0eff */
[C---:B------:R-:W-:Y:S01]  /*5f90*/  IMAD R21, R0.reuse, 0xb6, RZ ;  /* 0x000000b600157824 */ /* 0x040fe200078e02ff */
[-C--:B------:R-:W-:Y:S01]  /*5fa0*/  IADD3 R10, P0, R205, R122.reuse, RZ ;  /* 0x0000007acd0a7210 */ /* 0x080fe20007f1e0ff */
[----:B------:R-:W-:Y:S01]  /*5fb0*/  IMAD R17, R0, 0xe6, RZ ;  /* 0x000000e600117824 */ /* 0x000fe200078e02ff */
[-C--:B------:R-:W-:Y:S01]  /*5fc0*/  LEA.HI.X.SX32 R49, R225, R123.reuse, 0x1, P1 ;  /* 0x0000007be1317211 */ /* 0x080fe200008f0eff */
[----:B------:R-:W-:Y:S01]  /*5fd0*/  STL [R1+0x20], R128 ;  /* 0x0000208001007387 */ /* 0x000fe20000100800 */
[----:B----4-:R-:W-:Y:S01]  /*5fe0*/  LEA.HI.X.SX32 R11, R222, R123, 0x1, P0 ;  /* 0x0000007bde0b7211 */ /* 0x010fe200000f0eff */
[----:B------:R-:W0:Y:S01]  /*5ff0*/  LDC R225, c[0x0][0x248] ;  /* 0x00009200ffe17b82 */ /* 0x000e220000000800 */
[-C--:B------:R-:W-:Y:S01]  /*6000*/  IADD3 R14, P1, R204, R122.reuse, RZ ;  /* 0x0000007acc0e7210 */ /* 0x080fe20007f3e0ff */
[----:B------:R1:W3:Y:S01]  /*6010*/  LDG.E.U16 R16, desc[UR4][R28.64] ;  /* 0x000000041c107981 */ /* 0x0002e2000c1e1500 */
[----:B------:R-:W-:-:S02]  /*6020*/  IADD3 R2, P0, R203, R122, RZ ;  /* 0x0000007acb027210 */ /* 0x000fc40007f1e0ff */
[-C--:B------:R-:W-:Y:S01]  /*6030*/  LEA.HI.X.SX32 R15, R226, R123.reuse, 0x1, P1 ;  /* 0x0000007be20f7211 */ /* 0x080fe200008f0eff */
[----:B------:R-:W4:Y:S01]  /*6040*/  LDL R214, [R1+0x1a68] ;  /* 0x001a680001d67983 */ /* 0x000f220000100800 */
[----:B------:R-:W-:Y:S01]  /*6050*/  LEA.HI.X.SX32 R3, R227, R123, 0x1, P0 ;  /* 0x0000007be3037211 */ /* 0x000fe200000f0eff */
[----:B------:R-:W5:Y:S02]  /*6060*/  LDC R46, c[0x0][0x248] ;  /* 0x00009200ff2e7b82 */ /* 0x000f640000000800 */
[----:B------:R-:W4:Y:S04]  /*6070*/  LDG.E.U16 R13, desc[UR4][R48.64] ;  /* 0x00000004300d7981 */ /* 0x000f28000c1e1500 */
[----:B------:R-:W4:Y:S02]  /*6080*/  LDG.E.U16 R6, desc[UR4][R10.64] ;  /* 0x000000040a067981 */ /* 0x000f24000c1e1500 */
[----:B------:R-:W0:Y:S02]  /*6090*/  LDC R45, c[0x0][0x248] ;  /* 0x00009200ff2d7b82 */ /* 0x000e240000000800 */
[----:B--2---:R2:W-:Y:S04]  /*60a0*/  STL [R1+0x1c], R4 ;  /* 0x00001c0401007387 */ /* 0x0045e80000100800 */
[----:B------:R2:W4:Y:S01]  /*60b0*/  LDG.E.U16 R3, desc[UR4][R2.64] ;  /* 0x0000000402037981 */ /* 0x000522000c1e1500 */
[----:B-1----:R-:W-:Y:S01]  /*60c0*/  IMAD R28, R0, 0xf6, RZ ;  /* 0x000000f6001c7824 */ /* 0x002fe200078e02ff */
[----:B------:R-:W1:Y:S02]  /*60d0*/  LDC R50, c[0x0][0x248] ;  /* 0x00009200ff327b82 */ /* 0x000e640000000800 */
[----:B--2---:R2:W4:Y:S01]  /*60e0*/  LDG.E.U16 R4, desc[UR4][R14.64] ;  /* 0x000000040e047981 */ /* 0x004522000c1e1500 */
[----:B------:R-:W-:Y:S01]  /*60f0*/  LOP3.LUT R2, R12, 0x10, RZ, 0x3c, !PT ;  /* 0x000000100c027812 */ /* 0x000fe200078e3cff */
[----:B------:R-:W-:-:S04]  /*6100*/  IMAD R26, R0, 0x106, RZ ;  /* 0x00000106001a7824 */ /* 0x000fc800078e02ff */
[----:B------:R-:W1:Y:S01]  /*6110*/  LDC R54, c[0x0][0x248] ;  /* 0x00009200ff367b82 */ /* 0x000e620000000800 */
[C---:B--2---:R-:W-:Y:S02]  /*6120*/  IMAD R15, R0.reuse, 0xce, RZ ;  /* 0x000000ce000f7824 */ /* 0x044fe400078e02ff */
[----:B------:R-:W-:-:S05]  /*6130*/  IMAD R14, R0, 0xd6, RZ ;  /* 0x000000d6000e7824 */ /* 0x000fca00078e02ff */
[----:B------:R-:W2:Y:S08]  /*6140*/  LDC R52, c[0x0][0x248] ;  /* 0x00009200ff347b82 */ /* 0x000eb00000000800 */
[----:B------:R-:W2:Y:S08]  /*6150*/  LDC R51, c[0x0][0x248] ;  /* 0x00009200ff337b82 */ /* 0x000eb00000000800 */
[----:B------:R-:W2:Y:S01]  /*6160*/  LDC R53, c[0x0][0x248] ;  /* 0x00009200ff357b82 */ /* 0x000ea20000000800 */
[----:B-----5:R-:W-:-:S07]  /*6170*/  IMAD R46, R46, 0x126, RZ ;  /* 0x000001262e2e7824 */ /* 0x020fce00078e02ff */
[----:B------:R-:W5:Y:S01]  /*6180*/  LDC R57, c[0x0][0x248] ;  /* 0x00009200ff397b82 */ /* 0x000f620000000800 */
[----:B0-----:R-:W-:Y:S02]  /*6190*/  IMAD R45, R45, 0x11e, RZ ;  /* 0x0000011e2d2d7824 */ /* 0x001fe400078e02ff */
[----:B-1----:R-:W-:-:S05]  /*61a0*/  IMAD R50, R50, 0x12c, RZ ;  /* 0x0000012c32327824 */ /* 0x002fca00078e02ff */
[----:B------:R-:W0:Y:S08]  /*61b0*/  LDC R55, c[0x0][0x248] ;  /* 0x00009200ff377b82 */ /* 0x000e300000000800 */
[----:B------:R-:W1:Y:S01]  /*61c0*/  LDC R56, c[0x0][0x248] ;  /* 0x00009200ff387b82 */ /* 0x000e620000000800 */
[----:B------:R-:W-:-:S07]  /*61d0*/  IMAD R54, R54, 0x13c, RZ ;  /* 0x0000013c36367824 */ /* 0x000fce00078e02ff */
[----:B------:R-:W4:Y:S01]  /*61e0*/  LDC R58, c[0x0][0x248] ;  /* 0x00009200ff3a7b82 */ /* 0x000f220000000800 */
[----:B--2---:R-:W-:Y:S02]  /*61f0*/  IMAD R52, R52, 0x136, RZ ;  /* 0x0000013634347824 */ /* 0x004fe400078e02ff */
[----:B------:R-:W-:-:S05]  /*6200*/  IMAD R51, R51, 0x12e, RZ ;  /* 0x0000012e33337824 */ /* 0x000fca00078e02ff */
[----:B------:R-:W2:Y:S01]  /*6210*/  LDC R70, c[0x0][0x248] ;  /* 0x00009200ff467b82 */ /* 0x000ea20000000800 */
[----:B------:R-:W-:-:S07]  /*6220*/  IMAD R53, R53, 0x13e, RZ ;  /* 0x0000013e35357824 */ /* 0x000fce00078e02ff */
[----:B------:R-:W2:Y:S01]  /*6230*/  LDC R71, c[0x0][0x248] ;  /* 0x00009200ff477b82 */ /* 0x000ea20000000800 */
[----:B-----5:R-:W-:Y:S02]  /*6240*/  IMAD R57, R57, 0x14e, RZ ;  /* 0x0000014e39397824 */ /* 0x020fe400078e02ff */
[----:B0-----:R-:W-:Y:S02]  /*6250*/  IMAD R55, R55, 0x146, RZ ;  /* 0x0000014637377824 */ /* 0x001fe400078e02ff */
[----:B-1----:R-:W-:-:S03]  /*6260*/  IMAD R56, R56, 0x14c, RZ ;  /* 0x0000014c38387824 */ /* 0x002fc600078e02ff */
[----:B------:R-:W0:Y:S08]  /*6270*/  LDC R132, c[0x0][0x248] ;  /* 0x00009200ff847b82 */ /* 0x000e300000000800 */
[----:B------:R-:W1:Y:S01]  /*6280*/  LDC R128, c[0x0][0x248] ;  /* 0x00009200ff807b82 */ /* 0x000e620000000800 */
[----:B------:R-:W-:-:S07]  /*6290*/  IMAD R127, R127, 0x18c, RZ ;  /* 0x0000018c7f7f7824 */ /* 0x000fce00078e02ff */
[----:B------:R-:W5:Y:S08]  /*62a0*/  LDC R61, c[0x0][0x248] ;  /* 0x00009200ff3d7b82 */ /* 0x000f700000000800 */
[----:B------:R-:W5:Y:S08]  /*62b0*/  LDC R60, c[0x0][0x248] ;  /* 0x00009200ff3c7b82 */ /* 0x000f700000000800 */
[----:B------:R-:W5:Y:S08]  /*62c0*/  LDC R49, c[0x0][0x248] ;  /* 0x00009200ff317b82 */ /* 0x000f700000000800 */
[----:B------:R-:W5:Y:S08]  /*62d0*/  LDC R62, c[0x0][0x248] ;  /* 0x00009200ff3e7b82 */ /* 0x000f700000000800 */
[----:B------:R-:W5:Y:S01]  /*62e0*/  LDC R48, c[0x0][0x248] ;  /* 0x00009200ff307b82 */ /* 0x000f620000000800 */
[----:B------:R-:W-:-:S07]  /*62f0*/  IMAD R63, R0, 0x10b, RZ ;  /* 0x0000010b003f7824 */ /* 0x000fce00078e02ff */
[----:B------:R-:W5:Y:S08]  /*6300*/  LDC R69, c[0x0][0x248] ;  /* 0x00009200ff457b82 */ /* 0x000f700000000800 */
[----:B------:R-:W5:Y:S08]  /*6310*/  LDC R68, c[0x0][0x248] ;  /* 0x00009200ff447b82 */ /* 0x000f700000000800 */
[----:B------:R-:W5:Y:S08]  /*6320*/  LDC R64, c[0x0][0x248] ;  /* 0x00009200ff407b82 */ /* 0x000f700000000800 */
[----:B------:R-:W5:Y:S08]  /*6330*/  LDC R124, c[0x0][0x248] ;  /* 0x00009200ff7c7b82 */ /* 0x000f700000000800 */
[----:B------:R-:W5:Y:S08]  /*6340*/  LDC R133, c[0x0][0x248] ;  /* 0x00009200ff857b82 */ /* 0x000f700000000800 */
[----:B------:R-:W5:Y:S01]  /*6350*/  LDC R125, c[0x0][0x248] ;  /* 0x00009200ff7d7b82 */ /* 0x000f620000000800 */
[----:B------:R-:W-:Y:S04]  /*6360*/  STL [R1+0x18], R27 ;  /* 0x0000181b01007387 */ /* 0x000fe80000100800 */
[----:B------:R-:W-:Y:S04]  /*6370*/  STL [R1+0x14], R18 ;  /* 0x0000141201007387 */ /* 0x000fe80000100800 */
[----:B---3--:R-:W-:Y:S01]  /*6380*/  STL [R1+0x10], R16 ;  /* 0x0000101001007387 */ /* 0x008fe20000100800 */
[----:B----4-:R-:W-:-:S02]  /*6390*/  IADD3 R7, R214, R2, RZ ;  /* 0x00000002d6077210 */ /* 0x010fc40007ffe0ff */
[----:B------:R-:W-:Y:S01]  /*63a0*/  LOP3.LUT R2, R12, 0x20, RZ, 0x3c, !PT ;  /* 0x000000200c027812 */ /* 0x000fe200078e3cff */
[----:B------:R-:W-:Y:S04]  /*63b0*/  STL [R1+0xc], R13 ;  /* 0x00000c0d01007387 */ /* 0x000fe80000100800 */
[----:B------:R-:W-:Y:S01]  /*63c0*/  STL [R1+0x8], R6 ;  /* 0x0000080601007387 */ /* 0x000fe20000100800 */
[----:B------:R-:W-:Y:S02]  /*63d0*/  IADD3 R11, R214, R2, RZ ;  /* 0x00000002d60b7210 */ /* 0x000fe40007ffe0ff */
[----:B------:R-:W-:Y:S01]  /*63e0*/  IADD3 R2, P0, R201, R122, RZ ;  /* 0x0000007ac9027210 */ /* 0x000fe20007f1e0ff */
[----:B------:R-:W-:Y:S04]  /*63f0*/  STL [R1+0x4], R4 ;  /* 0x0000040401007387 */ /* 0x000fe80000100800 */
[----:B------:R3:W-:Y:S02]  /*6400*/  STL [R1], R3 ;  /* 0x0000000301007387 */ /* 0x0007e40000100800 */
[----:B---3--:R-:W-:-:S02]  /*6410*/  IMAD R3, R0, 0x8d, RZ ;  /* 0x0000008d00037824 */ /* 0x008fc400078e02ff */
[----:B------:R-:W-:Y:S03]  /*6420*/  STS.U16 [R7+0x20080], R120 ;  /* 0x0200807807007388 */ /* 0x000fe60000000400 */
[----:B------:R-:W-:Y:S01]  /*6430*/  LEA.HI.X.SX32 R3, R3, R123, 0x1, P0 ;  /* 0x0000007b03037211 */ /* 0x000fe200000f0eff */
[----:B------:R-:W-:Y:S01]  /*6440*/  STS.U16 [R7+0x20480], R119 ;  /* 0x0204807707007388 */ /* 0x000fe20000000400 */
[----:B------:R-:W-:-:S03]  /*6450*/  IADD3 R4, P1, R202, R122, RZ ;  /* 0x0000007aca047210 */ /* 0x000fc60007f3e0ff */
        /* <DEDUP_REMOVED lines=62> */
[----:B------:R0:W5:Y:S01]  /*6840*/  LDG.E.U16 R252, desc[UR4][R2.64] ;  /* 0x0000000402fc7981 */ /* 0x000162000c1e1500 */
[----:B------:R-:W-:Y:S01]  /*6850*/  LEA.HI.X.SX32 R5, R5, R123, 0x1, P1 ;  /* 0x0000007b05057211 */ /* 0x000fe200008f0eff */
[C---:B------:R-:W-:Y:S01]  /*6860*/  IMAD R27, R0.reuse, 0x9e, RZ ;  /* 0x0000009e001b7824 */ /* 0x040fe200078e02ff */
[----:B---3--:R-:W3:Y:S01]  /*6870*/  LDC R74, c[0x0][0x248] ;  /* 0x00009200ff4a7b82 */ /* 0x008ee20000000800 */
[----:B----4-:R-:W-:-:S02]  /*6880*/  IMAD R7, R0, 0x9d, RZ ;  /* 0x0000009d00077824 */ /* 0x010fc400078e02ff */
[----:B------:R4:W3:Y:S01]  /*6890*/  LDG.E.U16 R251, desc[UR4][R4.64] ;  /* 0x0000000404fb7981 */ /* 0x0008e2000c1e1500 */
[----:B0-----:R-:W-:Y:S01]  /*68a0*/  IADD3 R2, P0, R200, R122, RZ ;  /* 0x0000007ac8027210 */ /* 0x001fe20007f1e0ff */
[----:B------:R-:W-:-:S03]  /*68b0*/  IMAD R13, R0, 0x4b, RZ ;  /* 0x0000004b000d7824 */ /* 0x000fc600078e02ff */
[----:B------:R-:W0:Y:S01]  /*68c0*/  LDC R72, c[0x0][0x248] ;  /* 0x00009200ff487b82 */ /* 0x000e220000000800 */
[-C--:B------:R-:W-:Y:S01]  /*68d0*/  LEA.HI.X.SX32 R3, R7, R123.reuse, 0x1, P0 ;  /* 0x0000007b07037211 */ /* 0x080fe200000f0eff */
[----:B------:R-:W-:Y:S01]  /*68e0*/  IMAD R7, R0, 0xad, RZ ;  /* 0x000000ad00077824 */ /* 0x000fe200078e02ff */
[-C--:B------:R-:W-:Y:S01]  /*68f0*/  IADD3 R246, P0, R246, R122.reuse, RZ ;  /* 0x0000007af6f67210 */ /* 0x080fe20007f1e0ff */
[----:B----4-:R-:W-:Y:S01]  /*6900*/  IMAD R5, R0, 0xb5, RZ ;  /* 0x000000b500057824 */ /* 0x010fe200078e02ff */
[-C--:B------:R-:W-:Y:S01]  /*6910*/  IADD3 R248, P1, R248, R122.reuse, RZ ;  /* 0x0000007af8f87210 */ /* 0x080fe20007f3e0ff */
[----:B------:R4:W3:Y:S01]  /*6920*/  LDG.E.U16 R250, desc[UR4][R2.64] ;  /* 0x0000000402fa7981 */ /* 0x0008e2000c1e1500 */
[-C--:B------:R-:W-:Y:S01]  /*6930*/  LEA.HI.X.SX32 R247, R7, R123.reuse, 0x1, P0 ;  /* 0x0000007b07f77211 */ /* 0x080fe200000f0eff */
[----:B------:R-:W-:Y:S01]  /*6940*/  IMAD R16, R0, 0xde, RZ ;  /* 0x000000de00107824 */ /* 0x000fe200078e02ff */
[-C--:B------:R-:W-:Y:S01]  /*6950*/  IADD3 R244, P0, R244, R122.reuse, RZ ;  /* 0x0000007af4f47210 */ /* 0x080fe20007f1e0ff */
[----:B------:R-:W0:Y:S01]  /*6960*/  LDC R73, c[0x0][0x248] ;  /* 0x00009200ff497b82 */ /* 0x000e220000000800 */
[-C--:B------:R-:W-:Y:S01]  /*6970*/  LEA.HI.X.SX32 R249, R9, R123.reuse, 0x1, P1 ;  /* 0x0000007b09f97211 */ /* 0x080fe200008f0eff */
[C---:B----4-:R-:W-:Y:S01]  /*6980*/  IMAD R3, R0.reuse, 0xbd, RZ ;  /* 0x000000bd00037824 */ /* 0x050fe200078e02ff */
[----:B------:R-:W-:Y:S01]  /*6990*/  LEA.HI.X.SX32 R245, R5, R123, 0x1, P0 ;  /* 0x0000007b05f57211 */ /* 0x000fe200000f0eff */
[----:B------:R-:W-:Y:S01]  /*69a0*/  IMAD R5, R0, 0xc5, RZ ;  /* 0x000000c500057824 */ /* 0x000fe200078e02ff */
[----:B------:R-:W-:-:S03]  /*69b0*/  IADD3 R242, P1, R242, R122, RZ ;  /* 0x0000007af2f27210 */ /* 0x000fc60007f3e0ff */
[----:B------:R-:W4:Y:S01]  /*69c0*/  LDC R90, c[0x0][0x248] ;  /* 0x00009200ff5a7b82 */ /* 0x000f220000000800 */
[-C--:B------:R-:W-:Y:S02]  /*69d0*/  IADD3 R240, P0, R240, R122.reuse, RZ ;  /* 0x0000007af0f07210 */ /* 0x080fe40007f1e0ff */
[----:B------:R-:W-:Y:S01]  /*69e0*/  LOP3.LUT R2, R12, 0x30, RZ, 0x3c, !PT ;  /* 0x000000300c027812 */ /* 0x000fe200078e3cff */
[----:B------:R-:W-:Y:S01]  /*69f0*/  STS.U16 [R11+0x7100], R194 ;  /* 0x007100c20b007388 */ /* 0x000fe20000000400 */
[-C--:B------:R-:W-:Y:S01]  /*6a00*/  LEA.HI.X.SX32 R243, R3, R123.reuse, 0x1, P1 ;  /* 0x0000007b03f37211 */ /* 0x080fe200008f0eff */
[C---:B------:R-:W-:Y:S01]  /*6a10*/  IMAD R3, R0.reuse, 0xcd, RZ ;  /* 0x000000cd00037824 */ /* 0x040fe200078e02ff */
[-C--:B------:R-:W-:Y:S01]  /*6a20*/  LEA.HI.X.SX32 R241, R5, R123.reuse, 0x1, P0 ;  /* 0x0000007b05f17211 */ /* 0x080fe200000f0eff */
[----:B------:R-:W-:Y:S01]  /*6a30*/  IMAD R7, R0, 0x7e, RZ ;  /* 0x0000007e00077824 */ /* 0x000fe200078e02ff */
[-C--:B------:R-:W-:Y:S01]  /*6a40*/  IADD3 R238, P0, R238, R122.reuse, RZ ;  /* 0x0000007aeeee7210 */ /* 0x080fe20007f1e0ff */
[----:B------:R-:W-:Y:S01]  /*6a50*/  IMAD R5, R0, 0xd5, RZ ;  /* 0x000000d500057824 */ /* 0x000fe200078e02ff */
[-C--:B------:R-:W-:Y:S01]  /*6a60*/  IADD3 R236, P1, R236, R122.reuse, RZ ;  /* 0x0000007aecec7210 */ /* 0x080fe20007f3e0ff */
[----:B------:R-:W-:Y:S01]  /*6a70*/  STS.U16 [R11+0x7500], R195 ;  /* 0x007500c30b007388 */ /* 0x000fe20000000400 */
[-C--:B------:R-:W-:Y:S01]  /*6a80*/  LEA.HI.X.SX32 R239, R3, R123.reuse, 0x1, P0 ;  /* 0x0000007b03ef7211 */ /* 0x080fe200000f0eff */
[----:B------:R-:W-:Y:S01]  /*6a90*/  IMAD R3, R0, 0xdd, RZ ;  /* 0x000000dd00037824 */ /* 0x000fe200078e02ff */
[-C--:B------:R-:W-:Y:S01]  /*6aa0*/  IADD3 R234, P0, R234, R122.reuse, RZ ;  /* 0x0000007aeaea7210 */ /* 0x080fe20007f1e0ff */
[----:B------:R1:W-:Y:S01]  /*6ab0*/  STS.U16 [R11+0x3100], R33 ;  /* 0x003100210b007388 */ /* 0x0003e20000000400 */
[----:B------:R-:W4:Y:S02]  /*6ac0*/  LDC R91, c[0x0][0x248] ;  /* 0x00009200ff5b7b82 */ /* 0x000f240000000800 */
[-C--:B------:R-:W-:Y:S01]  /*6ad0*/  LEA.HI.X.SX32 R235, R3, R123.reuse, 0x1, P0 ;  /* 0x0000007b03eb7211 */ /* 0x080fe200000f0eff */
[----:B------:R-:W-:Y:S01]  /*6ae0*/  IMAD R3, R0, 0xe5, RZ ;  /* 0x000000e500037824 */ /* 0x000fe200078e02ff */
[----:B------:R-:W-:Y:S01]  /*6af0*/  IADD3 R232, P0, R232, R122, RZ ;  /* 0x0000007ae8e87210 */ /* 0x000fe20007f1e0ff */
[----:B------:R-:W-:Y:S01]  /*6b00*/  STS.U16 [R11+0x100], R149 ;  /* 0x000100950b007388 */ /* 0x000fe20000000400 */
[----:B------:R-:W-:-:S02]  /*6b10*/  LEA.HI.X.SX32 R237, R5, R123, 0x1, P1 ;  /* 0x0000007b05ed7211 */ /* 0x000fc400008f0eff */
[-C--:B------:R-:W-:Y:S01]  /*6b20*/  LEA.HI.X.SX32 R233, R3, R123.reuse, 0x1, P0 ;  /* 0x0000007b03e97211 */ /* 0x080fe200000f0eff */
[----:B------:R-:W-:Y:S01]  /*6b30*/  IMAD R3, R0, 0xf5, RZ ;  /* 0x000000f500037824 */ /* 0x000fe200078e02ff */
[-C--:B------:R-:W-:Y:S01]  /*6b40*/  IADD3 R228, P0, R228, R122.reuse, RZ ;  /* 0x0000007ae4e47210 */ /* 0x080fe20007f1e0ff */
[----:B------:R-:W-:Y:S01]  /*6b50*/  IMAD R5, R0, 0xed, RZ ;  /* 0x000000ed00057824 */ /* 0x000fe200078e02ff */
[-C--:B------:R-:W-:Y:S01]  /*6b60*/  IADD3 R230, P1, R230, R122.reuse, RZ ;  /* 0x0000007ae6e67210 */ /* 0x080fe20007f3e0ff */
[----:B------:R-:W-:Y:S01]  /*6b70*/  STS.U16 [R11+0x20100], R150 ;  /* 0x020100960b007388 */ /* 0x000fe20000000400 */
[-C--:B------:R-:W-:Y:S01]  /*6b80*/  LEA.HI.X.SX32 R229, R3, R123.reuse, 0x1, P0 ;  /* 0x0000007b03e57211 */ /* 0x080fe200000f0eff */
[C---:B------:R-:W-:Y:S01]  /*6b90*/  IMAD R3, R0.reuse, 0xfd, RZ ;  /* 0x000000fd00037824 */ /* 0x040fe200078e02ff */
[-C--:B------:R-:W-:Y:S01]  /*6ba0*/  LEA.HI.X.SX32 R231, R5, R123.reuse, 0x1, P1 ;  /* 0x0000007b05e77211 */ /* 0x080fe200008f0eff */
[----:B------:R-:W-:Y:S01]  /*6bb0*/  IMAD R5, R0, 0xec, RZ ;  /* 0x000000ec00057824 */ /* 0x000fe200078e02ff */
[----:B------:R-:W-:Y:S01]  /*6bc0*/  IADD3 R226, P0, R199, R122, RZ ;  /* 0x0000007ac7e27210 */ /* 0x000fe20007f1e0ff */
[----:B------:R-:W-:Y:S01]  /*6bd0*/  STS.U16 [R11+0x20900], R151 ;  /* 0x020900970b007388 */ /* 0x000fe20000000400 */
[----:B------:R-:W-:Y:S01]  /*6be0*/  IADD3 R2, R214, R2, RZ ;  /* 0x00000002d6027210 */ /* 0x000fe20007ffe0ff */
[C---:B------:R-:W-:Y:S01]  /*6bf0*/  IMAD R214, R0.reuse, 0x76, RZ ;  /* 0x0000007600d67824 */ /* 0x040fe200078e02ff */
[-C--:B------:R-:W-:Y:S01]  /*6c00*/  LEA.HI.X.SX32 R227, R3, R123.reuse, 0x1, P0 ;  /* 0x0000007b03e37211 */ /* 0x080fe200000f0eff */
[C---:B-1----:R-:W-:Y:S01]  /*6c10*/  IMAD R33, R0.reuse, 0x86, RZ ;  /* 0x0000008600217824 */ /* 0x042fe200078e02ff */
[----:B------:R-:W-:Y:S01]  /*6c20*/  IADD3 R194, P0, R5, R122, RZ ;  /* 0x0000007a05c27210 */ /* 0x000fe20007f1e0ff */
[----:B------:R-:W-:Y:S01]  /*6c30*/  STS.U16 [R11+0x20d00], R152 ;  /* 0x020d00980b007388 */ /* 0x000fe20000000400 */
[----:B------:R-:W-:Y:S01]  /*6c40*/  LEA R3, R0, -R0, 0x6 ;  /* 0x8000000000037211 */ /* 0x000fe200078e30ff */
[----:B------:R-:W1:Y:S01]  /*6c50*/  LDC R92, c[0x0][0x248] ;  /* 0x00009200ff5c7b82 */ /* 0x000e620000000800 */
[----:B------:R-:W-:Y:S01]  /*6c60*/  LEA.HI.X.SX32 R195, R214, R123, 0x1, P0 ;  /* 0x0000007bd6c37211 */ /* 0x000fe200000f0eff */
[----:B------:R-:W-:Y:S01]  /*6c70*/  STS.U16 [R11+0x21100], R154 ;  /* 0x0211009a0b007388 */ /* 0x000fe20000000400 */
[----:B------:R-:W-:-:S02]  /*6c80*/  IADD3 R4, P0, R7, R122, RZ ;  /* 0x0000007a07047210 */ /* 0x000fc40007f1e0ff */
[-C--:B------:R-:W-:Y:S01]  /*6c90*/  LEA.HI.X.SX32 R9, R5, R123.reuse, 0x1, P2 ;  /* 0x0000007b05097211 */ /* 0x080fe200010f0eff */
[----:B------:R-:W-:Y:S01]  /*6ca0*/  STS.U16 [R11+0x21500], R155 ;  /* 0x0215009b0b007388 */ /* 0x000fe20000000400 */
[----:B------:R-:W-:Y:S01]  /*6cb0*/  LEA.HI.X.SX32 R5, R3, R123, 0x1, P0 ;  /* 0x0000007b03057211 */ /* 0x000fe200000f0eff */
[----:B------:R-:W-:Y:S01]  /*6cc0*/  IMAD R3, R0, 0x43, RZ ;  /* 0x0000004300037824 */ /* 0x000fe200078e02ff */
[-C--:B------:R-:W-:Y:S01]  /*6cd0*/  IADD3 R220, P0, R33, R122.reuse, RZ ;  /* 0x0000007a21dc7210 */ /* 0x080fe20007f1e0ff */
[----:B------:R-:W-:Y:S01]  /*6ce0*/  STS.U16 [R11+0x21900], R156 ;  /* 0x0219009c0b007388 */ /* 0x000fe20000000400 */
[----:B------:R-:W-:Y:S01]  /*6cf0*/  IADD3 R212, P2, R212, R122, RZ ;  /* 0x0000007ad4d47210 */ /* 0x000fe20007f5e0ff */
[----:B------:R-:W-:Y:S01]  /*6d00*/  IMAD R58, R58, 0x156, RZ ;  /* 0x000001563a3a7824 */ /* 0x000fe200078e02ff */
[----:B------:R-:W1:Y:S01]  /*6d10*/  LDC R110, c[0x0][0x248] ;  /* 0x00009200ff6e7b82 */ /* 0x000e620000000800 */
[----:B------:R-:W-:Y:S04]  /*6d20*/  STS.U16 [R11+0x21d00], R158 ;  /* 0x021d009e0b007388 */ /* 0x000fe80000000400 */
[----:B------:R-:W-:Y:S01]  /*6d30*/  STS.U16 [R11+0x22100], R160 ;  /* 0x022100a00b007388 */ /* 0x000fe20000000400 */
[----:B--2---:R-:W-:-:S02]  /*6d40*/  IMAD R70, R70, 0x15c, RZ ;  /* 0x0000015c46467824 */ /* 0x004fc400078e02ff */
[----:B------:R-:W-:Y:S01]  /*6d50*/  IMAD R71, R71, 0x15e, RZ ;  /* 0x0000015e47477824 */ /* 0x000fe200078e02ff */
[----:B------:R-:W-:Y:S01]  /*6d60*/  STS.U16 [R11+0x22500], R162 ;  /* 0x022500a20b007388 */ /* 0x000fe20000000400 */
[----:B------:R-:W2:Y:S03]  /*6d70*/  LDC R135, c[0x0][0x248] ;  /* 0x00009200ff877b82 */ /* 0x000ea60000000800 */
[----:B------:R-:W-:Y:S04]  /*6d80*/  STS.U16 [R11+0x22900], R163 ;  /* 0x022900a30b007388 */ /* 0x000fe80000000400 */
[----:B------:R-:W-:Y:S01]  /*6d90*/  STS.U16 [R11+0x22d00], R164 ;  /* 0x022d00a40b007388 */ /* 0x000fe20000000400 */
[----:B------:R-:W2:Y:S03]  /*6da0*/  LDC R138, c[0x0][0x248] ;  /* 0x00009200ff8a7b82 */ /* 0x000ea60000000800 */
[----:B------:R-:W-:Y:S04]  /*6db0*/  STS.U16 [R11+0x23100], R165 ;  /* 0x023100a50b007388 */ /* 0x000fe80000000400 */
[----:B------:R-:W-:Y:S01]  /*6dc0*/  STS.U16 [R11+0x23500], R166 ;  /* 0x023500a60b007388 */ /* 0x000fe20000000400 */
[----:B------:R-:W2:Y:S03]  /*6dd0*/  LDC R144, c[0x0][0x248] ;  /* 0x00009200ff907b82 */ /* 0x000ea60000000800 */
[----:B------:R-:W-:Y:S04]  /*6de0*/  STS.U16 [R11+0x23900], R167 ;  /* 0x023900a70b007388 */ /* 0x000fe80000000400 */
[----:B------:R-:W-:Y:S01]  /*6df0*/  STS.U16 [R11+0x23d00], R168 ;  /* 0x023d00a80b007388 */ /* 0x000fe20000000400 */
[----:B------:R-:W-:Y:S01]  /*6e00*/  IMAD R132, R132, 0x196, RZ ;  /* 0x0000019684847824 */ /* 0x000fe200078e02ff */
[----:B------:R-:W2:Y:S02]  /*6e10*/  LDC R75, c[0x0][0x248] ;  /* 0x00009200ff4b7b82 */ /* 0x000ea40000000800 */
[----:B------:R-:W-:Y:S04]  /*6e20*/  STS.U16 [R11+0x24100], R169 ;  /* 0x024100a90b007388 */ /* 0x000fe80000000400 */
[----:B------:R-:W-:Y:S01]  /*6e30*/  STS.U16 [R11+0x24500], R170 ;  /* 0x024500aa0b007388 */ /* 0x000fe20000000400 */
[----:B------:R-:W-:Y:S01]  /*6e40*/  IMAD R128, R128, 0x18e, RZ ;  /* 0x0000018e80807824 */ /* 0x000fe200078e02ff */
[----:B------:R-:W2:Y:S02]  /*6e50*/  LDC R77, c[0x0][0x248] ;  /* 0x00009200ff4d7b82 */ /* 0x000ea40000000800 */
[----:B------:R-:W-:Y:S04]  /*6e60*/  STS.U16 [R11+0x24900], R171 ;  /* 0x024900ab0b007388 */ /* 0x000fe80000000400 */
[----:B------:R-:W-:Y:S01]  /*6e70*/  STS.U16 [R11+0x24d00], R172 ;  /* 0x024d00ac0b007388 */ /* 0x000fe20000000400 */
[----:B-----5:R-:W-:Y:S01]  /*6e80*/  IMAD R61, R61, 0x21a, RZ ;  /* 0x0000021a3d3d7824 */ /* 0x020fe200078e02ff */
[----:B------:R-:W5:Y:S02]  /*6e90*/  LDC R76, c[0x0][0x248] ;  /* 0x00009200ff4c7b82 */ /* 0x000f640000000800 */
[----:B------:R-:W-:Y:S04]  /*6ea0*/  STS.U16 [R11+0x25100], R173 ;  /* 0x025100ad0b007388 */ /* 0x000fe80000000400 */
[----:B------:R-:W-:Y:S01]  /*6eb0*/  STS.U16 [R11+0x25500], R174 ;  /* 0x025500ae0b007388 */ /* 0x000fe20000000400 */
[----:B------:R-:W-:Y:S01]  /*6ec0*/  IMAD R109, R60, 0x216, RZ ;  /* 0x000002163c6d7824 */ /* 0x000fe200078e02ff */
        /* <DEDUP_REMOVED lines=18> */
[----:B------:R-:W-:Y:S02]  /*6ff0*/  STS.U16 [R11+0x500], R44 ;  /* 0x0005002c0b007388 */ /* 0x000fe40000000400 */
[----:B------:R-:W5:Y:S02]  /*7000*/  LDC R112, c[0x0][0x248] ;  /* 0x00009200ff707b82 */ /* 0x000f640000000800 */
[----:B------:R-:W-:Y:S04]  /*7010*/  STS.U16 [R11+0x900], R43 ;  /* 0x0009002b0b007388 */ /* 0x000fe80000000400 */
[----:B------:R0:W-:Y:S02]  /*7020*/  STS.U16 [R11+0xd00], R42 ;  /* 0x000d002a0b007388 */ /* 0x0001e40000000400 */
[----:B------:R-:W5:Y:S02]  /*7030*/  LDC R111, c[0x0][0x248] ;  /* 0x00009200ff6f7b82 */ /* 0x000f640000000800 */
[----:B------:R-:W-:Y:S04]  /*7040*/  STS.U16 [R11+0x1100], R41 ;  /* 0x001100290b007388 */ /* 0x000fe80000000400 */
[----:B------:R-:W-:Y:S02]  /*7050*/  STS.U16 [R11+0x1500], R40 ;  /* 0x001500280b007388 */ /* 0x000fe40000000400 */
        /* <DEDUP_REMOVED lines=30> */
[----:B------:R4:W-:Y:S01]  /*7240*/  STS.U16 [R11+0x4100], R25 ;  /* 0x004100190b007388 */ /* 0x0009e20000000400 */
[----:B------:R-:W-:Y:S01]  /*7250*/  LEA.HI.X.SX32 R221, R3, R123, 0x1, P0 ;  /* 0x0000007b03dd7211 */ /* 0x000fe200000f0eff */
[----:B------:R-:W-:Y:S01]  /*7260*/  IMAD R3, R0, 0x4f, RZ ;  /* 0x0000004f00037824 */ /* 0x000fe200078e02ff */
[----:B0-----:R-:W0:Y:S01]  /*7270*/  LDC R42, c[0x0][0x248] ;  /* 0x00009200ff2a7b82 */ /* 0x001e220000000800 */
[----:B------:R-:W-:Y:S01]  /*7280*/  STS.U16 [R2+0x180], R161 ;  /* 0x000180a102007388 */ /* 0x000fe20000000400 */
[----:B---3--:R-:W-:-:S02]  /*7290*/  IMAD R74, R74, 0x16c, RZ ;  /* 0x0000016c4a4a7824 */ /* 0x008fc400078e02ff */
[----:B------:R-:W-:Y:S01]  /*72a0*/  IMAD R72, R72, 0x166, RZ ;  /* 0x0000016648487824 */ /* 0x000fe200078e02ff */
[----:B------:R-:W3:Y:S01]  /*72b0*/  LDG.E.U16 R228, desc[UR4][R228.64] ;  /* 0x00000004e4e47981 */ /* 0x000ee2000c1e1500 */
[C---:B----4-:R-:W-:Y:S02]  /*72c0*/  IMAD R11, R0.reuse, 0xfc, RZ ;  /* 0x000000fc000b7824 */ /* 0x050fe400078e02ff */
[----:B------:R-:W4:Y:S01]  /*72d0*/  LDC R43, c[0x0][0x248] ;  /* 0x00009200ff2b7b82 */ /* 0x000f220000000800 */
[----:B------:R-:W-:Y:S01]  /*72e0*/  STS.U16 [R2+0x580], R159 ;  /* 0x0005809f02007388 */ /* 0x000fe20000000400 */
[----:B------:R-:W-:-:S03]  /*72f0*/  IMAD R25, R0, 0xa6, RZ ;  /* 0x000000a600197824 */ /* 0x000fc600078e02ff */
[----:B------:R-:W-:Y:S01]  /*7300*/  STS.U16 [R2+0x980], R157 ;  /* 0x0009809d02007388 */ /* 0x000fe20000000400 */
[----:B------:R-:W-:Y:S01]  /*7310*/  LEA.HI.X.SX32 R213, R11, R123, 0x1, P2 ;  /* 0x0000007b0bd57211 */ /* 0x000fe200010f0eff */
[C---:B------:R-:W-:Y:S01]  /*7320*/  IMAD R31, R0.reuse, 0x96, RZ ;  /* 0x00000096001f7824 */ /* 0x040fe200078e02ff */
[----:B------:R-:W1:Y:S01]  /*7330*/  LDC R44, c[0x0][0x248] ;  /* 0x00009200ff2c7b82 */ /* 0x000e620000000800 */
[----:B------:R-:W-:Y:S04]  /*7340*/  STS.U16 [R2+0xd80], R153 ;  /* 0x000d809902007388 */ /* 0x000fe80000000400 */
[----:B------:R-:W-:Y:S01]  /*7350*/  STS.U16 [R2+0x1180], R147 ;  /* 0x0011809302007388 */ /* 0x000fe20000000400 */
[C---:B------:R-:W-:Y:S02]  /*7360*/  IMAD R35, R0.reuse, 0x8e, RZ ;  /* 0x0000008e00237824 */ /* 0x040fe400078e02ff */
[----:B------:R-:W-:Y:S01]  /*7370*/  IMAD R34, R0, 0xee, RZ ;  /* 0x000000ee00227824 */ /* 0x000fe200078e02ff */
[----:B------:R-:W-:Y:S01]  /*7380*/  STS.U16 [R2+0x1580], R24 ;  /* 0x0015801802007388 */ /* 0x000fe20000000400 */
[----:B------:R-:W-:Y:S01]  /*7390*/  IMAD R73, R73, 0x16e, RZ ;  /* 0x0000016e49497824 */ /* 0x000fe200078e02ff */
[----:B------:R-:W5:Y:S02]  /*73a0*/  LDC R154, c[0x0][0x248] ;  /* 0x00009200ff9a7b82 */ /* 0x000f640000000800 */
[----:B------:R2:W-:Y:S04]  /*73b0*/  STS.U16 [R2+0x1980], R23 ;  /* 0x0019801702007388 */ /* 0x0005e80000000400 */
[----:B------:R5:W-:Y:S01]  /*73c0*/  STS.U16 [R2+0x1d80], R22 ;  /* 0x001d801602007388 */ /* 0x000be20000000400 */
[----:B0-----:R-:W-:Y:S01]  /*73d0*/  IMAD R42, R42, 0x10e, RZ ;  /* 0x0000010e2a2a7824 */ /* 0x001fe200078e02ff */
[----:B------:R-:W0:Y:S02]  /*73e0*/  LDC R152, c[0x0][0x248] ;  /* 0x00009200ff987b82 */ /* 0x000e240000000800 */
[----:B------:R4:W3:Y:S01]  /*73f0*/  LDG.E.U16 R222, desc[UR4][R4.64] ;  /* 0x0000000404de7981 */ /* 0x0008e2000c1e1500 */
[----:B------:R-:W-:-:S03]  /*7400*/  IADD3 R6, P1, R11, R122, RZ ;  /* 0x0000007a0b067210 */ /* 0x000fc60007f3e0ff */
[----:B------:R1:W3:Y:S01]  /*7410*/  LDG.E.U16 R29, desc[UR4][R212.64] ;  /* 0x00000004d41d7981 */ /* 0x0002e2000c1e1500 */
[-C--:B------:R-:W-:Y:S01]  /*7420*/  IADD3 R216, P2, R31, R122.reuse, RZ ;  /* 0x0000007a1fd87210 */ /* 0x080fe20007f5e0ff */
[C---:B--2---:R-:W-:Y:S01]  /*7430*/  IMAD R23, R0.reuse, 0xae, RZ ;  /* 0x000000ae00177824 */ /* 0x044fe200078e02ff */
[----:B------:R-:W2:Y:S01]  /*7440*/  LDC R162, c[0x0][0x248] ;  /* 0x00009200ffa27b82 */ /* 0x000ea20000000800 */
[----:B------:R5:W3:Y:S01]  /*7450*/  LDG.E.U16 R30, desc[UR4][R8.64] ;  /* 0x00000004081e7981 */ /* 0x000ae2000c1e1500 */
[-C--:B----4-:R-:W-:Y:S01]  /*7460*/  IADD3 R4, P0, R27, R122.reuse, RZ ;  /* 0x0000007a1b047210 */ /* 0x090fe20007f1e0ff */
[----:B------:R-:W-:Y:S02]  /*7470*/  IMAD R43, R43, 0x116, RZ ;  /* 0x000001162b2b7824 */ /* 0x000fe400078e02ff */
[----:B------:R-:W4:Y:S01]  /*7480*/  LDG.E.U16 R220, desc[UR4][R220.64] ;  /* 0x00000004dcdc7981 */ /* 0x000f22000c1e1500 */
[-C--:B------:R-:W-:Y:S01]  /*7490*/  LEA.HI.X.SX32 R5, R3, R123.reuse, 0x1, P0 ;  /* 0x0000007b03057211 */ /* 0x080fe200000f0eff */
[C---:B------:R-:W-:Y:S01]  /*74a0*/  IMAD R3, R0.reuse, 0x53, RZ ;  /* 0x0000005300037824 */ /* 0x040fe200078e02ff */
[-C--:B-1----:R-:W-:Y:S01]  /*74b0*/  IADD3 R212, P0, R25, R122.reuse, RZ ;  /* 0x0000007a19d47210 */ /* 0x082fe20007f1e0ff */
[C---:B------:R-:W-:Y:S01]  /*74c0*/  IMAD R11, R0.reuse, 0x47, RZ ;  /* 0x00000047000b7824 */ /* 0x040fe200078e02ff */
[-C--:B------:R-:W-:Y:S01]  /*74d0*/  LEA.HI.X.SX32 R7, R7, R123.reuse, 0x1, P1 ;  /* 0x0000007b07077211 */ /* 0x080fe200008f0eff */
[----:B------:R1:W3:Y:S01]  /*74e0*/  LDG.E.U16 R214, desc[UR4][R4.64] ;  /* 0x0000000404d67981 */ /* 0x0002e2000c1e1500 */
[-C--:B------:R-:W-:Y:S01]  /*74f0*/  LEA.HI.X.SX32 R213, R3, R123.reuse, 0x1, P0 ;  /* 0x0000007b03d57211 */ /* 0x080fe200000f0eff */
[C---:B------:R-:W-:Y:S01]  /*7500*/  IMAD R3, R0.reuse, 0x5f, RZ ;  /* 0x0000005f00037824 */ /* 0x040fe200078e02ff */
[-C--:B------:R-:W-:Y:S01]  /*7510*/  LEA.HI.X.SX32 R217, R13, R123.reuse, 0x1, P2 ;  /* 0x0000007b0dd97211 */ /* 0x080fe200010f0eff */
[C---:B------:R-:W-:Y:S01]  /*7520*/  IMAD R13, R0.reuse, 0xc6, RZ ;  /* 0x000000c6000d7824 */ /* 0x040fe200078e02ff */
[-C--:B------:R-:W-:Y:S01]  /*7530*/  IADD3 R206, P0, R19, R122.reuse, RZ ;  /* 0x0000007a13ce7210 */ /* 0x080fe20007f1e0ff */
[----:B------:R1:W3:Y:S01]  /*7540*/  LDG.E.U16 R187, desc[UR4][R6.64] ;  /* 0x0000000406bb7981 */ /* 0x0002e2000c1e1500 */
[-C--:B------:R-:W-:Y:S01]  /*7550*/  IADD3 R218, P1, R35, R122.reuse, RZ ;  /* 0x0000007a23da7210 */ /* 0x080fe20007f3e0ff */
[C---:B-----5:R-:W-:Y:S01]  /*7560*/  IMAD R9, R0.reuse, 0x5b, RZ ;  /* 0x0000005b00097824 */ /* 0x060fe200078e02ff */
[-C--:B------:R-:W-:Y:S01]  /*7570*/  LEA.HI.X.SX32 R207, R3, R123.reuse, 0x1, P0 ;  /* 0x0000007b03cf7211 */ /* 0x080fe200000f0eff */
[C---:B------:R-:W-:Y:S01]  /*7580*/  IMAD R3, R0.reuse, 0x63, RZ ;  /* 0x0000006300037824 */ /* 0x040fe200078e02ff */
[-C--:B------:R-:W-:Y:S01]  /*7590*/  LEA.HI.X.SX32 R219, R11, R123.reuse, 0x1, P1 ;  /* 0x0000007b0bdb7211 */ /* 0x080fe200008f0eff */
[----:B-1----:R-:W-:Y:S01]  /*75a0*/  IMAD R5, R0, 0x67, RZ ;  /* 0x0000006700057824 */ /* 0x002fe200078e02ff */
[-C--:B------:R-:W-:Y:S01]  /*75b0*/  IADD3 R210, P1, R23, R122.reuse, RZ ;  /* 0x0000007a17d27210 */ /* 0x080fe20007f3e0ff */
[----:B------:R-:W-:Y:S01]  /*75c0*/  IMAD R44, R44, 0x11c, RZ ;  /* 0x0000011c2c2c7824 */ /* 0x000fe200078e02ff */
[-C--:B------:R-:W-:Y:S01]  /*75d0*/  IADD3 R204, P0, R13, R122.reuse, RZ ;  /* 0x0000007a0dcc7210 */ /* 0x080fe20007f1e0ff */
[----:B------:R-:W-:Y:S01]  /*75e0*/  IMAD R7, R0, 0x57, RZ ;  /* 0x0000005700077824 */ /* 0x000fe200078e02ff */
[-C--:B------:R-:W-:Y:S01]  /*75f0*/  IADD3 R208, P2, R21, R122.reuse, RZ ;  /* 0x0000007a15d07210 */ /* 0x080fe20007f5e0ff */
[----:B------:R-:W-:Y:S01]  /*7600*/  IMAD R90, R90, 0x176, RZ ;  /* 0x000001765a5a7824 */ /* 0x000fe200078e02ff */
[-C--:B------:R-:W-:Y:S01]  /*7610*/  LEA.HI.X.SX32 R205, R3, R123.reuse, 0x1, P0 ;  /* 0x0000007b03cd7211 */ /* 0x080fe200000f0eff */
[----:B------:R-:W-:Y:S01]  /*7620*/  IMAD R3, R0, 0x6f, RZ ;  /* 0x0000006f00037824 */ /* 0x000fe200078e02ff */
[-C--:B------:R-:W-:Y:S01]  /*7630*/  LEA.HI.X.SX32 R211, R7, R123.reuse, 0x1, P1 ;  /* 0x0000007b07d37211 */ /* 0x080fe200008f0eff */
[----:B------:R-:W-:Y:S01]  /*7640*/  IMAD R91, R91, 0x17c, RZ ;  /* 0x0000017c5b5b7824 */ /* 0x000fe200078e02ff */
[-C--:B------:R-:W-:Y:S01]  /*7650*/  IADD3 R202, P1, R15, R122.reuse, RZ ;  /* 0x0000007a0fca7210 */ /* 0x080fe20007f3e0ff */
[----:B------:R-:W-:Y:S01]  /*7660*/  IMAD R92, R92, 0x17e, RZ ;  /* 0x0000017e5c5c7824 */ /* 0x000fe200078e02ff */
[-C--:B------:R-:W-:Y:S01]  /*7670*/  IADD3 R198, P0, R16, R122.reuse, RZ ;  /* 0x0000007a10c67210 */ /* 0x080fe20007f1e0ff */
[----:B------:R-:W-:Y:S01]  /*7680*/  IMAD R7, R0, 0x6b, RZ ;  /* 0x0000006b00077824 */ /* 0x000fe200078e02ff */
[-C--:B------:R-:W-:Y:S01]  /*7690*/  LEA.HI.X.SX32 R209, R9, R123.reuse, 0x1, P2 ;  /* 0x0000007b09d17211 */ /* 0x080fe200010f0eff */
[----:B------:R-:W-:Y:S01]  /*76a0*/  IMAD R110, R110, 0x186, RZ ;  /* 0x000001866e6e7824 */ /* 0x000fe200078e02ff */
[-C--:B------:R-:W-:Y:S01]  /*76b0*/  IADD3 R200, P2, R14, R122.reuse, RZ ;  /* 0x0000007a0ec87210 */ /* 0x080fe20007f5e0ff */
[----:B------:R-:W1:Y:S01]  /*76c0*/  LDC R221, c[0x0][0x248] ;  /* 0x00009200ffdd7b82 */ /* 0x000e620000000800 */
[-C--:B------:R-:W-:Y:S01]  /*76d0*/  LEA.HI.X.SX32 R203, R5, R123.reuse, 0x1, P1 ;  /* 0x0000007b05cb7211 */ /* 0x080fe200008f0eff */
[C---:B------:R-:W-:Y:S01]  /*76e0*/  IMAD R5, R0.reuse, 0x73, RZ ;  /* 0x0000007300057824 */ /* 0x040fe200078e02ff */
[-C--:B------:R-:W-:Y:S01]  /*76f0*/  LEA.HI.X.SX32 R199, R3, R123.reuse, 0x1, P0 ;  /* 0x0000007b03c77211 */ /* 0x080fe200000f0eff */
[C---:B------:R-:W-:Y:S01]  /*7700*/  IMAD R3, R0.reuse, 0xfe, RZ ;  /* 0x000000fe00037824 */ /* 0x040fe200078e02ff */
[-C--:B------:R-:W-:Y:S01]  /*7710*/  IADD3 R196, P0, R17, R122.reuse, RZ ;  /* 0x0000007a11c47210 */ /* 0x080fe20007f1e0ff */
[C---:B------:R-:W-:Y:S01]  /*7720*/  IMAD R9, R0.reuse, 0x7b, RZ ;  /* 0x0000007b00097824 */ /* 0x040fe200078e02ff */
[-C--:B------:R-:W-:Y:S01]  /*7730*/  LEA.HI.X.SX32 R201, R7, R123.reuse, 0x1, P2 ;  /* 0x0000007b07c97211 */ /* 0x080fe200010f0eff */
[----:B------:R-:W-:Y:S01]  /*7740*/  IMAD R7, R0, 0x77, RZ ;  /* 0x0000007700077824 */ /* 0x000fe200078e02ff */
[-C--:B------:R-:W-:Y:S01]  /*7750*/  IADD3 R192, P1, R34, R122.reuse, RZ ;  /* 0x0000007a22c07210 */ /* 0x080fe20007f3e0ff */
[----:B------:R-:W5:Y:S01]  /*7760*/  LDC R168, c[0x0][0x248] ;  /* 0x00009200ffa87b82 */ /* 0x000f620000000800 */
[----:B------:R-:W-:Y:S01]  /*7770*/  LEA.HI.X.SX32 R197, R5, R123, 0x1, P0 ;  /* 0x0000007b05c57211 */ /* 0x000fe200000f0eff */
[----:B------:R-:W-:Y:S01]  /*7780*/  IMAD R135, R135, 0x19c, RZ ;  /* 0x0000019c87877824 */ /* 0x000fe200078e02ff */
[----:B------:R-:W-:Y:S01]  /*7790*/  IADD3 R6, P2, R28, R122, RZ ;  /* 0x0000007a1c067210 */ /* 0x000fe20007f5e0ff */
[----:B------:R-:W3:Y:S01]  /*77a0*/  LDG.E.U16 R234, desc[UR4][R234.64] ;  /* 0x00000004eaea7981 */ /* 0x000ee2000c1e1500 */
[----:B------:R-:W-:-:S02]  /*77b0*/  LEA R5, R0, -R0, 0x7 ;  /* 0x8000000000057211 */ /* 0x000fc400078e38ff */
[-C--:B------:R-:W-:Y:S01]  /*77c0*/  IADD3 R4, P0, R3, R122.reuse, RZ ;  /* 0x0000007a03047210 */ /* 0x080fe20007f1e0ff */
[----:B------:R-:W5:Y:S01]  /*77d0*/  LDC R229, c[0x0][0x248] ;  /* 0x00009200ffe57b82 */ /* 0x000f620000000800 */
[-C--:B------:R-:W-:Y:S01]  /*77e0*/  LEA.HI.X.SX32 R193, R7, R123.reuse, 0x1, P1 ;  /* 0x0000007b07c17211 */ /* 0x080fe200008f0eff */
[----:B------:R-:W-:Y:S01]  /*77f0*/  IMAD R154, R154, 0x1ac, RZ ;  /* 0x000001ac9a9a7824 */ /* 0x000fe200078e02ff */
[-C--:B------:R-:W-:Y:S01]  /*7800*/  LEA.HI.X.SX32 R7, R9, R123.reuse, 0x1, P2 ;  /* 0x0000007b09077211 */ /* 0x080fe200010f0eff */
[----:B------:R-:W-:Y:S01]  /*7810*/  IMAD R9, R0, 0x83, RZ ;  /* 0x0000008300097824 */ /* 0x000fe200078e02ff */
[-C--:B------:R-:W-:Y:S01]  /*7820*/  LEA.HI.X.SX32 R5, R5, R123.reuse, 0x1, P0 ;  /* 0x0000007b05057211 */ /* 0x080fe200000f0eff */
[----:B------:R0:W3:Y:S01]  /*7830*/  LDG.E.U16 R192, desc[UR4][R192.64] ;  /* 0x00000004c0c07981 */ /* 0x0000e2000c1e1500 */
[----:B------:R-:W-:Y:S01]  /*7840*/  IADD3 R8, P1, R26, R122, RZ ;  /* 0x0000007a1a087210 */ /* 0x000fe20007f3e0ff */
[----:B------:R-:W5:Y:S02]  /*7850*/  LDC R190, c[0x0][0x248] ;  /* 0x00009200ffbe7b82 */ /* 0x000f640000000800 */
[----:B------:R2:W3:Y:S01]  /*7860*/  LDG.E.U16 R185, desc[UR4][R4.64] ;  /* 0x0000000404b97981 */ /* 0x0004e2000c1e1500 */
[----:B------:R-:W-:-:S02]  /*7870*/  LEA.HI.X.SX32 R9, R9, R123, 0x1, P1 ;  /* 0x0000007b09097211 */ /* 0x000fc400008f0eff */
[C---:B------:R-:W-:Y:S01]  /*7880*/  SHF.L.U32 R11, R0.reuse, 0x2, RZ ;  /* 0x00000002000b7819 */ /* 0x040fe200000006ff */
[----:B------:R2:W3:Y:S01]  /*7890*/  LDG.E.U16 R189, desc[UR4][R6.64] ;  /* 0x0000000406bd7981 */ /* 0x0004e2000c1e1500 */
[C---:B0-----:R-:W-:Y:S01]  /*78a0*/  IMAD R193, R0.reuse, 0x10c, RZ ;  /* 0x0000010c00c17824 */ /* 0x041fe200078e02ff */
[-C--:B------:R-:W-:Y:S02]  /*78b0*/  LEA R224, P0, R225, R122.reuse, 0x3 ;  /* 0x0000007ae1e07211 */ /* 0x080fe400078018ff */
[----:B------:R0:W3:Y:S01]  /*78c0*/  LDG.E.U16 R183, desc[UR4][R8.64] ;  /* 0x0000000408b77981 */ /* 0x0000e2000c1e1500 */
[----:B------:R-:W5:Y:S01]  /*78d0*/  LDC R235, c[0x0][0x248] ;  /* 0x00009200ffeb7b82 */ /* 0x000f620000000800 */
[----:B--2---:R-:W-:Y:S01]  /*78e0*/  IMAD R5, R0, 0x87, RZ ;  /* 0x0000008700057824 */ /* 0x004fe200078e02ff */
[----:B------:R-:W-:Y:S01]  /*78f0*/  IADD3 R4, P1, R42, R122, RZ ;  /* 0x0000007a2a047210 */ /* 0x000fe20007f3e0ff */
[----:B------:R2:W3:Y:S01]  /*7900*/  LDG.E.U16 R236, desc[UR4][R236.64] ;  /* 0x00000004ecec7981 */ /* 0x0004e2000c1e1500 */
[----:B------:R-:W-:-:S02]  /*7910*/  LEA.HI.X.SX32 R225, R11, R123, 0x1, P0 ;  /* 0x0000007b0be17211 */ /* 0x000fc400000f0eff */
[-C--:B------:R-:W-:Y:S01]  /*7920*/  IADD3 R6, P2, R193, R122.reuse, RZ ;  /* 0x0000007ac1067210 */ /* 0x080fe20007f5e0ff */
[----:B------:R-:W-:Y:S01]  /*7930*/  IMAD R11, R0, 0x8b, RZ ;  /* 0x0000008b000b7824 */ /* 0x000fe200078e02ff */
[-C--:B------:R-:W-:Y:S01]  /*7940*/  LEA.HI.X.SX32 R5, R5, R123.reuse, 0x1, P1 ;  /* 0x0000007b05057211 */ /* 0x080fe200008f0eff */
[----:B------:R-:W5:Y:S01]  /*7950*/  LDC R191, c[0x0][0x248] ;  /* 0x00009200ffbf7b82 */ /* 0x000f620000000800 */
[----:B------:R-:W-:Y:S01]  /*7960*/  IADD3 R10, P0, R43, R122, RZ ;  /* 0x0000007a2b0a7210 */ /* 0x000fe20007f1e0ff */
[----:B------:R-:W-:Y:S01]  /*7970*/  IMAD R138, R138, 0x19e, RZ ;  /* 0x0000019e8a8a7824 */ /* 0x000fe200078e02ff */
[-C--:B------:R-:W-:Y:S01]  /*7980*/  LEA.HI.X.SX32 R7, R33, R123.reuse, 0x1, P2 ;  /* 0x0000007b21077211 */ /* 0x080fe200010f0eff */
[----:B------:R1:W3:Y:S01]  /*7990*/  LDG.E.U16 R179, desc[UR4][R4.64] ;  /* 0x0000000404b37981 */ /* 0x0002e2000c1e1500 */
[----:B------:R-:W-:-:S03]  /*79a0*/  LEA.HI.X.SX32 R11, R11, R123, 0x1, P0 ;  /* 0x0000007b0b0b7211 */ /* 0x000fc600000f0eff */
[----:B------:R1:W3:Y:S01]  /*79b0*/  LDG.E.U16 R181, desc[UR4][R6.64] ;  /* 0x0000000406b57981 */ /* 0x0002e2000c1e1500 */
[-C--:B0-----:R-:W-:Y:S01]  /*79c0*/  IADD3 R8, P1, R44, R122.reuse, RZ ;  /* 0x0000007a2c087210 */ /* 0x081fe20007f3e0ff */
[----:B--2---:R-:W0:Y:S02]  /*79d0*/  LDC R237, c[0x0][0x248] ;  /* 0x00009200ffed7b82 */ /* 0x004e240000000800 */
[----:B------:R2:W3:Y:S01]  /*79e0*/  LDG.E.U16 R177, desc[UR4][R10.64] ;  /* 0x000000040ab17981 */ /* 0x0004e2000c1e1500 */
[----:B-1----:R-:W-:Y:S01]  /*79f0*/  IMAD R5, R0, 0x93, RZ ;  /* 0x0000009300057824 */ /* 0x002fe200078e02ff */
[-C--:B------:R-:W-:Y:S01]  /*7a00*/  IADD3 R4, P0, R46, R122.reuse, RZ ;  /* 0x0000007a2e047210 */ /* 0x080fe20007f1e0ff */
[----:B------:R-:W-:Y:S01]  /*7a10*/  IMAD R152, R152, 0x1ae, RZ ;  /* 0x000001ae98987824 */ /* 0x000fe200078e02ff */
[----:B------:R1:W3:Y:S01]  /*7a20*/  LDG.E.U16 R232, desc[UR4][R232.64] ;  /* 0x00000004e8e87981 */ /* 0x0002e2000c1e1500 */
[----:B------:R-:W-:Y:S01]  /*7a30*/  IMAD R7, R0, 0x8f, RZ ;  /* 0x0000008f00077824 */ /* 0x000fe200078e02ff */
[-C--:B------:R-:W-:Y:S01]  /*7a40*/  IADD3 R6, P2, R45, R122.reuse, RZ ;  /* 0x0000007a2d067210 */ /* 0x080fe20007f5e0ff */
[----:B------:R-:W-:Y:S01]  /*7a50*/  IMAD R144, R144, 0x1a6, RZ ;  /* 0x000001a690907824 */ /* 0x000fe200078e02ff */
[-C--:B------:R-:W-:Y:S01]  /*7a60*/  LEA.HI.X.SX32 R5, R5, R123.reuse, 0x1, P0 ;  /* 0x0000007b05057211 */ /* 0x080fe200000f0eff */
[----:B------:R-:W3:Y:S01]  /*7a70*/  LDG.E.U16 R198, desc[UR4][R198.64] ;  /* 0x00000004c6c67981 */ /* 0x000ee2000c1e1500 */
[----:B--2---:R-:W-:Y:S01]  /*7a80*/  IADD3 R10, P0, R50, R122, RZ ;  /* 0x0000007a320a7210 */ /* 0x004fe20007f1e0ff */
[----:B------:R-:W2:Y:S01]  /*7a90*/  LDC R40, c[0x0][0x248] ;  /* 0x00009200ff287b82 */ /* 0x000ea20000000800 */
[-C--:B------:R-:W-:Y:S01]  /*7aa0*/  LEA.HI.X.SX32 R7, R7, R123.reuse, 0x1, P2 ;  /* 0x0000007b07077211 */ /* 0x080fe200010f0eff */
[----:B------:R1:W3:Y:S01]  /*7ab0*/  LDG.E.U16 R171, desc[UR4][R4.64] ;  /* 0x0000000404ab7981 */ /* 0x0002e2000c1e1500 */
[----:B------:R-:W-:-:S02]  /*7ac0*/  LEA.HI.X.SX32 R9, R35, R123, 0x1, P1 ;  /* 0x0000007b23097211 */ /* 0x000fc400008f0eff */
[----:B------:R-:W-:Y:S01]  /*7ad0*/  LEA.HI.X.SX32 R11, R31, R123, 0x1, P0 ;  /* 0x0000007b1f0b7211 */ /* 0x000fe200000f0eff */
[----:B------:R1:W3:Y:S01]  /*7ae0*/  LDG.E.U16 R173, desc[UR4][R6.64] ;  /* 0x0000000406ad7981 */ /* 0x0002e2000c1e1500 */
[C---:B------:R-:W-:Y:S01]  /*7af0*/  IMAD R35, R0.reuse, 0x9b, RZ ;  /* 0x0000009b00237824 */ /* 0x040fe200078e02ff */
[----:B-1----:R-:W1:Y:S01]  /*7b00*/  LDC R233, c[0x0][0x248] ;  /* 0x00009200ffe97b82 */ /* 0x002e620000000800 */
[----:B------:R-:W-:Y:S01]  /*7b10*/  IMAD R33, R0, 0x97, RZ ;  /* 0x0000009700217824 */ /* 0x000fe200078e02ff */
[----:B------:R5:W3:Y:S01]  /*7b20*/  LDG.E.U16 R175, desc[UR4][R8.64] ;  /* 0x0000000408af7981 */ /* 0x000ae2000c1e1500 */
[----:B------:R-:W-:-:S03]  /*7b30*/  IADD3 R4, P0, R54, R122, RZ ;  /* 0x0000007a36047210 */ /* 0x000fc60007f1e0ff */
[----:B------:R5:W3:Y:S01]  /*7b40*/  LDG.E.U16 R169, desc[UR4][R10.64] ;  /* 0x000000040aa97981 */ /* 0x000ae2000c1e1500 */
[-C--:B------:R-:W-:Y:S01]  /*7b50*/  IADD3 R6, P2, R52, R122.reuse, RZ ;  /* 0x0000007a34067210 */ /* 0x080fe20007f5e0ff */
[----:B------:R-:W2:Y:S01]  /*7b60*/  LDC R199, c[0x0][0x248] ;  /* 0x00009200ffc77b82 */ /* 0x000ea20000000800 */
[-C--:B------:R-:W-:Y:S01]  /*7b70*/  LEA.HI.X.SX32 R5, R27, R123.reuse, 0x1, P0 ;  /* 0x0000007b1b057211 */ /* 0x080fe200000f0eff */
[----:B------:R-:W-:Y:S01]  /*7b80*/  IMAD R221, R221, 0x1be, RZ ;  /* 0x000001bedddd7824 */ /* 0x000fe200078e02ff */
[-C--:B-----5:R-:W-:Y:S01]  /*7b90*/  IADD3 R8, P1, R51, R122.reuse, RZ ;  /* 0x0000007a33087210 */ /* 0x0a0fe20007f3e0ff */
[----:B------:R-:W5:Y:S01]  /*7ba0*/  LDG.E.U16 R230, desc[UR4][R230.64] ;  /* 0x00000004e6e67981 */ /* 0x000f62000c1e1500 */
[-C--:B------:R-:W-:Y:S01]  /*7bb0*/  LEA.HI.X.SX32 R7, R35, R123.reuse, 0x1, P2 ;  /* 0x0000007b23077211 */ /* 0x080fe200010f0eff */
[C---:B------:R-:W-:Y:S01]  /*7bc0*/  IMAD R11, R0.reuse, 0x9f, RZ ;  /* 0x0000009f000b7824 */ /* 0x040fe200078e02ff */
[-C--:B------:R-:W-:Y:S01]  /*7bd0*/  IADD3 R10, P0, R53, R122.reuse, RZ ;  /* 0x0000007a350a7210 */ /* 0x080fe20007f1e0ff */
[----:B------:R0:W5:Y:S01]  /*7be0*/  LDG.E.U16 R163, desc[UR4][R4.64] ;  /* 0x0000000404a37981 */ /* 0x000162000c1e1500 */
[-C--:B------:R-:W-:Y:S01]  /*7bf0*/  LEA.HI.X.SX32 R9, R33, R123.reuse, 0x1, P1 ;  /* 0x0000007b21097211 */ /* 0x080fe200008f0eff */
[----:B------:R-:W2:Y:S01]  /*7c00*/  LDC R39, c[0x0][0x248] ;  /* 0x00009200ff277b82 */ /* 0x000ea20000000800 */
[-C--:B------:R-:W-:Y:S01]  /*7c10*/  LEA.HI.X.SX32 R11, R11, R123.reuse, 0x1, P0 ;  /* 0x0000007b0b0b7211 */ /* 0x080fe200000f0eff */
[----:B------:R0:W5:Y:S04]  /*7c20*/  LDG.E.U16 R165, desc[UR4][R6.64] ;  /* 0x0000000406a57981 */ /* 0x000168000c1e1500 */
[----:B------:R0:W5:Y:S02]  /*7c30*/  LDG.E.U16 R167, desc[UR4][R8.64] ;  /* 0x0000000408a77981 */ /* 0x000164000c1e1500 */
[C---:B0-----:R-:W-:Y:S01]  /*7c40*/  IMAD R5, R0.reuse, 0xa7, RZ ;  /* 0x000000a700057824 */ /* 0x041fe200078e02ff */
[-C--:B------:R-:W-:Y:S01]  /*7c50*/  IADD3 R4, P0, R57, R122.reuse, RZ ;  /* 0x0000007a39047210 */ /* 0x080fe20007f1e0ff */
[----:B------:R0:W5:Y:S01]  /*7c60*/  LDG.E.U16 R161, desc[UR4][R10.64] ;  /* 0x000000040aa17981 */ /* 0x000162000c1e1500 */
[C---:B------:R-:W-:Y:S01]  /*7c70*/  IMAD R27, R0.reuse, 0xaf, RZ ;  /* 0x000000af001b7824 */ /* 0x040fe200078e02ff */
[----:B------:R-:W2:Y:S01]  /*7c80*/  LDC R231, c[0x0][0x248] ;  /* 0x00009200ffe77b82 */ /* 0x000ea20000000800 */
        /* <DEDUP_REMOVED lines=8> */
[----:B------:R1:W5:Y:S01]  /*7d10*/  LDG.E.U16 R242, desc[UR4][R242.64] ;  /* 0x00000004f2f27981 */ /* 0x000362000c1e1500 */
[----:B------:R-:W-:Y:S01]  /*7d20*/  LEA.HI.X.SX32 R7, R25, R123, 0x1, P2 ;  /* 0x0000007b19077211 */ /* 0x000fe200010f0eff */
[----:B------:R-:W-:Y:S01]  /*7d30*/  IMAD R25, R0, 0xab, RZ ;  /* 0x000000ab00197824 */ /* 0x000fe200078e02ff */
[----:B------:R-:W4:Y:S01]  /*7d40*/  LDC R38, c[0x0][0x248] ;  /* 0x00009200ff267b82 */ /* 0x000f220000000800 */
[----:B------:R1:W5:Y:S01]  /*7d50*/  LDG.E.U16 R155, desc[UR4][R4.64] ;  /* 0x00000004049b7981 */ /* 0x000362000c1e1500 */
[----:B0-----:R-:W-:-:S03]  /*7d60*/  IADD3 R10, P1, R70, R122, RZ ;  /* 0x0000007a460a7210 */ /* 0x001fc60007f3e0ff */
[----:B------:R0:W5:Y:S01]  /*7d70*/  LDG.E.U16 R159, desc[UR4][R8.64] ;  /* 0x00000004089f7981 */ /* 0x000162000c1e1500 */
[----:B------:R-:W-:Y:S02]  /*7d80*/  IMAD R31, R0, 0xb3, RZ ;  /* 0x000000b3001f7824 */ /* 0x000fe400078e02ff */
[----:B-1----:R-:W1:Y:S01]  /*7d90*/  LDC R243, c[0x0][0x248] ;  /* 0x00009200fff37b82 */ /* 0x002e620000000800 */
[----:B------:R0:W5:Y:S01]  /*7da0*/  LDG.E.U16 R157, desc[UR4][R6.64] ;  /* 0x00000004069d7981 */ /* 0x000162000c1e1500 */
[----:B------:R-:W-:Y:S01]  /*7db0*/  IADD3 R4, P0, R58, R122, RZ ;  /* 0x0000007a3a047210 */ /* 0x000fe20007f1e0ff */
[----:B------:R-:W-:Y:S02]  /*7dc0*/  IMAD R190, R190, 0x1cc, RZ ;  /* 0x000001ccbebe7824 */ /* 0x000fe400078e02ff */
[----:B------:R0:W5:Y:S01]  /*7dd0*/  LDG.E.U16 R240, desc[UR4][R240.64] ;  /* 0x00000004f0f07981 */ /* 0x000162000c1e1500 */
[----:B------:R-:W-:-:S03]  /*7de0*/  LEA.HI.X.SX32 R5, R25, R123, 0x1, P0 ;  /* 0x0000007b19057211 */ /* 0x000fc600000f0eff */
[----:B------:R-:W5:Y:S01]  /*7df0*/  LDG.E.U16 R238, desc[UR4][R238.64] ;  /* 0x00000004eeee7981 */ /* 0x000f62000c1e1500 */
[-C--:B0-----:R-:W-:Y:S01]  /*7e00*/  IADD3 R8, P0, R71, R122.reuse, RZ ;  /* 0x0000007a47087210 */ /* 0x081fe20007f1e0ff */
[----:B------:R-:W-:Y:S01]  /*7e10*/  IMAD R37, R0, 0xfb, RZ ;  /* 0x000000fb00257824 */ /* 0x000fe200078e02ff */
[-C--:B------:R-:W-:Y:S01]  /*7e20*/  LEA.HI.X.SX32 R11, R23, R123.reuse, 0x1, P1 ;  /* 0x0000007b170b7211 */ /* 0x080fe200008f0eff */
[----:B------:R0:W5:Y:S01]  /*7e30*/  LDG.E.U16 R153, desc[UR4][R4.64] ;  /* 0x0000000404997981 */ /* 0x000162000c1e1500 */
[----:B------:R-:W-:Y:S01]  /*7e40*/  LEA.HI.X.SX32 R9, R27, R123, 0x1, P0 ;  /* 0x0000007b1b097211 */ /* 0x000fe200000f0eff */
[----:B------:R-:W-:Y:S01]  /*7e50*/  IMAD R235, R235, 0x1ce, RZ ;  /* 0x000001ceebeb7824 */ /* 0x000fe200078e02ff */
[-C--:B------:R-:W-:Y:S01]  /*7e60*/  IADD3 R6, P2, R72, R122.reuse, RZ ;  /* 0x0000007a48067210 */ /* 0x080fe20007f5e0ff */
[----:B------:R2:W5:Y:S01]  /*7e70*/  LDG.E.U16 R151, desc[UR4][R10.64] ;  /* 0x000000040a977981 */ /* 0x000562000c1e1500 */
[----:B------:R-:W-:Y:S01]  /*7e80*/  IMAD R237, R237, 0x1d6, RZ ;  /* 0x000001d6eded7824 */ /* 0x000fe200078e02ff */
[----:B------:R-:W1:Y:S02]  /*7e90*/  LDC R241, c[0x0][0x248] ;  /* 0x00009200fff17b82 */ /* 0x000e640000000800 */
[----:B------:R-:W3:Y:S01]  /*7ea0*/  LDG.E.U16 R200, desc[UR4][R200.64] ;  /* 0x00000004c8c87981 */ /* 0x000ee2000c1e1500 */
[----:B0-----:R-:W-:-:S02]  /*7eb0*/  IADD3 R4, P1, R74, R122, RZ ;  /* 0x0000007a4a047210 */ /* 0x001fc40007f3e0ff */
[-C--:B------:R-:W-:Y:S01]  /*7ec0*/  LEA.HI.X.SX32 R7, R31, R123.reuse, 0x1, P2 ;  /* 0x0000007b1f077211 */ /* 0x080fe200010f0eff */
[----:B------:R0:W5:Y:S01]  /*7ed0*/  LDG.E.U16 R149, desc[UR4][R8.64] ;  /* 0x0000000408957981 */ /* 0x000162000c1e1500 */
[----:B------:R-:W-:Y:S01]  /*7ee0*/  LEA.HI.X.SX32 R5, R21, R123, 0x1, P1 ;  /* 0x0000007b15057211 */ /* 0x000fe200008f0eff */
[C---:B------:R-:W-:Y:S01]  /*7ef0*/  IMAD R21, R0.reuse, 0xb7, RZ ;  /* 0x000000b700157824 */ /* 0x040fe200078e02ff */
[-C--:B--2---:R-:W-:Y:S01]  /*7f00*/  IADD3 R10, P0, R73, R122.reuse, RZ ;  /* 0x0000007a490a7210 */ /* 0x084fe20007f1e0ff */
[----:B------:R2:W5:Y:S01]  /*7f10*/  LDG.E.U16 R147, desc[UR4][R6.64] ;  /* 0x0000000406937981 */ /* 0x000562000c1e1500 */
[----:B------:R-:W-:Y:S01]  /*7f20*/  IMAD R191, R191, 0x1dc, RZ ;  /* 0x000001dcbfbf7824 */ /* 0x000fe200078e02ff */
[----:B------:R-:W1:Y:S02]  /*7f30*/  LDC R239, c[0x0][0x248] ;  /* 0x00009200ffef7b82 */ /* 0x000e640000000800 */
[----:B------:R-:W5:Y:S01]  /*7f40*/  LDG.E.U16 R248, desc[UR4][R248.64] ;  /* 0x00000004f8f87981 */ /* 0x000f62000c1e1500 */
[----:B0-----:R-:W-:Y:S01]  /*7f50*/  IMAD R9, R0, 0xbb, RZ ;  /* 0x000000bb00097824 */ /* 0x001fe200078e02ff */
[----:B------:R-:W-:-:S02]  /*7f60*/  IADD3 R8, P1, R90, R122, RZ ;  /* 0x0000007a5a087210 */ /* 0x000fc40007f3e0ff */
[----:B------:R0:W5:Y:S01]  /*7f70*/  LDG.E.U16 R145, desc[UR4][R4.64] ;  /* 0x0000000404917981 */ /* 0x000162000c1e1500 */
[-C--:B------:R-:W-:Y:S01]  /*7f80*/  LEA.HI.X.SX32 R11, R21, R123.reuse, 0x1, P0 ;  /* 0x0000007b150b7211 */ /* 0x080fe200000f0eff */
[----:B------:R-:W-:Y:S01]  /*7f90*/  IMAD R233, R233, 0x1e6, RZ ;  /* 0x000001e6e9e97824 */ /* 0x000fe200078e02ff */
[-C--:B--2---:R-:W-:Y:S01]  /*7fa0*/  IADD3 R6, P2, R91, R122.reuse, RZ ;  /* 0x0000007a5b067210 */ /* 0x084fe20007f5e0ff */
[----:B------:R-:W-:Y:S01]  /*7fb0*/  IMAD R199, R199, 0x1ec, RZ ;  /* 0x000001ecc7c77824 */ /* 0x000fe200078e02ff */
[-C--:B------:R-:W-:Y:S01]  /*7fc0*/  LEA.HI.X.SX32 R9, R9, R123.reuse, 0x1, P1 ;  /* 0x0000007b09097211 */ /* 0x080fe200008f0eff */
[----:B------:R2:W5:Y:S01]  /*7fd0*/  LDG.E.U16 R143, desc[UR4][R10.64] ;  /* 0x000000040a8f7981 */ /* 0x000562000c1e1500 */
[----:B------:R-:W-:Y:S01]  /*7fe0*/  IMAD R231, R231, 0x1de, RZ ;  /* 0x000001dee7e77824 */ /* 0x000fe200078e02ff */
[----:B------:R-:W4:Y:S01]  /*7ff0*/  LDC R201, c[0x0][0x248] ;  /* 0x00009200ffc97b82 */ /* 0x000f220000000800 */
[----:B0-----:R-:W-:Y:S01]  /*8000*/  IMAD R5, R0, 0xbf, RZ ;  /* 0x000000bf00057824 */ /* 0x001fe200078e02ff */
[-C--:B------:R-:W-:Y:S01]  /*8010*/  IADD3 R4, P0, R92, R122.reuse, RZ ;  /* 0x0000007a5c047210 */ /* 0x080fe20007f1e0ff */
[----:B------:R0:W5:Y:S01]  /*8020*/  LDG.E.U16 R141, desc[UR4][R8.64] ;  /* 0x00000004088d7981 */ /* 0x000162000c1e1500 */
[-C--:B------:R-:W-:Y:S01]  /*8030*/  LEA.HI.X.SX32 R7, R19, R123.reuse, 0x1, P2 ;  /* 0x0000007b13077211 */ /* 0x080fe200010f0eff */
[C---:B------:R-:W-:Y:S01]  /*8040*/  IMAD R19, R0.reuse, 0xc3, RZ ;  /* 0x000000c300137824 */ /* 0x040fe200078e02ff */
[----:B------:R-:W-:Y:S01]  /*8050*/  LEA.HI.X.SX32 R5, R5, R123, 0x1, P0 ;  /* 0x0000007b05057211 */ /* 0x000fe200000f0eff */
[----:B--2---:R-:W-:Y:S01]  /*8060*/  IMAD R11, R0, 0xc7, RZ ;  /* 0x000000c7000b7824 */ /* 0x004fe200078e02ff */
[----:B------:R-:W2:Y:S01]  /*8070*/  LDC R60, c[0x0][0x248] ;  /* 0x00009200ff3c7b82 */ /* 0x000ea20000000800 */
[----:B------:R1:W5:Y:S01]  /*8080*/  LDG.E.U16 R139, desc[UR4][R6.64] ;  /* 0x00000004068b7981 */ /* 0x000362000c1e1500 */
[----:B0-----:R-:W-:-:S03]  /*8090*/  IADD3 R8, P0, R110, R122, RZ ;  /* 0x0000007a6e087210 */ /* 0x001fc60007f1e0ff */
[----:B------:R0:W5:Y:S01]  /*80a0*/  LDG.E.U16 R137, desc[UR4][R4.64] ;  /* 0x0000000404897981 */ /* 0x000162000c1e1500 */
[----:B-1----:R-:W-:Y:S02]  /*80b0*/  IMAD R243, R243, 0x1ee, RZ ;  /* 0x000001eef3f37824 */ /* 0x002fe400078e02ff */
[----:B------:R-:W1:Y:S01]  /*80c0*/  LDC R131, c[0x0][0x248] ;  /* 0x00009200ff837b82 */ /* 0x000e620000000800 */
[-C--:B------:R-:W-:Y:S01]  /*80d0*/  LEA.HI.X.SX32 R9, R19, R123.reuse, 0x1, P0 ;  /* 0x0000007b13097211 */ /* 0x080fe200000f0eff */
[----:B------:R-:W-:Y:S01]  /*80e0*/  IMAD R75, R75, 0x12f, RZ ;  /* 0x0000012f4b4b7824 */ /* 0x000fe200078e02ff */
[-C--:B------:R-:W-:Y:S01]  /*80f0*/  IADD3 R6, P2, R128, R122.reuse, RZ ;  /* 0x0000007a80067210 */ /* 0x080fe20007f5e0ff */
[----:B------:R-:W5:Y:S01]  /*8100*/  LDG.E.U16 R226, desc[UR4][R226.64] ;  /* 0x00000004e2e27981 */ /* 0x000f62000c1e1500 */
[----:B0-----:R-:W-:Y:S01]  /*8110*/  IMAD R5, R0, 0xcb, RZ ;  /* 0x000000cb00057824 */ /* 0x001fe200078e02ff */
[-C--:B------:R-:W-:Y:S02]  /*8120*/  IADD3 R4, P0, R132, R122.reuse, RZ ;  /* 0x0000007a84047210 */ /* 0x080fe40007f1e0ff */
[----:B------:R0:W5:Y:S01]  /*8130*/  LDG.E.U16 R136, desc[UR4][R8.64] ;  /* 0x0000000408887981 */ /* 0x000162000c1e1500 */
[----:B------:R-:W-:Y:S01]  /*8140*/  IMAD R241, R241, 0x1f6, RZ ;  /* 0x000001f6f1f17824 */ /* 0x000fe200078e02ff */
[----:B------:R-:W1:Y:S01]  /*8150*/  LDC R130, c[0x0][0x248] ;  /* 0x00009200ff827b82 */ /* 0x000e620000000800 */
[-C--:B------:R-:W-:Y:S01]  /*8160*/  LEA.HI.X.SX32 R5, R5, R123.reuse, 0x1, P0 ;  /* 0x0000007b05057211 */ /* 0x080fe200000f0eff */
[----:B------:R-:W-:Y:S01]  /*8170*/  IMAD R134, R134, 0x184, RZ ;  /* 0x0000018486867824 */ /* 0x000fe200078e02ff */
[----:B------:R-:W-:Y:S01]  /*8180*/  IADD3 R24, P1, R127, R122, RZ ;  /* 0x0000007a7f187210 */ /* 0x000fe20007f3e0ff */
[----:B------:R-:W5:Y:S01]  /*8190*/  LDG.E.U16 R194, desc[UR4][R194.64] ;  /* 0x00000004c2c27981 */ /* 0x000f62000c1e1500 */
[----:B------:R-:W-:-:S02]  /*81a0*/  LEA.HI.X.SX32 R7, R11, R123, 0x1, P2 ;  /* 0x0000007b0b077211 */ /* 0x000fc400010f0eff */
[-C--:B0-----:R-:W-:Y:S01]  /*81b0*/  IADD3 R8, P0, R135, R122.reuse, RZ ;  /* 0x0000007a87087210 */ /* 0x081fe20007f1e0ff */
[----:B------:R0:W5:Y:S01]  /*81c0*/  LDG.E.U16 R27, desc[UR4][R4.64] ;  /* 0x00000004041b7981 */ /* 0x000162000c1e1500 */
[C---:B------:R-:W-:Y:S01]  /*81d0*/  IMAD R19, R0.reuse, 0xd3, RZ ;  /* 0x000000d300137824 */ /* 0x040fe200078e02ff */
[----:B------:R-:W1:Y:S01]  /*81e0*/  LDC R156, c[0x0][0x248] ;  /* 0x00009200ff9c7b82 */ /* 0x000e620000000800 */
[-C--:B------:R-:W-:Y:S01]  /*81f0*/  LEA.HI.X.SX32 R9, R15, R123.reuse, 0x1, P0 ;  /* 0x0000007b0f097211 */ /* 0x080fe200000f0eff */
[----:B------:R-:W-:Y:S01]  /*8200*/  IMAD R11, R0, 0xcf, RZ ;  /* 0x000000cf000b7824 */ /* 0x000fe200078e02ff */
[----:B------:R-:W-:Y:S01]  /*8210*/  LEA.HI.X.SX32 R25, R13, R123, 0x1, P1 ;  /* 0x0000007b0d197211 */ /* 0x000fe200008f0eff */
[----:B------:R-:W3:Y:S01]  /*8220*/  LDG.E.U16 R204, desc[UR4][R204.64] ;  /* 0x00000004cccc7981 */ /* 0x000ee2000c1e1500 */
[----:B0-----:R-:W-:-:S03]  /*8230*/  IADD3 R4, P0, R154, R122, RZ ;  /* 0x0000007a9a047210 */ /* 0x001fc60007f1e0ff */
[----:B------:R0:W5:Y:S01]  /*8240*/  LDG.E.U16 R13, desc[UR4][R6.64] ;  /* 0x00000004060d7981 */ /* 0x000162000c1e1500 */
[----:B------:R-:W-:Y:S01]  /*8250*/  IMAD R239, R239, 0x1fe, RZ ;  /* 0x000001feefef7824 */ /* 0x000fe200078e02ff */
[----:B------:R-:W3:Y:S01]  /*8260*/  LDC R150, c[0x0][0x248] ;  /* 0x00009200ff967b82 */ /* 0x000ee20000000800 */
[----:B------:R-:W-:Y:S01]  /*8270*/  LEA.HI.X.SX32 R5, R14, R123, 0x1, P0 ;  /* 0x0000007b0e057211 */ /* 0x000fe200000f0eff */
[----:B------:R2:W5:Y:S01]  /*8280*/  LDG.E.U16 R23, desc[UR4][R8.64] ;  /* 0x0000000408177981 */ /* 0x000562000c1e1500 */
[-C--:B------:R-:W-:Y:S02]  /*8290*/  IADD3 R14, P0, R152, R122.reuse, RZ ;  /* 0x0000007a980e7210 */ /* 0x080fe40007f1e0ff */
[-C--:B------:R-:W-:Y:S01]  /*82a0*/  IADD3 R32, P2, R144, R122.reuse, RZ ;  /* 0x0000007a90207210 */ /* 0x080fe20007f5e0ff */
[----:B------:R2:W5:Y:S01]  /*82b0*/  LDG.E.U16 R22, desc[UR4][R4.64] ;  /* 0x0000000404167981 */ /* 0x000562000c1e1500 */
[----:B0-----:R-:W-:Y:S01]  /*82c0*/  IADD3 R6, P1, R138, R122, RZ ;  /* 0x0000007a8a067210 */ /* 0x001fe20007f3e0ff */
[----:B----4-:R-:W-:-:S02]  /*82d0*/  IMAD R201, R201, 0x1fc, RZ ;  /* 0x000001fcc9c97824 */ /* 0x010fc400078e02ff */
[----:B------:R0:W4:Y:S01]  /*82e0*/  LDG.E.U16 R24, desc[UR4][R24.64] ;  /* 0x0000000418187981 */ /* 0x000122000c1e1500 */
[----:B------:R-:W-:Y:S01]  /*82f0*/  IMAD R41, R40, 0x208, RZ ;  /* 0x0000020828297824 */ /* 0x000fe200078e02ff */
[----:B------:R-:W3:Y:S01]  /*8300*/  LDC R158, c[0x0][0x248] ;  /* 0x00009200ff9e7b82 */ /* 0x000ee20000000800 */
[C---:B--2---:R-:W-:Y:S01]  /*8310*/  IMAD R9, R0.reuse, 0xd7, RZ ;  /* 0x000000d700097824 */ /* 0x044fe200078e02ff */
[-C--:B------:R-:W-:Y:S01]  /*8320*/  LEA.HI.X.SX32 R7, R11, R123.reuse, 0x1, P1 ;  /* 0x0000007b0b077211 */ /* 0x080fe200008f0eff */
[----:B------:R-:W2:Y:S01]  /*8330*/  LDG.E.U16 R202, desc[UR4][R202.64] ;  /* 0x00000004caca7981 */ /* 0x000ea2000c1e1500 */
[----:B------:R-:W-:Y:S02]  /*8340*/  IMAD R5, R0, 0xdf, RZ ;  /* 0x000000df00057824 */ /* 0x000fe400078e02ff */
[-C--:B------:R-:W-:Y:S01]  /*8350*/  LEA.HI.X.SX32 R15, R9, R123.reuse, 0x1, P0 ;  /* 0x0000007b090f7211 */ /* 0x080fe200000f0eff */
[----:B------:R0:W2:Y:S01]  /*8360*/  LDG.E.U16 R11, desc[UR4][R6.64] ;  /* 0x00000004060b7981 */ /* 0x0000a2000c1e1500 */
[-C--:B------:R-:W-:Y:S01]  /*8370*/  IADD3 R4, P0, R221, R122.reuse, RZ ;  /* 0x0000007add047210 */ /* 0x080fe20007f1e0ff */
[----:B------:R-:W-:Y:S01]  /*8380*/  IMAD R39, R39, 0x20a, RZ ;  /* 0x0000020a27277824 */ /* 0x000fe200078e02ff */
[-C--:B------:R-:W-:Y:S01]  /*8390*/  LEA.HI.X.SX32 R33, R19, R123.reuse, 0x1, P2 ;  /* 0x0000007b13217211 */ /* 0x080fe200010f0eff */
[----:B------:R1:W2:Y:S01]  /*83a0*/  LDG.E.U16 R10, desc[UR4][R14.64] ;  /* 0x000000040e0a7981 */ /* 0x0002a2000c1e1500 */
[-C--:B------:R-:W-:Y:S01]  /*83b0*/  IADD3 R8, P1, R162, R122.reuse, RZ ;  /* 0x0000007aa2087210 */ /* 0x080fe20007f3e0ff */
[C---:B------:R-:W-:Y:S01]  /*83c0*/  IMAD R19, R0.reuse, 0xe3, RZ ;  /* 0x000000e300137824 */ /* 0x040fe200078e02ff */
[-C--:B------:R-:W-:Y:S01]  /*83d0*/  LEA.HI.X.SX32 R5, R5, R123.reuse, 0x1, P0 ;  /* 0x0000007b05057211 */ /* 0x080fe200000f0eff */
[C---:B0-----:R-:W-:Y:S01]  /*83e0*/  IMAD R25, R0.reuse, 0xe7, RZ ;  /* 0x000000e700197824 */ /* 0x041fe200078e02ff */
[----:B------:R0:W4:Y:S01]  /*83f0*/  LDG.E.U16 R32, desc[UR4][R32.64] ;  /* 0x0000000420207981 */ /* 0x000122000c1e1500 */
[----:B------:R-:W-:Y:S01]  /*8400*/  IMAD R7, R0, 0xdb, RZ ;  /* 0x000000db00077824 */ /* 0x000fe200078e02ff */
[-C--:B------:R-:W-:Y:S01]  /*8410*/  IADD3 R6, P2, R168, R122.reuse, RZ ;  /* 0x0000007aa8067210 */ /* 0x080fe20007f5e0ff */
[----:B------:R-:W-:Y:S01]  /*8420*/  IMAD R47, R38, 0x20c, RZ ;  /* 0x0000020c262f7824 */ /* 0x000fe200078e02ff */
[----:B------:R-:W3:Y:S01]  /*8430*/  LDC R166, c[0x0][0x248] ;  /* 0x00009200ffa67b82 */ /* 0x000ee20000000800 */
[----:B-1----:R-:W-:Y:S01]  /*8440*/  IADD3 R14, P0, R229, R122, RZ ;  /* 0x0000007ae50e7210 */ /* 0x002fe20007f1e0ff */
[----:B------:R-:W5:Y:S01]  /*8450*/  LDG.E.U16 R208, desc[UR4][R208.64] ;  /* 0x00000004d0d07981 */ /* 0x000f62000c1e1500 */
[----:B------:R-:W-:-:S02]  /*8460*/  LEA.HI.X.SX32 R9, R7, R123, 0x1, P1 ;  /* 0x0000007b07097211 */ /* 0x000fc400008f0eff */
[-C--:B------:R-:W-:Y:S01]  /*8470*/  LEA.HI.X.SX32 R7, R16, R123.reuse, 0x1, P2 ;  /* 0x0000007b10077211 */ /* 0x080fe200010f0eff */
[----:B------:R-:W2:Y:S01]  /*8480*/  LDG.E.U16 R212, desc[UR4][R212.64] ;  /* 0x00000004d4d47981 */ /* 0x000ea2000c1e1500 */
[-C--:B------:R-:W-:Y:S01]  /*8490*/  IADD3 R18, P1, R190, R122.reuse, RZ ;  /* 0x0000007abe127210 */ /* 0x080fe20007f3e0ff */
[----:B------:R-:W-:Y:S01]  /*84a0*/  IMAD R60, R60, 0x117, RZ ;  /* 0x000001173c3c7824 */ /* 0x000fe200078e02ff */
[-C--:B------:R-:W-:Y:S01]  /*84b0*/  LEA.HI.X.SX32 R15, R19, R123.reuse, 0x1, P0 ;  /* 0x0000007b130f7211 */ /* 0x080fe200000f0eff */
[----:B------:R-:W4:Y:S01]  /*84c0*/  LDG.E.U16 R31, desc[UR4][R8.64] ;  /* 0x00000004081f7981 */ /* 0x000f22000c1e1500 */
[-C--:B------:R-:W-:Y:S01]  /*84d0*/  IADD3 R16, P0, R235, R122.reuse, RZ ;  /* 0x0000007aeb107210 */ /* 0x080fe20007f1e0ff */
[----:B0-----:R-:W-:Y:S01]  /*84e0*/  IMAD R33, R0, 0xeb, RZ ;  /* 0x000000eb00217824 */ /* 0x001fe200078e02ff */
[-C--:B------:R-:W-:Y:S01]  /*84f0*/  LEA.HI.X.SX32 R19, R17, R123.reuse, 0x1, P1 ;  /* 0x0000007b11137211 */ /* 0x080fe200008f0eff */
[----:B------:R0:W4:Y:S01]  /*8500*/  LDG.E.U16 R21, desc[UR4][R6.64] ;  /* 0x0000000406157981 */ /* 0x000122000c1e1500 */
[-C--:B------:R-:W-:Y:S01]  /*8510*/  LEA.HI.X.SX32 R17, R25, R123.reuse, 0x1, P0 ;  /* 0x0000007b19117211 */ /* 0x080fe200000f0eff */
[----:B------:R-:W-:Y:S01]  /*8520*/  IMAD R156, R156, 0x194, RZ ;  /* 0x000001949c9c7824 */ /* 0x000fe200078e02ff */
[----:B------:R-:W1:Y:S01]  /*8530*/  LDC R25, c[0x0][0x248] ;  /* 0x00009200ff197b82 */ /* 0x000e620000000800 */
[----:B------:R-:W4:Y:S04]  /*8540*/  LDG.E.U16 R14, desc[UR4][R14.64] ;  /* 0x000000040e0e7981 */ /* 0x000f28000c1e1500 */
[----:B------:R0:W4:Y:S02]  /*8550*/  LDG.E.U16 R9, desc[UR4][R4.64] ;  /* 0x0000000404097981 */ /* 0x000124000c1e1500 */
[----:B0-----:R-:W-:Y:S01]  /*8560*/  IADD3 R6, P2, R237, R122, RZ ;  /* 0x0000007aed067210 */ /* 0x001fe20007f5e0ff */
[----:B------:R-:W0:Y:S01]  /*8570*/  LDC R170, c[0x0][0x248] ;  /* 0x00009200ffaa7b82 */ /* 0x000e220000000800 */
[----:B------:R1:W4:Y:S02]  /*8580*/  LDG.E.U16 R8, desc[UR4][R16.64] ;  /* 0x0000000410087981 */ /* 0x000324000c1e1500 */
[----:B------:R-:W-:-:S02]  /*8590*/  LEA.HI.X.SX32 R7, R33, R123, 0x1, P2 ;  /* 0x0000007b21077211 */ /* 0x000fc400010f0eff */
[----:B------:R-:W4:Y:S01]  /*85a0*/  LDG.E.U16 R20, desc[UR4][R18.64] ;  /* 0x0000000412147981 */ /* 0x000f22000c1e1500 */
[-C--:B------:R-:W-:Y:S01]  /*85b0*/  IADD3 R4, P1, R191, R122.reuse, RZ ;  /* 0x0000007abf047210 */ /* 0x080fe20007f3e0ff */
[----:B------:R-:W-:Y:S02]  /*85c0*/  IMAD R15, R0, 0xef, RZ ;  /* 0x000000ef000f7824 */ /* 0x000fe400078e02ff */
[----:B------:R1:W4:Y:S01]  /*85d0*/  LDG.E.U16 R33, desc[UR4][R6.64] ;  /* 0x0000000406217981 */ /* 0x000322000c1e1500 */
[----:B------:R-:W0:Y:S01]  /*85e0*/  LDC R249, c[0x0][0x248] ;  /* 0x00009200fff97b82 */ /* 0x000e220000000800 */
[----:B------:R-:W-:Y:S01]  /*85f0*/  LEA.HI.X.SX32 R5, R34, R123, 0x1, P1 ;  /* 0x0000007b22057211 */ /* 0x000fe200008f0eff */
[----:B-1----:R-:W-:Y:S01]  /*8600*/  IMAD R17, R0, 0xf3, RZ ;  /* 0x000000f300117824 */ /* 0x002fe200078e02ff */
[-C--:B------:R-:W-:Y:S01]  /*8610*/  IADD3 R34, P1, R233, R122.reuse, RZ ;  /* 0x0000007ae9227210 */ /* 0x080fe20007f3e0ff */
[----:B------:R-:W4:Y:S01]  /*8620*/  LDG.E.U16 R206, desc[UR4][R206.64] ;  /* 0x00000004cece7981 */ /* 0x000f22000c1e1500 */
[----:B------:R-:W-:-:S02]  /*8630*/  IADD3 R16, P2, R199, R122, RZ ;  /* 0x0000007ac7107210 */ /* 0x000fc40007f5e0ff */
[-C--:B------:R-:W-:Y:S01]  /*8640*/  LEA.HI.X.SX32 R35, R17, R123.reuse, 0x1, P1 ;  /* 0x0000007b11237211 */ /* 0x080fe200008f0eff */
[----:B------:R1:W4:Y:S01]  /*8650*/  LDG.E.U16 R19, desc[UR4][R4.64] ;  /* 0x0000000404137981 */ /* 0x000322000c1e1500 */
[----:B------:R-:W-:Y:S01]  /*8660*/  IADD3 R6, P0, R231, R122, RZ ;  /* 0x0000007ae7067210 */ /* 0x000fe20007f1e0ff */
[----:B------:R-:W3:Y:S01]  /*8670*/  LDC R160, c[0x0][0x248] ;  /* 0x00009200ffa07b82 */ /* 0x000ee20000000800 */
[-C--:B------:R-:W-:Y:S01]  /*8680*/  LEA.HI.X.SX32 R17, R28, R123.reuse, 0x1, P2 ;  /* 0x0000007b1c117211 */ /* 0x080fe200010f0eff */
[----:B------:R-:W4:Y:S01]  /*8690*/  LDG.E.U16 R196, desc[UR4][R196.64] ;  /* 0x00000004c4c47981 */ /* 0x000f22000c1e1500 */
[----:B------:R-:W-:-:S03]  /*86a0*/  LEA.HI.X.SX32 R7, R15, R123, 0x1, P0 ;  /* 0x0000007b0f077211 */ /* 0x000fc600000f0eff */
[----:B------:R1:W4:Y:S02]  /*86b0*/  LDG.E.U16 R15, desc[UR4][R34.64] ;  /* 0x00000004220f7981 */ /* 0x000324000c1e1500 */
[----:B------:R-:W0:Y:S01]  /*86c0*/  LDC R28, c[0x0][0x248] ;  /* 0x00009200ff1c7b82 */ /* 0x000e220000000800 */
[C---:B-1----:R-:W-:Y:S01]  /*86d0*/  IMAD R5, R0.reuse, 0xf7, RZ ;  /* 0x000000f700057824 */ /* 0x042fe200078e02ff */
[-C--:B------:R-:W-:Y:S01]  /*86e0*/  IADD3 R4, P0, R243, R122.reuse, RZ ;  /* 0x0000007af3047210 */ /* 0x080fe20007f1e0ff */
[----:B------:R-:W4:Y:S03]  /*86f0*/  LDG.E.U16 R7, desc[UR4][R6.64] ;  /* 0x0000000406077981 */ /* 0x000f26000c1e1500 */
[-C--:B------:R-:W-:Y:S01]  /*8700*/  LEA.HI.X.SX32 R5, R5, R123.reuse, 0x1, P0 ;  /* 0x0000007b05057211 */ /* 0x080fe200000f0eff */
[----:B------:R-:W4:Y:S01]  /*8710*/  LDG.E.U16 R18, desc[UR4][R16.64] ;  /* 0x0000000410127981 */ /* 0x000f22000c1e1500 */
[----:B------:R-:W-:Y:S01]  /*8720*/  IADD3 R36, P0, R241, R122, RZ ;  /* 0x0000007af1247210 */ /* 0x000fe20007f1e0ff */
[----:B------:R-:W1:Y:S02]  /*8730*/  LDC R164, c[0x0][0x248] ;  /* 0x00009200ffa47b82 */ /* 0x000e640000000800 */
[----:B------:R-:W4:Y:S04]  /*8740*/  LDG.E.U16 R210, desc[UR4][R210.64] ;  /* 0x00000004d2d27981 */ /* 0x000f28000c1e1500 */
[----:B------:R0:W4:Y:S01]  /*8750*/  LDG.E.U16 R6, desc[UR4][R4.64] ;  /* 0x0000000404067981 */ /* 0x000122000c1e1500 */
[C---:B------:R-:W-:Y:S01]  /*8760*/  LEA R35, R0.reuse, -R0, 0x8 ;  /* 0x8000000000237211 */ /* 0x040fe200078e40ff */
[----:B------:R-:W1:Y:S01]  /*8770*/  LDC R172, c[0x0][0x248] ;  /* 0x00009200ffac7b82 */ /* 0x000e620000000800 */
[----:B------:R-:W-:Y:S01]  /*8780*/  LEA.HI.X.SX32 R37, R37, R123, 0x1, P0 ;  /* 0x0000007b25257211 */ /* 0x000fe200000f0eff */
[----:B------:R-:W5:Y:S04]  /*8790*/  LDG.E.U16 R216, desc[UR4][R216.64] ;  /* 0x00000004d8d87981 */ /* 0x000f68000c1e1500 */
[----:B------:R-:W4:Y:S01]  /*87a0*/  LDG.E.U16 R224, desc[UR4][R224.64] ;  /* 0x00000004e0e07981 */ /* 0x000f22000c1e1500 */
[----:B0-----:R-:W-:Y:S01]  /*87b0*/  IMAD R5, R25, 0x206, RZ ;  /* 0x0000020619057824 */ /* 0x001fe200078e02ff */
[-C--:B------:R-:W-:Y:S01]  /*87c0*/  IADD3 R4, P2, R239, R122.reuse, RZ ;  /* 0x0000007aef047210 */ /* 0x080fe20007f5e0ff */
[----:B------:R-:W-:Y:S01]  /*87d0*/  IMAD R25, R0, 0x103, RZ ;  /* 0x0000010300197824 */ /* 0x000fe200078e02ff */
[----:B------:R-:W0:Y:S01]  /*87e0*/  LDC R180, c[0x0][0x248] ;  /* 0x00009200ffb47b82 */ /* 0x000e220000000800 */
[----:B------:R-:W4:Y:S01]  /*87f0*/  LDG.E.U16 R218, desc[UR4][R218.64] ;  /* 0x00000004dada7981 */ /* 0x000f22000c1e1500 */
[----:B------:R-:W-:-:S02]  /*8800*/  IADD3 R34, P0, R5, R122, RZ ;  /* 0x0000007a05227210 */ /* 0x000fc40007f1e0ff */
[-C--:B------:R-:W-:Y:S01]  /*8810*/  LEA.HI.X.SX32 R5, R35, R123.reuse, 0x1, P2 ;  /* 0x0000007b23057211 */ /* 0x080fe200010f0eff */
[----:B------:R-:W-:Y:S01]  /*8820*/  IMAD R59, R28, 0x20e, RZ ;  /* 0x0000020e1c3b7824 */ /* 0x000fe200078e02ff */
[-C--:B------:R-:W-:Y:S01]  /*8830*/  LEA.HI.X.SX32 R35, R25, R123.reuse, 0x1, P0 ;  /* 0x0000007b19237211 */ /* 0x080fe200000f0eff */
[----:B------:R-:W4:Y:S01]  /*8840*/  LDG.E.U16 R244, desc[UR4][R244.64] ;  /* 0x00000004f4f47981 */ /* 0x000f22000c1e1500 */
[-C--:B------:R-:W-:Y:S01]  /*8850*/  IADD3 R16, P1, R201, R122.reuse, RZ ;  /* 0x0000007ac9107210 */ /* 0x080fe20007f3e0ff */
[----:B------:R-:W-:Y:S01]  /*8860*/  IMAD R249, R249, 0x1a4, RZ ;  /* 0x000001a4f9f97824 */ /* 0x000fe200078e02ff */
[----:B------:R-:W0:Y:S01]  /*8870*/  LDC R184, c[0x0][0x248] ;  /* 0x00009200ffb87b82 */ /* 0x000e220000000800 */
[----:B------:R1:W4:Y:S01]  /*8880*/  LDG.E.U16 R25, desc[UR4][R34.64] ;  /* 0x0000000422197981 */ /* 0x000322000c1e1500 */
[----:B------:R-:W-:Y:S02]  /*8890*/  IADD3 R40, P0, R41, R122, RZ ;  /* 0x0000007a29287210 */ /* 0x000fe40007f1e0ff */
[-C--:B------:R-:W-:Y:S01]  /*88a0*/  LEA.HI.X.SX32 R17, R3, R123.reuse, 0x1, P1 ;  /* 0x0000007b03117211 */ /* 0x080fe200008f0eff */
[----:B------:R-:W4:Y:S01]  /*88b0*/  LDG.E.U16 R5, desc[UR4][R4.64] ;  /* 0x0000000404057981 */ /* 0x000f22000c1e1500 */
[----:B------:R-:W-:-:S02]  /*88c0*/  LEA.HI.X.SX32 R41, R129, R123, 0x1, P0 ;  /* 0x0000007b81297211 */ /* 0x000fc400000f0eff */
[----:B------:R-:W0:Y:S01]  /*88d0*/  LDC R186, c[0x0][0x248] ;  /* 0x00009200ffba7b82 */ /* 0x000e220000000800 */
[----:B------:R1:W4:Y:S02]  /*88e0*/  LDG.E.U16 R3, desc[UR4][R36.64] ;  /* 0x0000000424037981 */ /* 0x000324000c1e1500 */
[-C--:B-1----:R-:W-:Y:S02]  /*88f0*/  IADD3 R34, P2, R59, R122.reuse, RZ ;  /* 0x0000007a3b227210 */ /* 0x082fe40007f5e0ff */
[-C--:B------:R-:W-:Y:S01]  /*8900*/  IADD3 R38, P1, R39, R122.reuse, RZ ;  /* 0x0000007a27267210 */ /* 0x080fe20007f3e0ff */
[----:B------:R1:W4:Y:S02]  /*8910*/  LDG.E.U16 R28, desc[UR4][R40.64] ;  /* 0x00000004281c7981 */ /* 0x000324000c1e1500 */
[----:B------:R-:W0:Y:S01]  /*8920*/  LDC R59, c[0x0][0x248] ;  /* 0x00009200ff3b7b82 */ /* 0x000e220000000800 */
[C---:B------:R-:W-:Y:S01]  /*8930*/  IMAD R35, R0.reuse, 0x107, RZ ;  /* 0x0000010700237824 */ /* 0x040fe200078e02ff */
[----:B------:R-:W4:Y:S01]  /*8940*/  LDG.E.U16 R17, desc[UR4][R16.64] ;  /* 0x0000000410117981 */ /* 0x000f22000c1e1500 */
[----:B------:R-:W-:Y:S01]  /*8950*/  IMAD R37, R0, 0x105, RZ ;  /* 0x0000010500257824 */ /* 0x000fe200078e02ff */
[----:B------:R-:W-:-:S02]  /*8960*/  IADD3 R36, P0, R47, R122, RZ ;  /* 0x0000007a2f247210 */ /* 0x000fc40007f1e0ff */
[----:B------:R-:W4:Y:S02]  /*8970*/  LDG.E.U16 R246, desc[UR4][R246.64] ;  /* 0x00000004f6f67981 */ /* 0x000f24000c1e1500 */
[-C--:B------:R-:W-:Y:S01]  /*8980*/  LEA.HI.X.SX32 R39, R37, R123.reuse, 0x1, P1 ;  /* 0x0000007b25277211 */ /* 0x080fe200008f0eff */
[----:B------:R-:W0:Y:S01]  /*8990*/  LDC R47, c[0x0][0x248] ;  /* 0x00009200ff2f7b82 */ /* 0x000e220000000800 */
[----:B------:R-:W-:-:S03]  /*89a0*/  LEA.HI.X.SX32 R37, R26, R123, 0x1, P0 ;  /* 0x0000007b1a257211 */ /* 0x000fc600000f0eff */
[----:B------:R1:W4:Y:S04]  /*89b0*/  LDG.E.U16 R26, desc[UR4][R38.64] ;  /* 0x00000004261a7981 */ /* 0x000328000c1e1500 */
[----:B-1----:R-:W1:Y:S01]  /*89c0*/  LDC R40, c[0x0][0x248] ;  /* 0x00009200ff287b82 */ /* 0x002e620000000800 */
[----:B------:R-:W-:Y:S01]  /*89d0*/  LEA.HI.X.SX32 R35, R35, R123, 0x1, P2 ;  /* 0x0000007b23237211 */ /* 0x000fe200010f0eff */
[----:B------:R0:W4:Y:S01]  /*89e0*/  LDG.E.U16 R16, desc[UR4][R36.64] ;  /* 0x0000000424107981 */ /* 0x000122000c1e1500 */
[----:B------:R-:W-:-:S05]  /*89f0*/  IADD3 R86, P1, R61, R122, RZ ;  /* 0x0000007a3d567210 */ /* 0x000fca0007f3e0ff */
[----:B------:R-:W1:Y:S01]  /*8a00*/  LDC R41, c[0x0][0x248] ;  /* 0x00009200ff297b82 */ /* 0x000e620000000800 */
[----:B------:R-:W-:Y:S01]  /*8a10*/  IADD3 R108, P0, R109, R122, RZ ;  /* 0x0000007a6d6c7210 */ /* 0x000fe20007f1e0ff */
[----:B------:R0:W4:Y:S06]  /*8a20*/  LDG.E.U16 R4, desc[UR4][R34.64] ;  /* 0x0000000422047981 */ /* 0x00012c000c1e1500 */
[----:B------:R-:W1:Y:S01]  /*8a30*/  LDC R38, c[0x0][0x248] ;  /* 0x00009200ff267b82 */ /* 0x000e620000000800 */
[----:B0-----:R-:W-:Y:S01]  /*8a40*/  IMAD R37, R62, 0x21c, RZ ;  /* 0x0000021c3e257824 */ /* 0x001fe200078e02ff */
[----:B------:R-:W-:Y:S01]  /*8a50*/  LEA.HI.X.SX32 R109, R63, R123, 0x1, P0 ;  /* 0x0000007b3f6d7211 */ /* 0x000fe200000f0eff */
[----:B------:R-:W-:-:S05]  /*8a60*/  IMAD R59, R59, 0x10f, RZ ;  /* 0x0000010f3b3b7824 */ /* 0x000fca00078e02ff */
[----:B------:R-:W0:Y:S01]  /*8a70*/  LDC R39, c[0x0][0x248] ;  /* 0x00009200ff277b82 */ /* 0x000e220000000800 */
[----:B------:R-:W-:Y:S01]  /*8a80*/  IMAD R35, R0, 0x10d, RZ ;  /* 0x0000010d00237824 */ /* 0x000fe200078e02ff */
[----:B------:R-:W-:-:S06]  /*8a90*/  IADD3 R34, P0, R49, R122, RZ ;  /* 0x0000007a31227210 */ /* 0x000fcc0007f1e0ff */
[----:B------:R-:W0:Y:S01]  /*8aa0*/  LDC R61, c[0x0][0x248] ;  /* 0x00009200ff3d7b82 */ /* 0x000e220000000800 */
[-C--:B------:R-:W-:Y:S01]  /*8ab0*/  LEA.HI.X.SX32 R87, R35, R123.reuse, 0x1, P1 ;  /* 0x0000007b23577211 */ /* 0x080fe200008f0eff */
[----:B------:R-:W-:Y:S01]  /*8ac0*/  IMAD R63, R48, 0x226, RZ ;  /* 0x00000226303f7824 */ /* 0x000fe200078e02ff */
[-C--:B------:R-:W-:Y:S01]  /*8ad0*/  IADD3 R36, P2, R37, R122.reuse, RZ ;  /* 0x0000007a25247210 */ /* 0x080fe20007f5e0ff */
[----:B------:R-:W-:Y:S01]  /*8ae0*/  IMAD R65, R47, 0x228, RZ ;  /* 0x000002282f417824 */ /* 0x000fe200078e02ff */
[-C--:B------:R-:W-:Y:S01]  /*8af0*/  LEA.HI.X.SX32 R35, R59, R123.reuse, 0x1, P0 ;  /* 0x0000007b3b237211 */ /* 0x080fe200000f0eff */
[----:B------:R-:W4:Y:S02]  /*8b00*/  LDG.E.U16 R86, desc[UR4][R86.64] ;  /* 0x0000000456567981 */ /* 0x000f24000c1e1500 */
[----:B------:R-:W3:Y:S01]  /*8b10*/  LDC R59, c[0x0][0x248] ;  /* 0x00009200ff3b7b82 */ /* 0x000ee20000000800 */
[-C--:B------:R-:W-:Y:S01]  /*8b20*/  LEA.HI.X.SX32 R37, R42, R123.reuse, 0x1, P2 ;  /* 0x0000007b2a257211 */ /* 0x080fe200010f0eff */
[----:B-1----:R-:W-:Y:S01]  /*8b30*/  IMAD R47, R40, 0x113, RZ ;  /* 0x00000113282f7824 */ /* 0x002fe200078e02ff */
[----:B------:R-:W-:Y:S01]  /*8b40*/  IADD3 R40, P0, R63, R122, RZ ;  /* 0x0000007a3f287210 */ /* 0x000fe20007f1e0ff */
[----:B------:R-:W4:Y:S04]  /*8b50*/  LDG.E.U16 R108, desc[UR4][R108.64] ;  /* 0x000000046c6c7981 */ /* 0x000f28000c1e1500 */
[----:B------:R-:W1:Y:S01]  /*8b60*/  LDC R48, c[0x0][0x248] ;  /* 0x00009200ff307b82 */ /* 0x000e620000000800 */
[----:B------:R0:W4:Y:S01]  /*8b70*/  LDG.E.U16 R67, desc[UR4][R36.64] ;  /* 0x0000000424437981 */ /* 0x000122000c1e1500 */
[----:B------:R-:W-:Y:S01]  /*8b80*/  IMAD R63, R41, 0x22c, RZ ;  /* 0x0000022c293f7824 */ /* 0x000fe200078e02ff */
[----:B------:R-:W-:-:S02]  /*8b90*/  LEA.HI.X.SX32 R41, R47, R123, 0x1, P0 ;  /* 0x0000007b2f297211 */ /* 0x000fc400000f0eff */
[----:B------:R0:W4:Y:S03]  /*8ba0*/  LDG.E.U16 R49, desc[UR4][R34.64] ;  /* 0x0000000422317981 */ /* 0x000126000c1e1500 */
[----:B------:R-:W1:Y:S01]  /*8bb0*/  LDC R42, c[0x0][0x248] ;  /* 0x00009200ff2a7b82 */ /* 0x000e620000000800 */
[----:B0-----:R-:W-:Y:S01]  /*8bc0*/  IMAD R61, R61, 0x22e, RZ ;  /* 0x0000022e3d3d7824 */ /* 0x001fe200078e02ff */
[----:B------:R0:W4:Y:S01]  /*8bd0*/  LDG.E.U16 R107, desc[UR4][R40.64] ;  /* 0x00000004286b7981 */ /* 0x000122000c1e1500 */
[----:B------:R-:W-:-:S05]  /*8be0*/  IMAD R37, R38, 0x22a, RZ ;  /* 0x0000022a26257824 */ /* 0x000fca00078e02ff */
[----:B------:R-:W1:Y:S01]  /*8bf0*/  LDC R62, c[0x0][0x248] ;  /* 0x00009200ff3e7b82 */ /* 0x000e620000000800 */
[----:B------:R-:W-:Y:S01]  /*8c00*/  IMAD R35, R39, 0x115, RZ ;  /* 0x0000011527237824 */ /* 0x000fe200078e02ff */
[----:B------:R-:W-:-:S06]  /*8c10*/  IADD3 R36, P0, R37, R122, RZ ;  /* 0x0000007a25247210 */ /* 0x000fcc0007f1e0ff */
[----:B------:R-:W1:Y:S01]  /*8c20*/  LDC R47, c[0x0][0x248] ;  /* 0x00009200ff2f7b82 */ /* 0x000e620000000800 */
[----:B------:R-:W-:Y:S02]  /*8c30*/  IADD3 R34, P2, R63, R122, RZ ;  /* 0x0000007a3f227210 */ /* 0x000fe40007f5e0ff */
[----:B------:R-:W-:-:S05]  /*8c40*/  LEA.HI.X.SX32 R37, R35, R123, 0x1, P0 ;  /* 0x0000007b23257211 */ /* 0x000fca00000f0eff */
[----:B------:R-:W2:Y:S01]  /*8c50*/  LDC R0, c[0x0][0x248] ;  /* 0x00009200ff007b82 */ /* 0x000ea20000000800 */
[-C--:B0-----:R-:W-:Y:S01]  /*8c60*/  IADD3 R40, P0, R61, R122.reuse, RZ ;  /* 0x0000007a3d287210 */ /* 0x081fe20007f1e0ff */
[----:B---3--:R-:W-:Y:S01]  /*8c70*/  IMAD R59, R59, 0x23a, RZ ;  /* 0x0000023a3b3b7824 */ /* 0x008fe200078e02ff */
[-C--:B------:R-:W-:Y:S01]  /*8c80*/  LEA.HI.X.SX32 R35, R43, R123.reuse, 0x1, P2 ;  /* 0x0000007b2b237211 */ /* 0x080fe200010f0eff */
[----:B------:R0:W3:Y:S01]  /*8c90*/  LDG.E.U16 R85, desc[UR4][R36.64] ;  /* 0x0000000424557981 */ /* 0x0000e2000c1e1500 */
[-C--:B------:R-:W-:Y:S02]  /*8ca0*/  LEA.HI.X.SX32 R41, R60, R123.reuse, 0x1, P0 ;  /* 0x0000007b3c297211 */ /* 0x080fe400000f0eff */
[----:B------:R-:W-:Y:S01]  /*8cb0*/  IADD3 R38, P1, R65, R122, RZ ;  /* 0x0000007a41267210 */ /* 0x000fe20007f3e0ff */
[----:B------:R1:W3:Y:S01]  /*8cc0*/  LDG.E.U16 R66, desc[UR4][R34.64] ;  /* 0x0000000422427981 */ /* 0x0002e2000c1e1500 */
[----:B------:R-:W2:Y:S02]  /*8cd0*/  LDC R63, c[0x0][0x248] ;  /* 0x00009200ff3f7b82 */ /* 0x000ea40000000800 */
[----:B------:R-:W-:-:S02]  /*8ce0*/  LEA.HI.X.SX32 R39, R215, R123, 0x1, P1 ;  /* 0x0000007bd7277211 */ /* 0x000fc400008f0eff */
[-C--:B0-----:R-:W-:Y:S01]  /*8cf0*/  IADD3 R36, P2, R69, R122.reuse, RZ ;  /* 0x0000007a45247210 */ /* 0x081fe20007f5e0ff */
[----:B-1----:R-:W-:Y:S02]  /*8d00*/  IMAD R62, R62, 0x11b, RZ ;  /* 0x0000011b3e3e7824 */ /* 0x002fe400078e02ff */
[----:B------:R0:W3:Y:S01]  /*8d10*/  LDG.E.U16 R106, desc[UR4][R38.64] ;  /* 0x00000004266a7981 */ /* 0x0000e2000c1e1500 */
[----:B------:R-:W1:Y:S01]  /*8d20*/  LDC R65, c[0x0][0x248] ;  /* 0x00009200ff417b82 */ /* 0x000e620000000800 */
[----:B------:R-:W-:Y:S01]  /*8d30*/  IMAD R35, R48, 0x11d, RZ ;  /* 0x0000011d30237824 */ /* 0x000fe200078e02ff */
[----:B------:R-:W-:Y:S01]  /*8d40*/  IADD3 R34, P0, R59, R122, RZ ;  /* 0x0000007a3b227210 */ /* 0x000fe20007f1e0ff */
[----:B------:R2:W3:Y:S01]  /*8d50*/  LDG.E.U16 R48, desc[UR4][R40.64] ;  /* 0x0000000428307981 */ /* 0x0004e2000c1e1500 */
[-C--:B------:R-:W-:Y:S01]  /*8d60*/  LEA.HI.X.SX32 R37, R44, R123.reuse, 0x1, P2 ;  /* 0x0000007b2c257211 */ /* 0x080fe200010f0eff */
[----:B------:R-:W-:Y:S01]  /*8d70*/  IMAD R47, R47, 0x246, RZ ;  /* 0x000002462f2f7824 */ /* 0x000fe200078e02ff */
[----:B------:R-:W-:-:S02]  /*8d80*/  LEA.HI.X.SX32 R35, R35, R123, 0x1, P0 ;  /* 0x0000007b23237211 */ /* 0x000fc400000f0eff */
[----:B------:R-:W1:Y:S01]  /*8d90*/  LDC R61, c[0x0][0x248] ;  /* 0x00009200ff3d7b82 */ /* 0x000e620000000800 */
[-C--:B0-----:R-:W-:Y:S01]  /*8da0*/  IADD3 R38, P1, R68, R122.reuse, RZ ;  /* 0x0000007a44267210 */ /* 0x081fe20007f3e0ff */
[----:B------:R0:W3:Y:S01]  /*8db0*/  LDG.E.U16 R105, desc[UR4][R36.64] ;  /* 0x0000000424697981 */ /* 0x0000e2000c1e1500 */
[----:B--2---:R-:W-:Y:S02]  /*8dc0*/  IMAD R40, R42, 0x23c, RZ ;  /* 0x0000023c2a287824 */ /* 0x004fe400078e02ff */
[-C--:B------:R-:W-:Y:S01]  /*8dd0*/  LEA.HI.X.SX32 R39, R62, R123.reuse, 0x1, P1 ;  /* 0x0000007b3e277211 */ /* 0x080fe200008f0eff */
[----:B------:R-:W-:Y:S02]  /*8de0*/  IMAD R0, R0, 0x123, RZ ;  /* 0x0000012300007824 */ /* 0x000fe400078e02ff */
[----:B------:R-:W2:Y:S01]  /*8df0*/  LDC R62, c[0x0][0x248] ;  /* 0x00009200ff3e7b82 */ /* 0x000ea20000000800 */
[----:B------:R-:W-:Y:S01]  /*8e00*/  IMAD R63, R63, 0x248, RZ ;  /* 0x000002483f3f7824 */ /* 0x000fe200078e02ff */
[-C--:B------:R-:W-:Y:S01]  /*8e10*/  IADD3 R40, P0, R40, R122.reuse, RZ ;  /* 0x0000007a28287210 */ /* 0x080fe20007f1e0ff */
[----:B------:R1:W3:Y:S03]  /*8e20*/  LDG.E.U16 R84, desc[UR4][R34.64] ;  /* 0x0000000422547981 */ /* 0x0002e6000c1e1500 */
[-C--:B------:R-:W-:Y:S01]  /*8e30*/  LEA.HI.X.SX32 R41, R45, R123.reuse, 0x1, P0 ;  /* 0x0000007b2d297211 */ /* 0x080fe200000f0eff */
[----:B------:R1:W3:Y:S01]  /*8e40*/  LDG.E.U16 R89, desc[UR4][R38.64] ;  /* 0x0000000426597981 */ /* 0x0002e2000c1e1500 */
[----:B0-----:R-:W-:Y:S01]  /*8e50*/  IADD3 R36, P0, R47, R122, RZ ;  /* 0x0000007a2f247210 */ /* 0x001fe20007f1e0ff */
[----:B------:R-:W0:Y:S03]  /*8e60*/  LDC R42, c[0x0][0x248] ;  /* 0x00009200ff2a7b82 */ /* 0x000e260000000800 */
[----:B------:R-:W-:-:S05]  /*8e70*/  LEA.HI.X.SX32 R37, R0, R123, 0x1, P0 ;  /* 0x0000007b00257211 */ /* 0x000fca00000f0eff */
[----:B------:R-:W5:Y:S01]  /*8e80*/  LDC R0, c[0x0][0x248] ;  /* 0x00009200ff007b82 */ /* 0x000f620000000800 */
[----:B-1----:R-:W-:Y:S01]  /*8e90*/  IMAD R65, R65, 0x23e, RZ ;  /* 0x0000023e41417824 */ /* 0x002fe200078e02ff */
[-C--:B------:R-:W-:Y:S01]  /*8ea0*/  IADD3 R34, P2, R63, R122.reuse, RZ ;  /* 0x0000007a3f227210 */ /* 0x080fe20007f5e0ff */
[----:B------:R-:W-:Y:S01]  /*8eb0*/  IMAD R61, R61, 0x24a, RZ ;  /* 0x0000024a3d3d7824 */ /* 0x000fe200078e02ff */
[----:B------:R-:W3:Y:S04]  /*8ec0*/  LDG.E.U16 R87, desc[UR4][R36.64] ;  /* 0x0000000424577981 */ /* 0x000ee8000c1e1500 */
[----:B------:R-:W1:Y:S08]  /*8ed0*/  LDC R43, c[0x0][0x248] ;  /* 0x00009200ff2b7b82 */ /* 0x000e700000000800 */
[----:B------:R-:W1:Y:S01]  /*8ee0*/  LDC R59, c[0x0][0x248] ;  /* 0x00009200ff3b7b82 */ /* 0x000e620000000800 */
[-C--:B------:R-:W-:Y:S01]  /*8ef0*/  IADD3 R38, P1, R65, R122.reuse, RZ ;  /* 0x0000007a41267210 */ /* 0x080fe20007f3e0ff */
[----:B--2---:R-:W-:Y:S01]  /*8f00*/  IMAD R62, R62, 0x125, RZ ;  /* 0x000001253e3e7824 */ /* 0x004fe200078e02ff */
[----:B------:R2:W3:Y:S05]  /*8f10*/  LDG.E.U16 R65, desc[UR4][R40.64] ;  /* 0x0000000428417981 */ /* 0x0004ea000c1e1500 */
[----:B------:R-:W1:Y:S01]  /*8f20*/  LDC R60, c[0x0][0x248] ;  /* 0x00009200ff3c7b82 */ /* 0x000e620000000800 */
[----:B------:R-:W-:Y:S01]  /*8f30*/  LEA.HI.X.SX32 R35, R223, R123, 0x1, P2 ;  /* 0x0000007bdf237211 */ /* 0x000fe200010f0eff */
[----:B0-----:R-:W-:Y:S01]  /*8f40*/  IMAD R42, R42, 0x256, RZ ;  /* 0x000002562a2a7824 */ /* 0x001fe200078e02ff */
[----:B--2---:R-:W-:-:S03]  /*8f50*/  IADD3 R40, P0, R61, R122, RZ ;  /* 0x0000007a3d287210 */ /* 0x004fc60007f1e0ff */
[----:B------:R0:W2:Y:S02]  /*8f60*/  LDG.E.U16 R104, desc[UR4][R34.64] ;  /* 0x0000000422687981 */ /* 0x0000a4000c1e1500 */
[----:B------:R-:W1:Y:S01]  /*8f70*/  LDC R63, c[0x0][0x248] ;  /* 0x00009200ff3f7b82 */ /* 0x000e620000000800 */
[----:B------:R-:W-:Y:S01]  /*8f80*/  LEA.HI.X.SX32 R41, R62, R123, 0x1, P0 ;  /* 0x0000007b3e297211 */ /* 0x000fe200000f0eff */
[----:B-----5:R-:W-:-:S06]  /*8f90*/  IMAD R0, R0, 0x12b, RZ ;  /* 0x0000012b00007824 */ /* 0x020fcc00078e02ff */
[----:B------:R-:W5:Y:S01]  /*8fa0*/  LDC R44, c[0x0][0x248] ;  /* 0x00009200ff2c7b82 */ /* 0x000f620000000800 */
[----:B0-----:R-:W-:-:S07]  /*8fb0*/  IADD3 R34, P0, R42, R122, RZ ;  /* 0x0000007a2a227210 */ /* 0x001fce0007f1e0ff */
[----:B------:R-:W0:Y:S01]  /*8fc0*/  LDC R68, c[0x0][0x248] ;  /* 0x00009200ff447b82 */ /* 0x000e220000000800 */
[----:B------:R-:W-:-:S07]  /*8fd0*/  LEA.HI.X.SX32 R35, R0, R123, 0x1, P0 ;  /* 0x0000007b00237211 */ /* 0x000fce00000f0eff */
[----:B------:R-:W0:Y:S01]  /*8fe0*/  LDC R69, c[0x0][0x248] ;  /* 0x00009200ff457b82 */ /* 0x000e220000000800 */
[----:B------:R-:W-:Y:S01]  /*8ff0*/  LEA.HI.X.SX32 R39, R64, R123, 0x1, P1 ;  /* 0x0000007b40277211 */ /* 0x000fe200008f0eff */
[----:B-1----:R-:W-:Y:S01]  /*9000*/  IMAD R43, R43, 0x24c, RZ ;  /* 0x0000024c2b2b7824 */ /* 0x002fe200078e02ff */
[----:B------:R-:W2:Y:S01]  /*9010*/  LDG.E.U16 R83, desc[UR4][R40.64] ;  /* 0x0000000428537981 */ /* 0x000ea2000c1e1500 */
[----:B------:R-:W-:-:S04]  /*9020*/  IMAD R59, R59, 0x24e, RZ ;  /* 0x0000024e3b3b7824 */ /* 0x000fc800078e02ff */
[----:B------:R-:W1:Y:S01]  /*9030*/  LDC R45, c[0x0][0x248] ;  /* 0x00009200ff2d7b82 */ /* 0x000e620000000800 */
[----:B------:R5:W2:Y:S07]  /*9040*/  LDG.E.U16 R47, desc[UR4][R38.64] ;  /* 0x00000004262f7981 */ /* 0x000aae000c1e1500 */
[----:B------:R-:W1:Y:S01]  /*9050*/  LDC R0, c[0x0][0x248] ;  /* 0x00009200ff007b82 */ /* 0x000e620000000800 */
[----:B------:R-:W-:Y:S01]  /*9060*/  IMAD R60, R60, 0x127, RZ ;  /* 0x000001273c3c7824 */ /* 0x000fe200078e02ff */
[----:B------:R-:W-:-:S06]  /*9070*/  IADD3 R36, P2, R59, R122, RZ ;  /* 0x0000007a3b247210 */ /* 0x000fcc0007f5e0ff */
[----:B------:R-:W1:Y:S01]  /*9080*/  LDC R42, c[0x0][0x248] ;  /* 0x00009200ff2a7b82 */ /* 0x000e620000000800 */
[-C--:B-----5:R-:W-:Y:S01]  /*9090*/  IADD3 R38, P1, R43, R122.reuse, RZ ;  /* 0x0000007a2b267210 */ /* 0x0a0fe20007f3e0ff */
[----:B------:R-:W-:Y:S01]  /*90a0*/  IMAD R63, R63, 0x258, RZ ;  /* 0x000002583f3f7824 */ /* 0x000fe200078e02ff */
[-C--:B------:R-:W-:Y:S01]  /*90b0*/  LEA.HI.X.SX32 R37, R60, R123.reuse, 0x1, P2 ;  /* 0x0000007b3c257211 */ /* 0x080fe200010f0eff */
[----:B------:R-:W-:Y:S01]  /*90c0*/  IMAD R44, R44, 0x25a, RZ ;  /* 0x0000025a2c2c7824 */ /* 0x000fe200078e02ff */
[----:B------:R-:W-:Y:S01]  /*90d0*/  LEA.HI.X.SX32 R39, R46, R123, 0x1, P1 ;  /* 0x0000007b2e277211 */ /* 0x000fe200008f0eff */
[----:B0-----:R-:W-:Y:S01]  /*90e0*/  IMAD R68, R68, 0x12d, RZ ;  /* 0x0000012d44447824 */ /* 0x001fe200078e02ff */
[----:B------:R-:W5:Y:S01]  /*90f0*/  LDG.E.U16 R88, desc[UR4][R34.64] ;  /* 0x0000000422587981 */ /* 0x000f62000c1e1500 */
[----:B------:R-:W0:Y:S01]  /*9100*/  LDC R60, c[0x0][0x248] ;  /* 0x00009200ff3c7b82 */ /* 0x000e220000000800 */
[-C--:B------:R-:W-:Y:S01]  /*9110*/  IADD3 R40, P0, R63, R122.reuse, RZ ;  /* 0x0000007a3f287210 */ /* 0x080fe20007f1e0ff */
[----:B------:R-:W-:Y:S01]  /*9120*/  IMAD R69, R69, 0x25e, RZ ;  /* 0x0000025e45457824 */ /* 0x000fe200078e02ff */
[----:B------:R1:W2:Y:S05]  /*9130*/  LDG.E.U16 R64, desc[UR4][R38.64] ;  /* 0x0000000426407981 */ /* 0x0002aa000c1e1500 */
[----:B------:R-:W0:Y:S08]  /*9140*/  LDC R43, c[0x0][0x248] ;  /* 0x00009200ff2b7b82 */ /* 0x000e300000000800 */
[----:B------:R-:W0:Y:S01]  /*9150*/  LDC R59, c[0x0][0x248] ;  /* 0x00009200ff3b7b82 */ /* 0x000e220000000800 */
[----:B-1----:R-:W-:-:S07]  /*9160*/  IADD3 R38, P1, R44, R122, RZ ;  /* 0x0000007a2c267210 */ /* 0x002fce0007f3e0ff */
[----:B------:R-:W1:Y:S01]  /*9170*/  LDC R62, c[0x0][0x248] ;  /* 0x00009200ff3e7b82 */ /* 0x000e620000000800 */
[----:B------:R-:W-:-:S07]  /*9180*/  LEA.HI.X.SX32 R41, R50, R123, 0x1, P0 ;  /* 0x0000007b32297211 */ /* 0x000fce00000f0eff */
[----:B------:R-:W1:Y:S01]  /*9190*/  LDC R129, c[0x0][0x248] ;  /* 0x00009200ff817b82 */ /* 0x000e620000000800 */
[-C--:B------:R-:W-:Y:S01]  /*91a0*/  LEA.HI.X.SX32 R39, R68, R123.reuse, 0x1, P1 ;  /* 0x0000007b44277211 */ /* 0x080fe200008f0eff */
[----:B------:R-:W-:Y:S01]  /*91b0*/  IMAD R68, R0, 0x266, RZ ;  /* 0x0000026600447824 */ /* 0x000fe200078e02ff */
[-C--:B------:R-:W-:Y:S01]  /*91c0*/  IADD3 R34, P0, R69, R122.reuse, RZ ;  /* 0x0000007a45227210 */ /* 0x080fe20007f1e0ff */
[----:B------:R-:W-:Y:S01]  /*91d0*/  IMAD R45, R45, 0x25c, RZ ;  /* 0x0000025c2d2d7824 */ /* 0x000fe200078e02ff */
[----:B------:R0:W2:Y:S03]  /*91e0*/  LDG.E.U16 R46, desc[UR4][R36.64] ;  /* 0x00000004242e7981 */ /* 0x0000a6000c1e1500 */
[----:B------:R-:W4:Y:S01]  /*91f0*/  LDC R44, c[0x0][0x248] ;  /* 0x00009200ff2c7b82 */ /* 0x000f220000000800 */
[----:B------:R-:W-:Y:S01]  /*9200*/  LEA.HI.X.SX32 R35, R75, R123, 0x1, P0 ;  /* 0x0000007b4b237211 */ /* 0x000fe200000f0eff */
[----:B------:R-:W-:Y:S01]  /*9210*/  IMAD R42, R42, 0x133, RZ ;  /* 0x000001332a2a7824 */ /* 0x000fe200078e02ff */
[----:B------:R-:W-:-:S05]  /*9220*/  IADD3 R68, P0, R68, R122, RZ ;  /* 0x0000007a44447210 */ /* 0x000fca0007f1e0ff */
[----:B------:R-:W4:Y:S01]  /*9230*/  LDC R61, c[0x0][0x248] ;  /* 0x00009200ff3d7b82 */ /* 0x000f220000000800 */
[----:B0-----:R-:W-:Y:S01]  /*9240*/  IADD3 R36, P2, R45, R122, RZ ;  /* 0x0000007a2d247210 */ /* 0x001fe20007f5e0ff */
[----:B------:R-:W-:Y:S01]  /*9250*/  IMAD R60, R60, 0x26a, RZ ;  /* 0x0000026a3c3c7824 */ /* 0x000fe200078e02ff */
[----:B------:R-:W-:Y:S01]  /*9260*/  LEA.HI.X.SX32 R69, R42, R123, 0x1, P0 ;  /* 0x0000007b2a457211 */ /* 0x000fe200000f0eff */
[----:B------:R-:W-:-:S04]  /*9270*/  IMAD R43, R43, 0x268, RZ ;  /* 0x000002682b2b7824 */ /* 0x000fc800078e02ff */
[----:B------:R-:W0:Y:S01]  /*9280*/  LDC R50, c[0x0][0x248] ;  /* 0x00009200ff327b82 */ /* 0x000e220000000800 */
[----:B------:R-:W-:Y:S01]  /*9290*/  LEA.HI.X.SX32 R37, R51, R123, 0x1, P2 ;  /* 0x0000007b33257211 */ /* 0x000fe200010f0eff */
[----:B------:R-:W-:Y:S01]  /*92a0*/  IMAD R59, R59, 0x26c, RZ ;  /* 0x0000026c3b3b7824 */ /* 0x000fe200078e02ff */
[----:B------:R1:W2:Y:S02]  /*92b0*/  LDG.E.U16 R45, desc[UR4][R34.64] ;  /* 0x00000004222d7981 */ /* 0x0002a4000c1e1500 */
[----:B-1----:R-:W-:Y:S02]  /*92c0*/  IMAD R129, R129, 0x134, RZ ;  /* 0x0000013481817824 */ /* 0x002fe400078e02ff */
[----:B------:R-:W2:Y:S01]  /*92d0*/  LDG.E.U16 R103, desc[UR4][R40.64] ;  /* 0x0000000428677981 */ /* 0x000ea2000c1e1500 */
[----:B------:R-:W1:Y:S03]  /*92e0*/  LDC R42, c[0x0][0x248] ;  /* 0x00009200ff2a7b82 */ /* 0x000e660000000800 */
[----:B------:R4:W2:Y:S01]  /*92f0*/  LDG.E.U16 R63, desc[UR4][R36.64] ;  /* 0x00000004243f7981 */ /* 0x0008a2000c1e1500 */
[----:B------:R-:W-:Y:S01]  /*9300*/  IMAD R35, R62, 0x135, RZ ;  /* 0x000001353e237824 */ /* 0x000fe200078e02ff */
[----:B------:R-:W-:-:S02]  /*9310*/  IADD3 R34, P2, R59, R122, RZ ;  /* 0x0000007a3b227210 */ /* 0x000fc40007f5e0ff */
[----:B------:R0:W2:Y:S01]  /*9320*/  LDG.E.U16 R82, desc[UR4][R38.64] ;  /* 0x0000000426527981 */ /* 0x0000a2000c1e1500 */
[----:B------:R-:W1:Y:S01]  /*9330*/  LDC R0, c[0x0][0x248] ;  /* 0x00009200ff007b82 */ /* 0x000e620000000800 */
[----:B----4-:R-:W-:Y:S02]  /*9340*/  IMAD R44, R44, 0x26e, RZ ;  /* 0x0000026e2c2c7824 */ /* 0x010fe400078e02ff */
[----:B------:R-:W4:Y:S01]  /*9350*/  LDG.E.U16 R68, desc[UR4][R68.64] ;  /* 0x0000000444447981 */ /* 0x000f22000c1e1500 */
[----:B------:R-:W-:-:S04]  /*9360*/  IADD3 R36, P0, R60, R122, RZ ;  /* 0x0000007a3c247210 */ /* 0x000fc80007f1e0ff */
[----:B------:R-:W1:Y:S01]  /*9370*/  LDC R40, c[0x0][0x248] ;  /* 0x00009200ff287b82 */ /* 0x000e620000000800 */
[----:B0-----:R-:W-:Y:S02]  /*9380*/  IADD3 R38, P1, R43, R122, RZ ;  /* 0x0000007a2b267210 */ /* 0x001fe40007f3e0ff */
[----:B------:R-:W-:-:S05]  /*9390*/  LEA.HI.X.SX32 R37, R35, R123, 0x1, P0 ;  /* 0x0000007b23257211 */ /* 0x000fca00000f0eff */
[----:B------:R-:W0:Y:S01]  /*93a0*/  LDC R41, c[0x0][0x248] ;  /* 0x00009200ff297b82 */ /* 0x000e220000000800 */
[-C--:B------:R-:W-:Y:S01]  /*93b0*/  LEA.HI.X.SX32 R39, R129, R123.reuse, 0x1, P1 ;  /* 0x0000007b81277211 */ /* 0x080fe200008f0eff */
[----:B------:R-:W-:Y:S01]  /*93c0*/  IMAD R50, R50, 0x137, RZ ;  /* 0x0000013732327824 */ /* 0x000fe200078e02ff */
[----:B------:R-:W-:-:S05]  /*93d0*/  LEA.HI.X.SX32 R35, R52, R123, 0x1, P2 ;  /* 0x0000007b34237211 */ /* 0x000fca00010f0eff */
[----:B------:R-:W0:Y:S01]  /*93e0*/  LDC R51, c[0x0][0x248] ;  /* 0x00009200ff337b82 */ /* 0x000e220000000800 */
[----:B------:R1:W2:Y:S04]  /*93f0*/  LDG.E.U16 R102, desc[UR4][R38.64] ;  /* 0x0000000426667981 */ /* 0x0002a8000c1e1500 */
[----:B------:R1:W2:Y:S02]  /*9400*/  LDG.E.U16 R62, desc[UR4][R34.64] ;  /* 0x00000004223e7981 */ /* 0x0002a4000c1e1500 */
[----:B-1----:R-:W-:Y:S01]  /*9410*/  IMAD R42, R42, 0x13d, RZ ;  /* 0x0000013d2a2a7824 */ /* 0x002fe200078e02ff */
[----:B------:R-:W1:Y:S01]  /*9420*/  LDC R43, c[0x0][0x248] ;  /* 0x00009200ff2b7b82 */ /* 0x000e620000000800 */
[----:B------:R0:W2:Y:S01]  /*9430*/  LDG.E.U16 R81, desc[UR4][R36.64] ;  /* 0x0000000424517981 */ /* 0x0000a2000c1e1500 */
[----:B------:R-:W-:Y:S01]  /*9440*/  IADD3 R38, P0, R44, R122, RZ ;  /* 0x0000007a2c267210 */ /* 0x000fe20007f1e0ff */
[----:B------:R-:W-:-:S05]  /*9450*/  IMAD R34, R61, 0x27a, RZ ;  /* 0x0000027a3d227824 */ /* 0x000fca00078e02ff */
[----:B------:R-:W1:Y:S01]  /*9460*/  LDC R69, c[0x0][0x248] ;  /* 0x00009200ff457b82 */ /* 0x000e620000000800 */
[----:B------:R-:W-:Y:S02]  /*9470*/  LEA.HI.X.SX32 R39, R50, R123, 0x1, P0 ;  /* 0x0000007b32277211 */ /* 0x000fe400000f0eff */
[----:B------:R-:W-:-:S05]  /*9480*/  IADD3 R34, P0, R34, R122, RZ ;  /* 0x0000007a22227210 */ /* 0x000fca0007f1e0ff */
[----:B------:R-:W1:Y:S01]  /*9490*/  LDC R75, c[0x0][0x248] ;  /* 0x00009200ff4b7b82 */ /* 0x000e620000000800 */
[----:B------:R-:W-:Y:S01]  /*94a0*/  LEA.HI.X.SX32 R35, R42, R123, 0x1, P0 ;  /* 0x0000007b2a237211 */ /* 0x000fe200000f0eff */
[----:B------:R-:W-:Y:S01]  /*94b0*/  IMAD R40, R40, 0x276, RZ ;  /* 0x0000027628287824 */ /* 0x000fe200078e02ff */
[----:B------:R-:W2:Y:S05]  /*94c0*/  LDG.E.U16 R44, desc[UR4][R38.64] ;  /* 0x00000004262c7981 */ /* 0x000eaa000c1e1500 */
[----:B------:R-:W3:Y:S01]  /*94d0*/  LDC R59, c[0x0][0x248] ;  /* 0x00009200ff3b7b82 */ /* 0x000ee20000000800 */
[----:B0-----:R-:W-:Y:S02]  /*94e0*/  IMAD R36, R0, 0x278, RZ ;  /* 0x0000027800247824 */ /* 0x001fe400078e02ff */
[----:B------:R-:W-:-:S05]  /*94f0*/  IMAD R41, R41, 0x27c, RZ ;  /* 0x0000027c29297824 */ /* 0x000fca00078e02ff */
[----:B------:R-:W0:Y:S08]  /*9500*/  LDC R129, c[0x0][0x248] ;  /* 0x00009200ff817b82 */ /* 0x000e300000000800 */
[----:B------:R-:W0:Y:S01]  /*9510*/  LDC R42, c[0x0][0x248] ;  /* 0x00009200ff2a7b82 */ /* 0x000e220000000800 */
[----:B------:R-:W-:Y:S01]  /*9520*/  IMAD R0, R51, 0x13b, RZ ;  /* 0x0000013b33007824 */ /* 0x000fe200078e02ff */
[-C--:B------:R-:W-:Y:S01]  /*9530*/  IADD3 R120, P1, R40, R122.reuse, RZ ;  /* 0x0000007a28787210 */ /* 0x080fe20007f3e0ff */
[----:B------:R1:W2:Y:S01]  /*9540*/  LDG.E.U16 R80, desc[UR4][R34.64] ;  /* 0x0000000422507981 */ /* 0x0002a2000c1e1500 */
[----:B------:R-:W-:-:S04]  /*9550*/  IADD3 R36, P2, R36, R122, RZ ;  /* 0x0000007a24247210 */ /* 0x000fc80007f5e0ff */
[----:B------:R-:W0:Y:S01]  /*9560*/  LDC R50, c[0x0][0x248] ;  /* 0x00009200ff327b82 */ /* 0x000e220000000800 */
[----:B------:R-:W-:Y:S02]  /*9570*/  IADD3 R40, P0, R41, R122, RZ ;  /* 0x0000007a29287210 */ /* 0x000fe40007f1e0ff */
[----:B------:R-:W-:-:S05]  /*9580*/  LEA.HI.X.SX32 R37, R54, R123, 0x1, P2 ;  /* 0x0000007b36257211 */ /* 0x000fca00010f0eff */
[----:B------:R-:W0:Y:S01]  /*9590*/  LDC R51, c[0x0][0x248] ;  /* 0x00009200ff337b82 */ /* 0x000e220000000800 */
[----:B------:R-:W-:Y:S01]  /*95a0*/  LEA.HI.X.SX32 R41, R53, R123, 0x1, P0 ;  /* 0x0000007b35297211 */ /* 0x000fe200000f0eff */
[----:B------:R3:W2:Y:S01]  /*95b0*/  LDG.E.U16 R101, desc[UR4][R36.64] ;  /* 0x0000000424657981 */ /* 0x0006a2000c1e1500 */
[----:B-1----:R-:W-:-:S05]  /*95c0*/  IMAD R43, R43, 0x27e, RZ ;  /* 0x0000027e2b2b7824 */ /* 0x002fca00078e02ff */
[----:B------:R-:W1:Y:S01]  /*95d0*/  LDC R60, c[0x0][0x248] ;  /* 0x00009200ff3c7b82 */ /* 0x000e620000000800 */
[----:B------:R-:W-:Y:S01]  /*95e0*/  IMAD R34, R75, 0x288, RZ ;  /* 0x000002884b227824 */ /* 0x000fe200078e02ff */
[----:B------:R-:W-:Y:S01]  /*95f0*/  LEA.HI.X.SX32 R121, R0, R123, 0x1, P1 ;  /* 0x0000007b00797211 */ /* 0x000fe200008f0eff */
[----:B------:R-:W-:Y:S01]  /*9600*/  IMAD R35, R77, 0x143, RZ ;  /* 0x000001434d237824 */ /* 0x000fe200078e02ff */
[----:B------:R0:W2:Y:S04]  /*9610*/  LDG.E.U16 R61, desc[UR4][R40.64] ;  /* 0x00000004283d7981 */ /* 0x0000a8000c1e1500 */
[----:B------:R-:W1:Y:S01]  /*9620*/  LDC R53, c[0x0][0x248] ;  /* 0x00009200ff357b82 */ /* 0x000e620000000800 */
[----:B---3--:R-:W-:-:S07]  /*9630*/  IMAD R36, R69, 0x286, RZ ;  /* 0x0000028645247824 */ /* 0x008fce00078e02ff */
[----:B------:R-:W3:Y:S01]  /*9640*/  LDC R54, c[0x0][0x248] ;  /* 0x00009200ff367b82 */ /* 0x000ee20000000800 */
[----:B------:R-:W-:Y:S01]  /*9650*/  IMAD R0, R59, 0x13f, RZ ;  /* 0x0000013f3b007824 */ /* 0x000fe200078e02ff */
[----:B------:R-:W-:-:S06]  /*9660*/  IADD3 R38, P1, R43, R122, RZ ;  /* 0x0000007a2b267210 */ /* 0x000fcc0007f3e0ff */
[----:B------:R-:W3:Y:S01]  /*9670*/  LDC R52, c[0x0][0x248] ;  /* 0x00009200ff347b82 */ /* 0x000ee20000000800 */
[-C--:B------:R-:W-:Y:S01]  /*9680*/  IADD3 R36, P0, R36, R122.reuse, RZ ;  /* 0x0000007a24247210 */ /* 0x080fe20007f1e0ff */
[----:B0-----:R-:W-:Y:S01]  /*9690*/  IMAD R129, R129, 0x144, RZ ;  /* 0x0000014481817824 */ /* 0x001fe200078e02ff */
[-C--:B------:R-:W-:Y:S01]  /*96a0*/  IADD3 R34, P2, R34, R122.reuse, RZ ;  /* 0x0000007a22227210 */ /* 0x080fe20007f5e0ff */
[----:B------:R-:W-:Y:S01]  /*96b0*/  IMAD R42, R42, 0x28a, RZ ;  /* 0x0000028a2a2a7824 */ /* 0x000fe200078e02ff */
[-C--:B------:R-:W-:Y:S01]  /*96c0*/  LEA.HI.X.SX32 R39, R0, R123.reuse, 0x1, P1 ;  /* 0x0000007b00277211 */ /* 0x080fe200008f0eff */
[----:B------:R-:W-:Y:S01]  /*96d0*/  IMAD R0, R50, 0x145, RZ ;  /* 0x0000014532007824 */ /* 0x000fe200078e02ff */
[-C--:B------:R-:W-:Y:S01]  /*96e0*/  LEA.HI.X.SX32 R37, R35, R123.reuse, 0x1, P0 ;  /* 0x0000007b23257211 */ /* 0x080fe200000f0eff */
[----:B------:R-:W0:Y:S01]  /*96f0*/  LDC R59, c[0x0][0x248] ;  /* 0x00009200ff3b7b82 */ /* 0x000e220000000800 */
[----:B------:R-:W-:Y:S01]  /*9700*/  LEA.HI.X.SX32 R35, R129, R123, 0x1, P2 ;  /* 0x0000007b81237211 */ /* 0x000fe200010f0eff */
[----:B------:R-:W2:Y:S01]  /*9710*/  LDG.E.U16 R43, desc[UR4][R38.64] ;  /* 0x00000004262b7981 */ /* 0x000ea2000c1e1500 */
[----:B------:R-:W-:-:S03]  /*9720*/  IADD3 R40, P0, R42, R122, RZ ;  /* 0x0000007a2a287210 */ /* 0x000fc60007f1e0ff */
[----:B------:R1:W2:Y:S01]  /*9730*/  LDG.E.U16 R119, desc[UR4][R36.64] ;  /* 0x0000000424777981 */ /* 0x0002a2000c1e1500 */
[----:B------:R-:W-:Y:S01]  /*9740*/  LEA.HI.X.SX32 R41, R0, R123, 0x1, P0 ;  /* 0x0000007b00297211 */ /* 0x000fe200000f0eff */
[----:B------:R-:W0:Y:S02]  /*9750*/  LDC R69, c[0x0][0x248] ;  /* 0x00009200ff457b82 */ /* 0x000e240000000800 */
[----:B------:R1:W2:Y:S02]  /*9760*/  LDG.E.U16 R100, desc[UR4][R34.64] ;  /* 0x0000000422647981 */ /* 0x0002a4000c1e1500 */
[----:B-1----:R-:W-:Y:S02]  /*9770*/  IMAD R0, R53, 0x14b, RZ ;  /* 0x0000014b35007824 */ /* 0x002fe400078e02ff */
[----:B------:R3:W2:Y:S01]  /*9780*/  LDG.E.U16 R79, desc[UR4][R40.64] ;  /* 0x00000004284f7981 */ /* 0x0006a2000c1e1500 */
[----:B------:R-:W-:Y:S01]  /*9790*/  IMAD R36, R51, 0x28e, RZ ;  /* 0x0000028e33247824 */ /* 0x000fe200078e02ff */
[----:B------:R-:W1:Y:S02]  /*97a0*/  LDC R75, c[0x0][0x248] ;  /* 0x00009200ff4b7b82 */ /* 0x000e640000000800 */
[----:B------:R-:W2:Y:S01]  /*97b0*/  LDG.E.U16 R120, desc[UR4][R120.64] ;  /* 0x0000000478787981 */ /* 0x000ea2000c1e1500 */
[----:B------:R-:W-:Y:S01]  /*97c0*/  IMAD R34, R76, 0x296, RZ ;  /* 0x000002964c227824 */ /* 0x000fe200078e02ff */
[----:B------:R-:W-:Y:S01]  /*97d0*/  IADD3 R36, P2, R36, R122, RZ ;  /* 0x0000007a24247210 */ /* 0x000fe20007f5e0ff */
[----:B------:R-:W-:-:S02]  /*97e0*/  IMAD R35, R60, 0x147, RZ ;  /* 0x000001473c237824 */ /* 0x000fc400078e02ff */
[----:B---3--:R-:W-:Y:S01]  /*97f0*/  IMAD R40, R54, 0x298, RZ ;  /* 0x0000029836287824 */ /* 0x008fe200078e02ff */
[-C--:B------:R-:W-:Y:S01]  /*9800*/  IADD3 R34, P0, R34, R122.reuse, RZ ;  /* 0x0000007a22227210 */ /* 0x080fe20007f1e0ff */
[----:B------:R-:W3:Y:S01]  /*9810*/  LDC R50, c[0x0][0x248] ;  /* 0x00009200ff327b82 */ /* 0x000ee20000000800 */
[----:B------:R-:W-:Y:S01]  /*9820*/  IMAD R38, R52, 0x28c, RZ ;  /* 0x0000028c34267824 */ /* 0x000fe200078e02ff */
[-C--:B------:R-:W-:Y:S02]  /*9830*/  LEA.HI.X.SX32 R37, R35, R123.reuse, 0x1, P2 ;  /* 0x0000007b23257211 */ /* 0x080fe400010f0eff */
[----:B------:R-:W-:Y:S02]  /*9840*/  LEA.HI.X.SX32 R35, R0, R123, 0x1, P0 ;  /* 0x0000007b00237211 */ /* 0x000fe400000f0eff */
[-C--:B------:R-:W-:Y:S01]  /*9850*/  IADD3 R40, P0, R40, R122.reuse, RZ ;  /* 0x0000007a28287210 */ /* 0x080fe20007f1e0ff */
[----:B------:R0:W2:Y:S01]  /*9860*/  LDG.E.U16 R42, desc[UR4][R36.64] ;  /* 0x00000004242a7981 */ /* 0x0000a2000c1e1500 */
[----:B------:R-:W5:Y:S01]  /*9870*/  LDC R52, c[0x0][0x248] ;  /* 0x00009200ff347b82 */ /* 0x000f620000000800 */
[----:B------:R-:W-:-:S02]  /*9880*/  IADD3 R38, P1, R38, R122, RZ ;  /* 0x0000007a26267210 */ /* 0x000fc40007f3e0ff */
[-C--:B------:R-:W-:Y:S01]  /*9890*/  LEA.HI.X.SX32 R41, R56, R123.reuse, 0x1, P0 ;  /* 0x0000007b38297211 */ /* 0x080fe200000f0eff */
[----:B------:R-:W2:Y:S01]  /*98a0*/  LDG.E.U16 R118, desc[UR4][R34.64] ;  /* 0x0000000422767981 */ /* 0x000ea2000c1e1500 */
[----:B------:R-:W-:-:S03]  /*98b0*/  LEA.HI.X.SX32 R39, R55, R123, 0x1, P1 ;  /* 0x0000007b37277211 */ /* 0x000fc600008f0eff */
[----:B------:R-:W5:Y:S01]  /*98c0*/  LDC R51, c[0x0][0x248] ;  /* 0x00009200ff337b82 */ /* 0x000f620000000800 */
[----:B------:R-:W2:Y:S07]  /*98d0*/  LDG.E.U16 R99, desc[UR4][R40.64] ;  /* 0x0000000428637981 */ /* 0x000eae000c1e1500 */
[----:B------:R-:W5:Y:S01]  /*98e0*/  LDC R77, c[0x0][0x248] ;  /* 0x00009200ff4d7b82 */ /* 0x000f620000000800 */
[----:B------:R0:W2:Y:S07]  /*98f0*/  LDG.E.U16 R60, desc[UR4][R38.64] ;  /* 0x00000004263c7981 */ /* 0x0000ae000c1e1500 */
[----:B------:R-:W5:Y:S01]  /*9900*/  LDC R76, c[0x0][0x248] ;  /* 0x00009200ff4c7b82 */ /* 0x000f620000000800 */
[----:B0-----:R-:W-:-:S02]  /*9910*/  IMAD R36, R69, 0x29c, RZ ;  /* 0x0000029c45247824 */ /* 0x001fc400078e02ff */
[----:B------:R-:W-:-:S05]  /*9920*/  IMAD R38, R59, 0x29a, RZ ;  /* 0x0000029a3b267824 */ /* 0x000fca00078e02ff */
[----:B------:R-:W0:Y:S01]  /*9930*/  LDC R129, c[0x0][0x248] ;  /* 0x00009200ff817b82 */ /* 0x000e220000000800 */
[----:B------:R-:W-:-:S07]  /*9940*/  IMAD R34, R78, 0x29e, RZ ;  /* 0x0000029e4e227824 */ /* 0x000fce00078e02ff */
[----:B------:R-:W0:Y:S01]  /*9950*/  LDC R40, c[0x0][0x248] ;  /* 0x00009200ff287b82 */ /* 0x000e220000000800 */
[----:B-1----:R-:W-:Y:S01]  /*9960*/  IMAD R0, R75, 0x14d, RZ ;  /* 0x0000014d4b007824 */ /* 0x002fe200078e02ff */
[-C--:B------:R-:W-:Y:S01]  /*9970*/  IADD3 R38, P1, R38, R122.reuse, RZ ;  /* 0x0000007a26267210 */ /* 0x080fe20007f3e0ff */
[----:B------:R-:W-:Y:S01]  /*9980*/  IMAD R35, R93, 0x14f, RZ ;  /* 0x0000014f5d237824 */ /* 0x000fe200078e02ff */
[----:B------:R-:W-:-:S04]  /*9990*/  IADD3 R36, P2, R36, R122, RZ ;  /* 0x0000007a24247210 */ /* 0x000fc80007f5e0ff */
[----:B------:R-:W1:Y:S01]  /*99a0*/  LDC R53, c[0x0][0x248] ;  /* 0x00009200ff357b82 */ /* 0x000e620000000800 */
[----:B------:R-:W-:Y:S01]  /*99b0*/  IADD3 R34, P0, R34, R122, RZ ;  /* 0x0000007a22227210 */ /* 0x000fe20007f1e0ff */
[----:B---3--:R-:W-:Y:S01]  /*99c0*/  IMAD R50, R50, 0x2a6, RZ ;  /* 0x000002a632327824 */ /* 0x008fe200078e02ff */
[-C--:B------:R-:W-:Y:S01]  /*99d0*/  LEA.HI.X.SX32 R39, R0, R123.reuse, 0x1, P1 ;  /* 0x0000007b00277211 */ /* 0x080fe200008f0eff */
[----:B-----5:R-:W-:Y:S01]  /*99e0*/  IMAD R0, R52, 0x153, RZ ;  /* 0x0000015334007824 */ /* 0x020fe200078e02ff */
[----:B------:R-:W-:-:S03]  /*99f0*/  LEA.HI.X.SX32 R37, R57, R123, 0x1, P2 ;  /* 0x0000007b39257211 */ /* 0x000fc600010f0eff */
[----:B------:R-:W3:Y:S01]  /*9a00*/  LDC R55, c[0x0][0x248] ;  /* 0x00009200ff377b82 */ /* 0x000ee20000000800 */
[----:B------:R-:W-:Y:S01]  /*9a10*/  LEA.HI.X.SX32 R35, R35, R123, 0x1, P0 ;  /* 0x0000007b23237211 */ /* 0x000fe200000f0eff */
[----:B------:R5:W2:Y:S01]  /*9a20*/  LDG.E.U16 R78, desc[UR4][R38.64] ;  /* 0x00000004264e7981 */ /* 0x000aa2000c1e1500 */
[----:B------:R-:W-:-:S03]  /*9a30*/  IADD3 R50, P0, R50, R122, RZ ;  /* 0x0000007a32327210 */ /* 0x000fc60007f1e0ff */
[----:B------:R5:W2:Y:S02]  /*9a40*/  LDG.E.U16 R59, desc[UR4][R36.64] ;  /* 0x00000004243b7981 */ /* 0x000aa4000c1e1500 */
[----:B------:R-:W3:Y:S02]  /*9a50*/  LDC R93, c[0x0][0x248] ;  /* 0x00009200ff5d7b82 */ /* 0x000ee40000000800 */
[----:B------:R5:W2:Y:S06]  /*9a60*/  LDG.E.U16 R41, desc[UR4][R34.64] ;  /* 0x0000000422297981 */ /* 0x000aac000c1e1500 */
[----:B------:R-:W4:Y:S01]  /*9a70*/  LDC R54, c[0x0][0x248] ;  /* 0x00009200ff367b82 */ /* 0x000f220000000800 */
[----:B-----5:R-:W-:Y:S01]  /*9a80*/  IMAD R38, R51, 0x2a8, RZ ;  /* 0x000002a833267824 */ /* 0x020fe200078e02ff */
[----:B------:R-:W-:Y:S01]  /*9a90*/  LEA.HI.X.SX32 R51, R0, R123, 0x1, P0 ;  /* 0x0000007b00337211 */ /* 0x000fe200000f0eff */
[----:B------:R-:W-:-:S05]  /*9aa0*/  IMAD R36, R77, 0x2aa, RZ ;  /* 0x000002aa4d247824 */ /* 0x000fca00078e02ff */
[----:B------:R-:W5:Y:S01]  /*9ab0*/  LDC R75, c[0x0][0x248] ;  /* 0x00009200ff4b7b82 */ /* 0x000f620000000800 */
[----:B------:R-:W-:-:S07]  /*9ac0*/  IMAD R34, R76, 0x2ac, RZ ;  /* 0x000002ac4c227824 */ /* 0x000fce00078e02ff */
[----:B------:R-:W5:Y:S01]  /*9ad0*/  LDC R52, c[0x0][0x248] ;  /* 0x00009200ff347b82 */ /* 0x000f620000000800 */
[----:B0-----:R-:W-:-:S07]  /*9ae0*/  IMAD R129, R129, 0x154, RZ ;  /* 0x0000015481817824 */ /* 0x001fce00078e02ff */
[----:B------:R-:W0:Y:S01]  /*9af0*/  LDC R56, c[0x0][0x248] ;  /* 0x00009200ff387b82 */ /* 0x000e220000000800 */
[----:B------:R-:W-:Y:S01]  /*9b00*/  IMAD R0, R94, 0x155, RZ ;  /* 0x000001555e007824 */ /* 0x000fe200078e02ff */
[-C--:B------:R-:W-:Y:S01]  /*9b10*/  IADD3 R38, P1, R38, R122.reuse, RZ ;  /* 0x0000007a26267210 */ /* 0x080fe20007f3e0ff */
[----:B------:R1:W2:Y:S01]  /*9b20*/  LDG.E.U16 R117, desc[UR4][R50.64] ;  /* 0x0000000432757981 */ /* 0x0002a2000c1e1500 */
[-C--:B------:R-:W-:Y:S02]  /*9b30*/  IADD3 R36, P0, R36, R122.reuse, RZ ;  /* 0x0000007a24247210 */ /* 0x080fe40007f1e0ff */
[----:B------:R-:W-:Y:S02]  /*9b40*/  IADD3 R34, P2, R34, R122, RZ ;  /* 0x0000007a22227210 */ /* 0x000fe40007f5e0ff */
[----:B------:R-:W0:Y:S01]  /*9b50*/  LDC R94, c[0x0][0x248] ;  /* 0x00009200ff5e7b82 */ /* 0x000e220000000800 */
[-C--:B------:R-:W-:Y:S01]  /*9b60*/  LEA.HI.X.SX32 R39, R129, R123.reuse, 0x1, P1 ;  /* 0x0000007b81277211 */ /* 0x080fe200008f0eff */
[----:B-1----:R-:W-:Y:S01]  /*9b70*/  IMAD R50, R40, 0x2ae, RZ ;  /* 0x000002ae28327824 */ /* 0x002fe200078e02ff */
[-C--:B------:R-:W-:Y:S01]  /*9b80*/  LEA.HI.X.SX32 R37, R0, R123.reuse, 0x1, P0 ;  /* 0x0000007b00257211 */ /* 0x080fe200000f0eff */
[----:B------:R-:W-:Y:S01]  /*9b90*/  IMAD R0, R53, 0x157, RZ ;  /* 0x0000015735007824 */ /* 0x000fe200078e02ff */
[----:B------:R-:W-:-:S03]  /*9ba0*/  LEA.HI.X.SX32 R35, R58, R123, 0x1, P2 ;  /* 0x0000007b3a237211 */ /* 0x000fc600010f0eff */
[----:B------:R-:W1:Y:S01]  /*9bb0*/  LDC R57, c[0x0][0x248] ;  /* 0x00009200ff397b82 */ /* 0x000e620000000800 */
[----:B------:R-:W-:Y:S01]  /*9bc0*/  IADD3 R50, P0, R50, R122, RZ ;  /* 0x0000007a32327210 */ /* 0x000fe20007f1e0ff */
[----:B------:R3:W2:Y:S03]  /*9bd0*/  LDG.E.U16 R98, desc[UR4][R38.64] ;  /* 0x0000000426627981 */ /* 0x0006a6000c1e1500 */
[----:B------:R-:W-:Y:S01]  /*9be0*/  LEA.HI.X.SX32 R51, R0, R123, 0x1, P0 ;  /* 0x0000007b00337211 */ /* 0x000fe200000f0eff */
[----:B------:R4:W2:Y:S02]  /*9bf0*/  LDG.E.U16 R58, desc[UR4][R34.64] ;  /* 0x00000004223a7981 */ /* 0x0008a4000c1e1500 */
[----:B------:R-:W1:Y:S02]  /*9c00*/  LDC R69, c[0x0][0x248] ;  /* 0x00009200ff457b82 */ /* 0x000e640000000800 */
[----:B------:R5:W2:Y:S01]  /*9c10*/  LDG.E.U16 R77, desc[UR4][R36.64] ;  /* 0x00000004244d7981 */ /* 0x000aa2000c1e1500 */
[----:B---3--:R-:W-:-:S05]  /*9c20*/  IMAD R38, R55, 0x2b6, RZ ;  /* 0x000002b637267824 */ /* 0x008fca00078e02ff */
[----:B------:R-:W3:Y:S01]  /*9c30*/  LDC R129, c[0x0][0x248] ;  /* 0x00009200ff817b82 */ /* 0x000ee20000000800 */
[----:B----4-:R-:W-:Y:S01]  /*9c40*/  IMAD R34, R93, 0x2ba, RZ ;  /* 0x000002ba5d227824 */ /* 0x010fe200078e02ff */
[----:B------:R0:W4:Y:S01]  /*9c50*/  LDG.E.U16 R40, desc[UR4][R50.64] ;  /* 0x0000000432287981 */ /* 0x000122000c1e1500 */
[----:B-----5:R-:W-:Y:S01]  /*9c60*/  IMAD R36, R54, 0x2b8, RZ ;  /* 0x000002b836247824 */ /* 0x020fe200078e02ff */
[-C--:B------:R-:W-:Y:S01]  /*9c70*/  IADD3 R38, P1, R38, R122.reuse, RZ ;  /* 0x0000007a26267210 */ /* 0x080fe20007f3e0ff */
[----:B------:R-:W-:Y:S01]  /*9c80*/  IMAD R35, R75, 0x15b, RZ ;  /* 0x0000015b4b237824 */ /* 0x000fe200078e02ff */
[-C--:B------:R-:W-:Y:S01]  /*9c90*/  IADD3 R34, P0, R34, R122.reuse, RZ ;  /* 0x0000007a22227210 */ /* 0x080fe20007f1e0ff */
[----:B------:R-:W-:Y:S01]  /*9ca0*/  IMAD R0, R52, 0x15d, RZ ;  /* 0x0000015d34007824 */ /* 0x000fe200078e02ff */
[----:B------:R-:W-:Y:S01]  /*9cb0*/  IADD3 R36, P2, R36, R122, RZ ;  /* 0x0000007a24247210 */ /* 0x000fe20007f5e0ff */
[----:B------:R-:W5:Y:S01]  /*9cc0*/  LDC R52, c[0x0][0x248] ;  /* 0x00009200ff347b82 */ /* 0x000f620000000800 */
[----:B0-----:R-:W-:Y:S01]  /*9cd0*/  IMAD R50, R56, 0x2bc, RZ ;  /* 0x000002bc38327824 */ /* 0x001fe200078e02ff */
[----:B------:R-:W-:-:S02]  /*9ce0*/  LEA.HI.X.SX32 R39, R35, R123, 0x1, P1 ;  /* 0x0000007b23277211 */ /* 0x000fc400008f0eff */
[----:B------:R-:W-:-:S04]  /*9cf0*/  LEA.HI.X.SX32 R35, R0, R123, 0x1, P0 ;  /* 0x0000007b00237211 */ /* 0x000fc800000f0eff */
[----:B------:R-:W0:Y:S01]  /*9d00*/  LDC R55, c[0x0][0x248] ;  /* 0x00009200ff377b82 */ /* 0x000e220000000800 */
[----:B------:R-:W-:Y:S01]  /*9d10*/  LEA.HI.X.SX32 R37, R70, R123, 0x1, P2 ;  /* 0x0000007b46257211 */ /* 0x000fe200010f0eff */
[----:B------:R-:W4:Y:S01]  /*9d20*/  LDG.E.U16 R116, desc[UR4][R38.64] ;  /* 0x0000000426747981 */ /* 0x000f22000c1e1500 */
[----:B------:R-:W-:-:S03]  /*9d30*/  IADD3 R50, P0, R50, R122, RZ ;  /* 0x0000007a32327210 */ /* 0x000fc60007f1e0ff */
[----:B------:R1:W4:Y:S02]  /*9d40*/  LDG.E.U16 R97, desc[UR4][R36.64] ;  /* 0x0000000424617981 */ /* 0x000324000c1e1500 */
[----:B------:R-:W0:Y:S01]  /*9d50*/  LDC R53, c[0x0][0x248] ;  /* 0x00009200ff357b82 */ /* 0x000e220000000800 */
[----:B------:R-:W-:Y:S01]  /*9d60*/  LEA.HI.X.SX32 R51, R71, R123, 0x1, P0 ;  /* 0x0000007b47337211 */ /* 0x000fe200000f0eff */
[----:B------:R3:W4:Y:S06]  /*9d70*/  LDG.E.U16 R76, desc[UR4][R34.64] ;  /* 0x00000004224c7981 */ /* 0x00072c000c1e1500 */
[----:B------:R-:W0:Y:S01]  /*9d80*/  LDC R70, c[0x0][0x248] ;  /* 0x00009200ff467b82 */ /* 0x000e220000000800 */
[----:B-1----:R-:W-:-:S02]  /*9d90*/  IMAD R36, R94, 0x2c6, RZ ;  /* 0x000002c65e247824 */ /* 0x002fc400078e02ff */
[----:B------:R-:W-:Y:S02]  /*9da0*/  IMAD R38, R57, 0x2be, RZ ;  /* 0x000002be39267824 */ /* 0x000fe400078e02ff */
[----:B------:R1:W4:Y:S03]  /*9db0*/  LDG.E.U16 R57, desc[UR4][R50.64] ;  /* 0x0000000432397981 */ /* 0x000326000c1e1500 */
[----:B------:R-:W0:Y:S01]  /*9dc0*/  LDC R56, c[0x0][0x248] ;  /* 0x00009200ff387b82 */ /* 0x000e220000000800 */
[----:B------:R-:W-:Y:S01]  /*9dd0*/  IMAD R0, R69, 0x15f, RZ ;  /* 0x0000015f45007824 */ /* 0x000fe200078e02ff */
[----:B------:R-:W-:Y:S01]  /*9de0*/  IADD3 R36, P0, R36, R122, RZ ;  /* 0x0000007a24247210 */ /* 0x000fe20007f1e0ff */
[----:B---3--:R-:W-:Y:S02]  /*9df0*/  IMAD R34, R95, 0x2c8, RZ ;  /* 0x000002c85f227824 */ /* 0x008fe400078e02ff */
[----:B------:R-:W-:-:S03]  /*9e00*/  IMAD R35, R96, 0x163, RZ ;  /* 0x0000016360237824 */ /* 0x000fc600078e02ff */
[----:B------:R-:W3:Y:S01]  /*9e10*/  LDC R54, c[0x0][0x248] ;  /* 0x00009200ff367b82 */ /* 0x000ee20000000800 */
[----:B------:R-:W-:Y:S01]  /*9e20*/  IMAD R129, R129, 0x164, RZ ;  /* 0x0000016481817824 */ /* 0x000fe200078e02ff */
[----:B------:R-:W-:-:S06]  /*9e30*/  IADD3 R34, P2, R34, R122, RZ ;  /* 0x0000007a22227210 */ /* 0x000fcc0007f5e0ff */
[----:B-1----:R-:W1:Y:S01]  /*9e40*/  LDC R51, c[0x0][0x248] ;  /* 0x00009200ff337b82 */ /* 0x002e620000000800 */
[----:B------:R-:W-:-:S07]  /*9e50*/  LEA.HI.X.SX32 R37, R35, R123, 0x1, P0 ;  /* 0x0000007b23257211 */ /* 0x000fce00000f0eff */
[----:B------:R-:W1:Y:S01]  /*9e60*/  LDC R69, c[0x0][0x248] ;  /* 0x00009200ff457b82 */ /* 0x000e620000000800 */
[----:B------:R-:W-:Y:S01]  /*9e70*/  IADD3 R38, P1, R38, R122, RZ ;  /* 0x0000007a26267210 */ /* 0x000fe20007f3e0ff */
[----:B------:R0:W4:Y:S06]  /*9e80*/  LDG.E.U16 R115, desc[UR4][R36.64] ;  /* 0x0000000424737981 */ /* 0x00012c000c1e1500 */
[----:B------:R-:W1:Y:S01]  /*9e90*/  LDC R93, c[0x0][0x248] ;  /* 0x00009200ff5d7b82 */ /* 0x000e620000000800 */
[----:B------:R-:W-:Y:S01]  /*9ea0*/  LEA.HI.X.SX32 R35, R129, R123, 0x1, P2 ;  /* 0x0000007b81237211 */ /* 0x000fe200010f0eff */
[----:B-----5:R-:W-:-:S02]  /*9eb0*/  IMAD R52, R52, 0x2ca, RZ ;  /* 0x000002ca34347824 */ /* 0x020fc400078e02ff */
[----:B0-----:R-:W-:Y:S01]  /*9ec0*/  IMAD R36, R55, 0x2ce, RZ ;  /* 0x000002ce37247824 */ /* 0x001fe200078e02ff */
[----:B------:R-:W-:Y:S01]  /*9ed0*/  LEA.HI.X.SX32 R39, R0, R123, 0x1, P1 ;  /* 0x0000007b00277211 */ /* 0x000fe200008f0eff */
[----:B------:R0:W5:Y:S02]  /*9ee0*/  LDG.E.U16 R96, desc[UR4][R34.64] ;  /* 0x0000000422607981 */ /* 0x000164000c1e1500 */
[----:B------:R-:W1:Y:S01]  /*9ef0*/  LDC R109, c[0x0][0x248] ;  /* 0x00009200ff6d7b82 */ /* 0x000e620000000800 */
[----:B------:R-:W-:Y:S01]  /*9f00*/  IMAD R0, R53, 0x165, RZ ;  /* 0x0000016535007824 */ /* 0x000fe200078e02ff */
[----:B------:R-:W-:-:S06]  /*9f10*/  IADD3 R52, P0, R52, R122, RZ ;  /* 0x0000007a34347210 */ /* 0x000fcc0007f1e0ff */
[----:B------:R-:W1:Y:S01]  /*9f20*/  LDC R71, c[0x0][0x248] ;  /* 0x00009200ff477b82 */ /* 0x000e620000000800 */
[----:B0-----:R-:W-:Y:S01]  /*9f30*/  IMAD R35, R70, 0x167, RZ ;  /* 0x0000016746237824 */ /* 0x001fe200078e02ff */
[----:B------:R-:W-:Y:S01]  /*9f40*/  IADD3 R36, P2, R36, R122, RZ ;  /* 0x0000007a24247210 */ /* 0x000fe20007f5e0ff */
[----:B------:R-:W-:Y:S01]  /*9f50*/  IMAD R34, R56, 0x2d6, RZ ;  /* 0x000002d638227824 */ /* 0x000fe200078e02ff */
[----:B------:R-:W-:-:S04]  /*9f60*/  LEA.HI.X.SX32 R53, R0, R123, 0x1, P0 ;  /* 0x0000007b00357211 */ /* 0x000fc800000f0eff */
[----:B------:R-:W0:Y:S01]  /*9f70*/  LDC R95, c[0x0][0x248] ;  /* 0x00009200ff5f7b82 */ /* 0x000e220000000800 */
[-C--:B------:R-:W-:Y:S01]  /*9f80*/  LEA.HI.X.SX32 R37, R35, R123.reuse, 0x1, P2 ;  /* 0x0000007b23257211 */ /* 0x080fe200010f0eff */
[----:B---3--:R-:W-:Y:S01]  /*9f90*/  IMAD R50, R54, 0x2cc, RZ ;  /* 0x000002cc36327824 */ /* 0x008fe200078e02ff */
[----:B------:R-:W3:Y:S01]  /*9fa0*/  LDG.E.U16 R39, desc[UR4][R38.64] ;  /* 0x0000000426277981 */ /* 0x000ee2000c1e1500 */
[----:B-1----:R-:W-:Y:S01]  /*9fb0*/  IMAD R0, R51, 0x16b, RZ ;  /* 0x0000016b33007824 */ /* 0x002fe200078e02ff */
[-C--:B------:R-:W-:Y:S02]  /*9fc0*/  IADD3 R34, P0, R34, R122.reuse, RZ ;  /* 0x0000007a22227210 */ /* 0x080fe40007f1e0ff */
[----:B------:R1:W3:Y:S01]  /*9fd0*/  LDG.E.U16 R75, desc[UR4][R52.64] ;  /* 0x00000004344b7981 */ /* 0x0002e2000c1e1500 */
[----:B------:R-:W0:Y:S01]  /*9fe0*/  LDC R54, c[0x0][0x248] ;  /* 0x00009200ff367b82 */ /* 0x000e220000000800 */
[----:B------:R-:W-:Y:S02]  /*9ff0*/  IADD3 R50, P1, R50, R122, RZ ;  /* 0x0000007a32327210 */ /* 0x000fe40007f3e0ff */
[----:B------:R1:W3:Y:S05]  /*a000*/  LDG.E.U16 R38, desc[UR4][R36.64] ;  /* 0x0000000424267981 */ /* 0x0002ea000c1e1500 */
[----:B------:R-:W0:Y:S01]  /*a010*/  LDC R70, c[0x0][0x248] ;  /* 0x00009200ff467b82 */ /* 0x000e220000000800 */
[----:B-1----:R-:W-:Y:S01]  /*a020*/  IMAD R52, R69, 0x2d8, RZ ;  /* 0x000002d845347824 */ /* 0x002fe200078e02ff */
[----:B------:R-:W-:Y:S01]  /*a030*/  LEA.HI.X.SX32 R35, R0, R123, 0x1, P0 ;  /* 0x0000007b00237211 */ /* 0x000fe200000f0eff */
[----:B------:R-:W-:-:S05]  /*a040*/  IMAD R36, R93, 0x2dc, RZ ;  /* 0x000002dc5d247824 */ /* 0x000fca00078e02ff */
[----:B------:R-:W1:Y:S01]  /*a050*/  LDC R69, c[0x0][0x248] ;  /* 0x00009200ff457b82 */ /* 0x000e620000000800 */
[----:B------:R-:W-:Y:S01]  /*a060*/  LEA.HI.X.SX32 R51, R72, R123, 0x1, P1 ;  /* 0x0000007b48337211 */ /* 0x000fe200008f0eff */
[----:B------:R0:W5:Y:S06]  /*a070*/  LDG.E.U16 R114, desc[UR4][R34.64] ;  /* 0x0000000422727981 */ /* 0x00016c000c1e1500 */
[----:B------:R-:W1:Y:S01]  /*a080*/  LDC R129, c[0x0][0x248] ;  /* 0x00009200ff817b82 */ /* 0x000e620000000800 */
[-C--:B------:R-:W-:Y:S01]  /*a090*/  IADD3 R36, P2, R36, R122.reuse, RZ ;  /* 0x0000007a24247210 */ /* 0x080fe20007f5e0ff */
[----:B------:R0:W3:Y:S01]  /*a0a0*/  LDG.E.U16 R56, desc[UR4][R50.64] ;  /* 0x0000000432387981 */ /* 0x0000e2000c1e1500 */
[----:B------:R-:W-:-:S05]  /*a0b0*/  IADD3 R52, P0, R52, R122, RZ ;  /* 0x0000007a34347210 */ /* 0x000fca0007f1e0ff */
[----:B------:R-:W1:Y:S01]  /*a0c0*/  LDC R94, c[0x0][0x248] ;  /* 0x00009200ff5e7b82 */ /* 0x000e620000000800 */
[----:B0-----:R-:W-:Y:S01]  /*a0d0*/  IMAD R34, R109, 0x2de, RZ ;  /* 0x000002de6d227824 */ /* 0x001fe200078e02ff */
[-C--:B------:R-:W-:Y:S01]  /*a0e0*/  LEA.HI.X.SX32 R37, R73, R123.reuse, 0x1, P2 ;  /* 0x0000007b49257211 */ /* 0x080fe200010f0eff */
[----:B------:R-:W-:Y:S01]  /*a0f0*/  IMAD R50, R71, 0x2da, RZ ;  /* 0x000002da47327824 */ /* 0x000fe200078e02ff */
[----:B------:R-:W-:Y:S01]  /*a100*/  LEA.HI.X.SX32 R53, R74, R123, 0x1, P0 ;  /* 0x0000007b4a357211 */ /* 0x000fe200000f0eff */
[----:B------:R-:W-:-:S03]  /*a110*/  IMAD R35, R112, 0x16f, RZ ;  /* 0x0000016f70237824 */ /* 0x000fc600078e02ff */
[----:B------:R-:W0:Y:S01]  /*a120*/  LDC R109, c[0x0][0x248] ;  /* 0x00009200ff6d7b82 */ /* 0x000e220000000800 */
[----:B------:R-:W-:Y:S01]  /*a130*/  IMAD R0, R95, 0x16d, RZ ;  /* 0x0000016d5f007824 */ /* 0x000fe200078e02ff */
[-C--:B------:R-:W-:Y:S01]  /*a140*/  IADD3 R34, P0, R34, R122.reuse, RZ ;  /* 0x0000007a22227210 */ /* 0x080fe20007f1e0ff */
[----:B------:R1:W3:Y:S01]  /*a150*/  LDG.E.U16 R55, desc[UR4][R36.64] ;  /* 0x0000000424377981 */ /* 0x0002e2000c1e1500 */
[----:B------:R-:W-:-:S04]  /*a160*/  IADD3 R50, P1, R50, R122, RZ ;  /* 0x0000007a32327210 */ /* 0x000fc80007f3e0ff */
[----:B------:R-:W0:Y:S01]  /*a170*/  LDC R112, c[0x0][0x248] ;  /* 0x00009200ff707b82 */ /* 0x000e220000000800 */
[-C--:B------:R-:W-:Y:S01]  /*a180*/  LEA.HI.X.SX32 R35, R35, R123.reuse, 0x1, P0 ;  /* 0x0000007b23237211 */ /* 0x080fe200000f0eff */
[----:B------:R1:W3:Y:S01]  /*a190*/  LDG.E.U16 R95, desc[UR4][R52.64] ;  /* 0x00000004345f7981 */ /* 0x0002e2000c1e1500 */
[----:B------:R-:W-:-:S05]  /*a1a0*/  LEA.HI.X.SX32 R51, R0, R123, 0x1, P1 ;  /* 0x0000007b00337211 */ /* 0x000fca00008f0eff */
[----:B------:R-:W0:Y:S01]  /*a1b0*/  LDC R72, c[0x0][0x248] ;  /* 0x00009200ff487b82 */ /* 0x000e220000000800 */
[----:B------:R1:W3:Y:S07]  /*a1c0*/  LDG.E.U16 R37, desc[UR4][R34.64] ;  /* 0x0000000422257981 */ /* 0x0002ee000c1e1500 */
[----:B-1----:R-:W1:Y:S01]  /*a1d0*/  LDC R36, c[0x0][0x248] ;  /* 0x00009200ff247b82 */ /* 0x002e620000000800 */
[----:B------:R-:W-:Y:S01]  /*a1e0*/  IMAD R52, R54, 0x2e8, RZ ;  /* 0x000002e836347824 */ /* 0x000fe200078e02ff */
[----:B------:R0:W3:Y:S01]  /*a1f0*/  LDG.E.U16 R74, desc[UR4][R50.64] ;  /* 0x00000004324a7981 */ /* 0x0000e2000c1e1500 */
[----:B------:R-:W-:-:S02]  /*a200*/  IMAD R70, R70, 0x2e6, RZ ;  /* 0x000002e646467824 */ /* 0x000fc400078e02ff */
[----:B------:R-:W-:Y:S01]  /*a210*/  IMAD R34, R69, 0x2ec, RZ ;  /* 0x000002ec45227824 */ /* 0x000fe200078e02ff */
[-C--:B------:R-:W-:Y:S01]  /*a220*/  IADD3 R52, P1, R52, R122.reuse, RZ ;  /* 0x0000007a34347210 */ /* 0x080fe20007f3e0ff */
[----:B------:R-:W-:Y:S01]  /*a230*/  IMAD R129, R129, 0x174, RZ ;  /* 0x0000017481817824 */ /* 0x000fe200078e02ff */
[----:B------:R-:W1:Y:S01]  /*a240*/  LDC R69, c[0x0][0x248] ;  /* 0x00009200ff457b82 */ /* 0x000e620000000800 */
[----:B------:R-:W-:Y:S02]  /*a250*/  IMAD R0, R94, 0x173, RZ ;  /* 0x000001735e007824 */ /* 0x000fe400078e02ff */
[----:B0-----:R-:W-:Y:S01]  /*a260*/  IMAD R50, R111, 0x2ea, RZ ;  /* 0x000002ea6f327824 */ /* 0x001fe200078e02ff */
[----:B------:R-:W-:-:S04]  /*a270*/  IADD3 R70, P0, R70, R122, RZ ;  /* 0x0000007a46467210 */ /* 0x000fc80007f1e0ff */
[----:B------:R-:W0:Y:S01]  /*a280*/  LDC R93, c[0x0][0x248] ;  /* 0x00009200ff5d7b82 */ /* 0x000e220000000800 */
[----:B------:R-:W-:Y:S02]  /*a290*/  IADD3 R34, P2, R34, R122, RZ ;  /* 0x0000007a22227210 */ /* 0x000fe40007f5e0ff */
[----:B------:R-:W-:-:S05]  /*a2a0*/  LEA.HI.X.SX32 R53, R129, R123, 0x1, P1 ;  /* 0x0000007b81357211 */ /* 0x000fca00008f0eff */
[----:B------:R-:W0:Y:S01]  /*a2b0*/  LDC R111, c[0x0][0x248] ;  /* 0x00009200ff6f7b82 */ /* 0x000e220000000800 */
[-C--:B------:R-:W-:Y:S01]  /*a2c0*/  LEA.HI.X.SX32 R71, R0, R123.reuse, 0x1, P0 ;  /* 0x0000007b00477211 */ /* 0x080fe200000f0eff */
[----:B------:R1:W3:Y:S01]  /*a2d0*/  LDG.E.U16 R94, desc[UR4][R52.64] ;  /* 0x00000004345e7981 */ /* 0x0002e2000c1e1500 */
[-C--:B------:R-:W-:Y:S01]  /*a2e0*/  LEA.HI.X.SX32 R35, R90, R123.reuse, 0x1, P2 ;  /* 0x0000007b5a237211 */ /* 0x080fe200010f0eff */
[----:B------:R-:W-:Y:S01]  /*a2f0*/  IMAD R0, R113, 0x175, RZ ;  /* 0x0000017571007824 */ /* 0x000fe200078e02ff */
[----:B------:R-:W-:Y:S01]  /*a300*/  IADD3 R50, P0, R50, R122, RZ ;  /* 0x0000007a32327210 */ /* 0x000fe20007f1e0ff */
[----:B------:R1:W3:Y:S02]  /*a310*/  LDG.E.U16 R113, desc[UR4][R70.64] ;  /* 0x0000000446717981 */ /* 0x0002e4000c1e1500 */
[----:B------:R-:W2:Y:S02]  /*a320*/  LDC R121, c[0x0][0x248] ;  /* 0x00009200ff797b82 */ /* 0x000ea40000000800 */
[----:B------:R1:W3:Y:S02]  /*a330*/  LDG.E.U16 R54, desc[UR4][R34.64] ;  /* 0x0000000422367981 */ /* 0x0002e4000c1e1500 */
[----:B-1----:R-:W-:Y:S01]  /*a340*/  IMAD R52, R109, 0x2f6, RZ ;  /* 0x000002f66d347824 */ /* 0x002fe200078e02ff */
[----:B------:R-:W-:Y:S01]  /*a350*/  LEA.HI.X.SX32 R51, R0, R123, 0x1, P0 ;  /* 0x0000007b00337211 */ /* 0x000fe200000f0eff */
[----:B------:R-:W-:-:S03]  /*a360*/  IMAD R70, R36, 0x2ee, RZ ;  /* 0x000002ee24467824 */ /* 0x000fc600078e02ff */
[-C--:B------:R-:W-:Y:S01]  /*a370*/  IADD3 R52, P1, R52, R122.reuse, RZ ;  /* 0x0000007a34347210 */ /* 0x080fe20007f3e0ff */
[----:B------:R-:W1:Y:S01]  /*a380*/  LDC R90, c[0x0][0x248] ;  /* 0x00009200ff5a7b82 */ /* 0x000e620000000800 */
[----:B------:R-:W-:Y:S01]  /*a390*/  IMAD R35, R112, 0x17b, RZ ;  /* 0x0000017b70237824 */ /* 0x000fe200078e02ff */
[-C--:B------:R-:W-:Y:S01]  /*a3a0*/  IADD3 R70, P0, R70, R122.reuse, RZ ;  /* 0x0000007a46467210 */ /* 0x080fe20007f1e0ff */
[----:B------:R-:W-:Y:S01]  /*a3b0*/  IMAD R0, R72, 0x177, RZ ;  /* 0x0000017748007824 */ /* 0x000fe200078e02ff */
[----:B------:R0:W3:Y:S01]  /*a3c0*/  LDG.E.U16 R73, desc[UR4][R50.64] ;  /* 0x0000000432497981 */ /* 0x0000e2000c1e1500 */
[----:B------:R-:W-:Y:S01]  /*a3d0*/  IMAD R34, R124, 0x2fa, RZ ;  /* 0x000002fa7c227824 */ /* 0x000fe200078e02ff */
[-C--:B------:R-:W-:Y:S02]  /*a3e0*/  LEA.HI.X.SX32 R53, R35, R123.reuse, 0x1, P1 ;  /* 0x0000007b23357211 */ /* 0x080fe400008f0eff */
[----:B------:R-:W1:Y:S01]  /*a3f0*/  LDC R129, c[0x0][0x248] ;  /* 0x00009200ff817b82 */ /* 0x000e620000000800 */
[-C--:B------:R-:W-:Y:S01]  /*a400*/  LEA.HI.X.SX32 R71, R0, R123.reuse, 0x1, P0 ;  /* 0x0000007b00477211 */ /* 0x080fe200000f0eff */
[----:B------:R-:W-:Y:S01]  /*a410*/  IMAD R0, R69, 0x17d, RZ ;  /* 0x0000017d45007824 */ /* 0x000fe200078e02ff */
[-C--:B------:R-:W-:Y:S01]  /*a420*/  IADD3 R34, P0, R34, R122.reuse, RZ ;  /* 0x0000007a22227210 */ /* 0x080fe20007f1e0ff */
[----:B------:R0:W3:Y:S02]  /*a430*/  LDG.E.U16 R112, desc[UR4][R52.64] ;  /* 0x0000000434707981 */ /* 0x0000e4000c1e1500 */
[----:B0-----:R-:W-:Y:S01]  /*a440*/  IMAD R50, R93, 0x2f8, RZ ;  /* 0x000002f85d327824 */ /* 0x001fe200078e02ff */
[----:B------:R-:W-:Y:S01]  /*a450*/  LEA.HI.X.SX32 R35, R0, R123, 0x1, P0 ;  /* 0x0000007b00237211 */ /* 0x000fe200000f0eff */
[----:B------:R-:W0:Y:S01]  /*a460*/  LDC R69, c[0x0][0x248] ;  /* 0x00009200ff457b82 */ /* 0x000e220000000800 */
[----:B------:R2:W3:Y:S01]  /*a470*/  LDG.E.U16 R36, desc[UR4][R70.64] ;  /* 0x0000000446247981 */ /* 0x0004e2000c1e1500 */
[----:B------:R-:W-:Y:S01]  /*a480*/  IMAD R52, R111, 0x2fc, RZ ;  /* 0x000002fc6f347824 */ /* 0x000fe200078e02ff */
[----:B------:R-:W-:-:S02]  /*a490*/  IADD3 R50, P2, R50, R122, RZ ;  /* 0x0000007a32327210 */ /* 0x000fc40007f5e0ff */
[----:B------:R2:W3:Y:S03]  /*a4a0*/  LDG.E.U16 R72, desc[UR4][R34.64] ;  /* 0x0000000422487981 */ /* 0x0004e6000c1e1500 */
[----:B------:R-:W1:Y:S01]  /*a4b0*/  LDC R124, c[0x0][0x248] ;  /* 0x00009200ff7c7b82 */ /* 0x000e620000000800 */
[----:B------:R-:W-:Y:S02]  /*a4c0*/  IADD3 R52, P0, R52, R122, RZ ;  /* 0x0000007a34347210 */ /* 0x000fe40007f1e0ff */
[-C--:B------:R-:W-:Y:S02]  /*a4d0*/  LEA.HI.X.SX32 R51, R91, R123.reuse, 0x1, P2 ;  /* 0x0000007b5b337211 */ /* 0x080fe400010f0eff */
[----:B------:R-:W-:-:S03]  /*a4e0*/  LEA.HI.X.SX32 R53, R92, R123, 0x1, P0 ;  /* 0x0000007b5c357211 */ /* 0x000fc600000f0eff */
[----:B------:R-:W1:Y:S01]  /*a4f0*/  LDC R91, c[0x0][0x248] ;  /* 0x00009200ff5b7b82 */ /* 0x000e620000000800 */
[----:B--2---:R-:W-:Y:S01]  /*a500*/  IMAD R70, R126, 0x306, RZ ;  /* 0x000003067e467824 */ /* 0x004fe200078e02ff */
[----:B------:R2:W3:Y:S04]  /*a510*/  LDG.E.U16 R93, desc[UR4][R50.64] ;  /* 0x00000004325d7981 */ /* 0x0004e8000c1e1500 */
[----:B------:R2:W3:Y:S01]  /*a520*/  LDG.E.U16 R53, desc[UR4][R52.64] ;  /* 0x0000000434357981 */ /* 0x0004e2000c1e1500 */
[----:B------:R-:W-:Y:S01]  /*a530*/  IADD3 R70, P0, R70, R122, RZ ;  /* 0x0000007a46467210 */ /* 0x000fe20007f1e0ff */
[----:B------:R-:W-:Y:S01]  /*a540*/  IMAD R34, R121, 0x2fe, RZ ;  /* 0x000002fe79227824 */ /* 0x000fe200078e02ff */
[----:B------:R-:W4:Y:S01]  /*a550*/  LDC R109, c[0x0][0x248] ;  /* 0x00009200ff6d7b82 */ /* 0x000f220000000800 */
[----:B--2---:R-:W-:-:S07]  /*a560*/  IMAD R51, R133, 0x183, RZ ;  /* 0x0000018385337824 */ /* 0x004fce00078e02ff */
[----:B------:R-:W2:Y:S01]  /*a570*/  LDC R52, c[0x0][0x248] ;  /* 0x00009200ff347b82 */ /* 0x000ea20000000800 */
[----:B------:R-:W-:Y:S01]  /*a580*/  IMAD R50, R131, 0x308, RZ ;  /* 0x0000030883327824 */ /* 0x000fe200078e02ff */
[-C--:B------:R-:W-:Y:S01]  /*a590*/  LEA.HI.X.SX32 R71, R51, R123.reuse, 0x1, P0 ;  /* 0x0000007b33477211 */ /* 0x080fe200000f0eff */
[----:B------:R-:W-:Y:S01]  /*a5a0*/  IMAD R0, R125, 0x17f, RZ ;  /* 0x0000017f7d007824 */ /* 0x000fe200078e02ff */
[-C--:B------:R-:W-:Y:S02]  /*a5b0*/  IADD3 R34, P1, R34, R122.reuse, RZ ;  /* 0x0000007a22227210 */ /* 0x080fe40007f3e0ff */
[----:B------:R-:W-:Y:S01]  /*a5c0*/  IADD3 R50, P2, R50, R122, RZ ;  /* 0x0000007a32327210 */ /* 0x000fe20007f5e0ff */
[----:B------:R0:W3:Y:S01]  /*a5d0*/  LDG.E.U16 R111, desc[UR4][R70.64] ;  /* 0x00000004466f7981 */ /* 0x0000e2000c1e1500 */
[----:B------:R-:W2:Y:S01]  /*a5e0*/  LDC R126, c[0x0][0x248] ;  /* 0x00009200ff7e7b82 */ /* 0x000ea20000000800 */
[-C--:B------:R-:W-:Y:S02]  /*a5f0*/  LEA.HI.X.SX32 R35, R0, R123.reuse, 0x1, P1 ;  /* 0x0000007b00237211 */ /* 0x080fe400008f0eff */
[----:B------:R-:W-:-:S05]  /*a600*/  LEA.HI.X.SX32 R51, R134, R123, 0x1, P2 ;  /* 0x0000007b86337211 */ /* 0x000fca00010f0eff */
[----:B------:R-:W4:Y:S01]  /*a610*/  LDC R121, c[0x0][0x248] ;  /* 0x00009200ff797b82 */ /* 0x000f220000000800 */
[----:B0-----:R-:W-:Y:S01]  /*a620*/  IMAD R70, R69, 0x30a, RZ ;  /* 0x0000030a45467824 */ /* 0x001fe200078e02ff */
[----:B------:R0:W3:Y:S01]  /*a630*/  LDG.E.U16 R92, desc[UR4][R50.64] ;  /* 0x00000004325c7981 */ /* 0x0000e2000c1e1500 */
[----:B-1----:R-:W-:-:S05]  /*a640*/  IMAD R0, R90, 0x185, RZ ;  /* 0x000001855a007824 */ /* 0x002fca00078e02ff */
[----:B------:R-:W1:Y:S01]  /*a650*/  LDC R131, c[0x0][0x248] ;  /* 0x00009200ff837b82 */ /* 0x000e620000000800 */
[----:B------:R-:W-:Y:S01]  /*a660*/  IMAD R90, R91, 0x30e, RZ ;  /* 0x0000030e5b5a7824 */ /* 0x000fe200078e02ff */
[----:B------:R-:W-:Y:S01]  /*a670*/  IADD3 R70, P0, R70, R122, RZ ;  /* 0x0000007a46467210 */ /* 0x000fe20007f1e0ff */
[----:B------:R2:W3:Y:S01]  /*a680*/  LDG.E.U16 R35, desc[UR4][R34.64] ;  /* 0x0000000422237981 */ /* 0x0004e2000c1e1500 */
[----:B0-----:R-:W-:-:S04]  /*a690*/  IMAD R50, R130, 0x316, RZ ;  /* 0x0000031682327824 */ /* 0x001fc800078e02ff */
[----:B------:R-:W0:Y:S01]  /*a6a0*/  LDC R133, c[0x0][0x248] ;  /* 0x00009200ff857b82 */ /* 0x000e220000000800 */
[----:B------:R-:W-:Y:S01]  /*a6b0*/  IADD3 R90, P2, R90, R122, RZ ;  /* 0x0000007a5a5a7210 */ /* 0x000fe20007f5e0ff */
[----:B------:R-:W-:Y:S01]  /*a6c0*/  IMAD R124, R124, 0x30c, RZ ;  /* 0x0000030c7c7c7824 */ /* 0x000fe200078e02ff */
[----:B------:R-:W-:Y:S01]  /*a6d0*/  LEA.HI.X.SX32 R71, R0, R123, 0x1, P0 ;  /* 0x0000007b00477211 */ /* 0x000fe200000f0eff */
[----:B--2---:R-:W-:-:S04]  /*a6e0*/  IMAD R34, R129, 0x187, RZ ;  /* 0x0000018781227824 */ /* 0x004fc800078e02ff */
[----:B------:R-:W2:Y:S01]  /*a6f0*/  LDC R134, c[0x0][0x248] ;  /* 0x00009200ff867b82 */ /* 0x000ea20000000800 */
[----:B------:R-:W-:Y:S01]  /*a700*/  IMAD R0, R52, 0x18b, RZ ;  /* 0x0000018b34007824 */ /* 0x000fe200078e02ff */
[-C--:B------:R-:W-:Y:S01]  /*a710*/  IADD3 R50, P0, R50, R122.reuse, RZ ;  /* 0x0000007a32327210 */ /* 0x080fe20007f1e0ff */
[----:B------:R-:W-:Y:S01]  /*a720*/  IMAD R126, R126, 0x31a, RZ ;  /* 0x0000031a7e7e7824 */ /* 0x000fe200078e02ff */
[-C--:B------:R-:W-:Y:S01]  /*a730*/  LEA.HI.X.SX32 R91, R34, R123.reuse, 0x1, P2 ;  /* 0x0000007b225b7211 */ /* 0x080fe200010f0eff */
[----:B------:R-:W3:Y:S03]  /*a740*/  LDG.E.U16 R71, desc[UR4][R70.64] ;  /* 0x0000000446477981 */ /* 0x000ee6000c1e1500 */
[----:B------:R-:W2:Y:S01]  /*a750*/  LDC R130, c[0x0][0x248] ;  /* 0x00009200ff827b82 */ /* 0x000ea20000000800 */
[----:B------:R-:W-:Y:S01]  /*a760*/  IADD3 R124, P1, R124, R122, RZ ;  /* 0x0000007a7c7c7210 */ /* 0x000fe20007f3e0ff */
[----:B------:R4:W3:Y:S01]  /*a770*/  LDG.E.U16 R34, desc[UR4][R90.64] ;  /* 0x000000045a227981 */ /* 0x0008e2000c1e1500 */
[----:B------:R-:W-:-:S05]  /*a780*/  LEA.HI.X.SX32 R51, R0, R123, 0x1, P0 ;  /* 0x0000007b00337211 */ /* 0x000fca00000f0eff */
[----:B------:R-:W5:Y:S01]  /*a790*/  LDC R129, c[0x0][0x248] ;  /* 0x00009200ff817b82 */ /* 0x000f620000000800 */
[----:B------:R-:W-:Y:S02]  /*a7a0*/  LEA.HI.X.SX32 R125, R110, R123, 0x1, P1 ;  /* 0x0000007b6e7d7211 */ /* 0x000fe400008f0eff */
[----:B------:R1:W3:Y:S01]  /*a7b0*/  LDG.E.U16 R110, desc[UR4][R50.64] ;  /* 0x00000004326e7981 */ /* 0x0002e2000c1e1500 */
[----:B----4-:R-:W-:-:S04]  /*a7c0*/  IMAD R90, R109, 0x318, RZ ;  /* 0x000003186d5a7824 */ /* 0x010fc800078e02ff */
[----:B------:R-:W4:Y:S01]  /*a7d0*/  LDC R69, c[0x0][0x248] ;  /* 0x00009200ff457b82 */ /* 0x000f220000000800 */
[----:B------:R-:W-:Y:S01]  /*a7e0*/  IADD3 R90, P0, R90, R122, RZ ;  /* 0x0000007a5a5a7210 */ /* 0x000fe20007f1e0ff */
[----:B------:R0:W3:Y:S01]  /*a7f0*/  LDG.E.U16 R52, desc[UR4][R124.64] ;  /* 0x000000047c347981 */ /* 0x0000e2000c1e1500 */
[----:B-1----:R-:W-:-:S05]  /*a800*/  IMAD R50, R121, 0x31c, RZ ;  /* 0x0000031c79327824 */ /* 0x002fca00078e02ff */
[----:B------:R-:W1:Y:S01]  /*a810*/  LDC R109, c[0x0][0x248] ;  /* 0x00009200ff6d7b82 */ /* 0x000e620000000800 */
[----:B------:R-:W-:Y:S01]  /*a820*/  IMAD R51, R131, 0x18d, RZ ;  /* 0x0000018d83337824 */ /* 0x000fe200078e02ff */
[-C--:B------:R-:W-:Y:S02]  /*a830*/  IADD3 R126, P1, R126, R122.reuse, RZ ;  /* 0x0000007a7e7e7210 */ /* 0x080fe40007f3e0ff */
[-C--:B------:R-:W-:Y:S01]  /*a840*/  IADD3 R50, P2, R50, R122.reuse, RZ ;  /* 0x0000007a32327210 */ /* 0x080fe20007f5e0ff */
[----:B0-----:R-:W-:Y:S01]  /*a850*/  IMAD R124, R133, 0x31e, RZ ;  /* 0x0000031e857c7824 */ /* 0x001fe200078e02ff */
[-C--:B------:R-:W-:Y:S02]  /*a860*/  LEA.HI.X.SX32 R91, R127, R123.reuse, 0x1, P0 ;  /* 0x0000007b7f5b7211 */ /* 0x080fe400000f0eff */
[-C--:B------:R-:W-:Y:S01]  /*a870*/  LEA.HI.X.SX32 R127, R51, R123.reuse, 0x1, P1 ;  /* 0x0000007b337f7211 */ /* 0x080fe200008f0eff */
[----:B--2---:R-:W-:Y:S01]  /*a880*/  IMAD R0, R134, 0x18f, RZ ;  /* 0x0000018f86007824 */ /* 0x004fe200078e02ff */
[-C--:B------:R-:W-:Y:S01]  /*a890*/  LEA.HI.X.SX32 R51, R128, R123.reuse, 0x1, P2 ;  /* 0x0000007b80337211 */ /* 0x080fe200010f0eff */
[----:B------:R-:W-:Y:S01]  /*a8a0*/  IMAD R130, R130, 0x326, RZ ;  /* 0x0000032682827824 */ /* 0x000fe200078e02ff */
[----:B------:R-:W-:Y:S01]  /*a8b0*/  IADD3 R124, P0, R124, R122, RZ ;  /* 0x0000007a7c7c7210 */ /* 0x000fe20007f1e0ff */
[----:B------:R-:W0:Y:S01]  /*a8c0*/  LDC R121, c[0x0][0x248] ;  /* 0x00009200ff797b82 */ /* 0x000e220000000800 */
[----:B------:R-:W2:Y:S02]  /*a8d0*/  LDG.E.U16 R70, desc[UR4][R126.64] ;  /* 0x000000047e467981 */ /* 0x000ea4000c1e1500 */
[----:B------:R-:W-:-:S02]  /*a8e0*/  LEA.HI.X.SX32 R125, R0, R123, 0x1, P0 ;  /* 0x0000007b007d7211 */ /* 0x000fc400000f0eff */
[----:B------:R5:W2:Y:S01]  /*a8f0*/  LDG.E.U16 R51, desc[UR4][R50.64] ;  /* 0x0000000432337981 */ /* 0x000aa2000c1e1500 */
[-C--:B------:R-:W-:Y:S01]  /*a900*/  IADD3 R130, P0, R130, R122.reuse, RZ ;  /* 0x0000007a82827210 */ /* 0x080fe20007f1e0ff */
[----:B----4-:R-:W-:Y:S01]  /*a910*/  IMAD R128, R69, 0x328, RZ ;  /* 0x0000032845807824 */ /* 0x010fe200078e02ff */
[----:B------:R-:W4:Y:S01]  /*a920*/  LDC R134, c[0x0][0x248] ;  /* 0x00009200ff867b82 */ /* 0x000f220000000800 */
[----:B------:R1:W2:Y:S04]  /*a930*/  LDG.E.U16 R0, desc[UR4][R124.64] ;  /* 0x000000047c007981 */ /* 0x0002a8000c1e1500 */
[----:B------:R-:W2:Y:S01]  /*a940*/  LDG.E.U16 R91, desc[UR4][R90.64] ;  /* 0x000000045a5b7981 */ /* 0x000ea2000c1e1500 */
[----:B-----5:R-:W-:Y:S02]  /*a950*/  IMAD R50, R129, 0x193, RZ ;  /* 0x0000019381327824 */ /* 0x020fe400078e02ff */
[----:B------:R-:W5:Y:S01]  /*a960*/  LDC R133, c[0x0][0x248] ;  /* 0x00009200ff857b82 */ /* 0x000f620000000800 */
[----:B------:R-:W-:-:S02]  /*a970*/  IADD3 R128, P1, R128, R122, RZ ;  /* 0x0000007a80807210 */ /* 0x000fc40007f3e0ff */
[-C--:B------:R-:W-:Y:S01]  /*a980*/  LEA.HI.X.SX32 R131, R50, R123.reuse, 0x1, P0 ;  /* 0x0000007b32837211 */ /* 0x080fe200000f0eff */
[----:B-1----:R-:W-:Y:S01]  /*a990*/  IMAD R124, R109, 0x32c, RZ ;  /* 0x0000032c6d7c7824 */ /* 0x002fe200078e02ff */
[-C--:B------:R-:W-:Y:S01]  /*a9a0*/  LEA.HI.X.SX32 R129, R156, R123.reuse, 0x1, P1 ;  /* 0x0000007b9c817211 */ /* 0x080fe200008f0eff */
[----:B------:R-:W-:Y:S02]  /*a9b0*/  IMAD R126, R142, 0x32a, RZ ;  /* 0x0000032a8e7e7824 */ /* 0x000fe400078e02ff */
[----:B------:R-:W1:Y:S01]  /*a9c0*/  LDC R156, c[0x0][0x248] ;  /* 0x00009200ff9c7b82 */ /* 0x000e620000000800 */
[----:B------:R0:W2:Y:S01]  /*a9d0*/  LDG.E.U16 R109, desc[UR4][R130.64] ;  /* 0x00000004826d7981 */ /* 0x0000a2000c1e1500 */
[----:B------:R-:W-:Y:S01]  /*a9e0*/  IMAD R50, R150, 0x195, RZ ;  /* 0x0000019596327824 */ /* 0x000fe200078e02ff */
[-C--:B------:R-:W-:Y:S02]  /*a9f0*/  IADD3 R124, P2, R124, R122.reuse, RZ ;  /* 0x0000007a7c7c7210 */ /* 0x080fe40007f5e0ff */
[----:B------:R-:W-:Y:S01]  /*aa00*/  IADD3 R126, P0, R126, R122, RZ ;  /* 0x0000007a7e7e7210 */ /* 0x000fe20007f1e0ff */
[----:B------:R0:W2:Y:S02]  /*aa10*/  LDG.E.U16 R90, desc[UR4][R128.64] ;  /* 0x00000004805a7981 */ /* 0x0000a4000c1e1500 */
[----:B------:R-:W1:Y:S08]  /*aa20*/  LDC R142, c[0x0][0x248] ;  /* 0x00009200ff8e7b82 */ /* 0x000e700000000800 */
[----:B0-----:R-:W0:Y:S01]  /*aa30*/  LDC R130, c[0x0][0x248] ;  /* 0x00009200ff827b82 */ /* 0x001e220000000800 */
[----:B------:R-:W-:-:S02]  /*aa40*/  LEA.HI.X.SX32 R127, R50, R123, 0x1, P0 ;  /* 0x0000007b327f7211 */ /* 0x000fc400000f0eff */
[----:B------:R-:W-:-:S05]  /*aa50*/  LEA.HI.X.SX32 R125, R132, R123, 0x1, P2 ;  /* 0x0000007b847d7211 */ /* 0x000fca00010f0eff */
[----:B------:R-:W1:Y:S01]  /*aa60*/  LDC R129, c[0x0][0x248] ;  /* 0x00009200ff817b82 */ /* 0x000e620000000800 */
[----:B------:R4:W2:Y:S01]  /*aa70*/  LDG.E.U16 R69, desc[UR4][R126.64] ;  /* 0x000000047e457981 */ /* 0x0008a2000c1e1500 */
[----:B------:R-:W-:-:S03]  /*aa80*/  IMAD R132, R140, 0x336, RZ ;  /* 0x000003368c847824 */ /* 0x000fc600078e02ff */
[----:B------:R5:W2:Y:S03]  /*aa90*/  LDG.E.U16 R50, desc[UR4][R124.64] ;  /* 0x000000047c327981 */ /* 0x000aa6000c1e1500 */
[----:B------:R-:W1:Y:S01]  /*aaa0*/  LDC R131, c[0x0][0x248] ;  /* 0x00009200ff837b82 */ /* 0x000e620000000800 */
[----:B----4-:R-:W-:Y:S02]  /*aab0*/  IMAD R126, R121, 0x32e, RZ ;  /* 0x0000032e797e7824 */ /* 0x010fe400078e02ff */
[----:B-----5:R-:W-:Y:S01]  /*aac0*/  IMAD R124, R134, 0x338, RZ ;  /* 0x00000338867c7824 */ /* 0x020fe200078e02ff */
[-C--:B------:R-:W-:Y:S01]  /*aad0*/  IADD3 R132, P1, R132, R122.reuse, RZ ;  /* 0x0000007a84847210 */ /* 0x080fe20007f3e0ff */
[----:B------:R-:W-:Y:S01]  /*aae0*/  IMAD R125, R146, 0x19b, RZ ;  /* 0x0000019b927d7824 */ /* 0x000fe200078e02ff */
[-C--:B------:R-:W-:Y:S01]  /*aaf0*/  IADD3 R126, P0, R126, R122.reuse, RZ ;  /* 0x0000007a7e7e7210 */ /* 0x080fe20007f1e0ff */
[----:B------:R-:W-:Y:S01]  /*ab00*/  IMAD R121, R133, 0x197, RZ ;  /* 0x0000019785797824 */ /* 0x000fe200078e02ff */
[----:B------:R-:W-:Y:S01]  /*ab10*/  IADD3 R124, P2, R124, R122, RZ ;  /* 0x0000007a7c7c7210 */ /* 0x000fe20007f5e0ff */
[----:B------:R-:W-:Y:S01]  /*ab20*/  IMAD R134, R148, 0x33a, RZ ;  /* 0x0000033a94867824 */ /* 0x000fe200078e02ff */
[----:B------:R-:W4:Y:S01]  /*ab30*/  LDC R146, c[0x0][0x248] ;  /* 0x00009200ff927b82 */ /* 0x000f220000000800 */
[-C--:B------:R-:W-:Y:S01]  /*ab40*/  LEA.HI.X.SX32 R133, R125, R123.reuse, 0x1, P1 ;  /* 0x0000007b7d857211 */ /* 0x080fe200008f0eff */
[----:B0-----:R-:W-:Y:S01]  /*ab50*/  IMAD R128, R130, 0x19d, RZ ;  /* 0x0000019d82807824 */ /* 0x001fe200078e02ff */
[----:B------:R-:W-:-:S02]  /*ab60*/  LEA.HI.X.SX32 R127, R121, R123, 0x1, P0 ;  /* 0x0000007b797f7211 */ /* 0x000fc400000f0eff */
[-C--:B------:R-:W-:Y:S01]  /*ab70*/  LEA.HI.X.SX32 R125, R135, R123.reuse, 0x1, P2 ;  /* 0x0000007b877d7211 */ /* 0x080fe200010f0eff */
[----:B------:R-:W5:Y:S01]  /*ab80*/  LDG.E.U16 R132, desc[UR4][R132.64] ;  /* 0x0000000484847981 */ /* 0x000f62000c1e1500 */
[----:B------:R-:W-:Y:S01]  /*ab90*/  IADD3 R134, P0, R134, R122, RZ ;  /* 0x0000007a86867210 */ /* 0x000fe20007f1e0ff */
[----:B------:R-:W0:Y:S02]  /*aba0*/  LDC R148, c[0x0][0x248] ;  /* 0x00009200ff947b82 */ /* 0x000e240000000800 */
[----:B------:R1:W5:Y:S01]  /*abb0*/  LDG.E.U16 R121, desc[UR4][R126.64] ;  /* 0x000000047e797981 */ /* 0x000362000c1e1500 */
[----:B------:R-:W-:Y:S01]  /*abc0*/  LEA.HI.X.SX32 R135, R128, R123, 0x1, P0 ;  /* 0x0000007b80877211 */ /* 0x000fe200000f0eff */
[----:B------:R-:W-:-:S04]  /*abd0*/  IMAD R128, R158, 0x346, RZ ;  /* 0x000003469e807824 */ /* 0x000fc800078e02ff */
[----:B------:R-:W0:Y:S01]  /*abe0*/  LDC R150, c[0x0][0x248] ;  /* 0x00009200ff967b82 */ /* 0x000e220000000800 */
[----:B------:R4:W5:Y:S01]  /*abf0*/  LDG.E.U16 R133, desc[UR4][R124.64] ;  /* 0x000000047c857981 */ /* 0x000962000c1e1500 */
[----:B------:R-:W-:Y:S02]  /*ac00*/  IMAD R130, R166, 0x348, RZ ;  /* 0x00000348a6827824 */ /* 0x000fe400078e02ff */
[----:B-1----:R-:W-:Y:S01]  /*ac10*/  IMAD R126, R131, 0x33e, RZ ;  /* 0x0000033e837e7824 */ /* 0x002fe200078e02ff */
[----:B------:R-:W5:Y:S03]  /*ac20*/  LDG.E.U16 R134, desc[UR4][R134.64] ;  /* 0x0000000486867981 */ /* 0x000f66000c1e1500 */
[----:B------:R-:W1:Y:S01]  /*ac30*/  LDC R158, c[0x0][0x248] ;  /* 0x00009200ff9e7b82 */ /* 0x000e620000000800 */
[----:B----4-:R-:W-:-:S05]  /*ac40*/  IMAD R124, R129, 0x33c, RZ ;  /* 0x0000033c817c7824 */ /* 0x010fca00078e02ff */
[-C--:B------:R-:W-:Y:S01]  /*ac50*/  IADD3 R124, P0, R124, R122.reuse, RZ ;  /* 0x0000007a7c7c7210 */ /* 0x080fe20007f1e0ff */
[----:B------:R-:W-:Y:S01]  /*ac60*/  IMAD R127, R142, 0x19f, RZ ;  /* 0x0000019f8e7f7824 */ /* 0x000fe200078e02ff */
[-C--:B------:R-:W-:Y:S01]  /*ac70*/  IADD3 R126, P1, R126, R122.reuse, RZ ;  /* 0x0000007a7e7e7210 */ /* 0x080fe20007f3e0ff */
[----:B------:R-:W-:Y:S01]  /*ac80*/  IMAD R129, R170, 0x1a3, RZ ;  /* 0x000001a3aa817824 */ /* 0x000fe200078e02ff */
[-C--:B------:R-:W-:Y:S01]  /*ac90*/  LEA.HI.X.SX32 R125, R138, R123.reuse, 0x1, P0 ;  /* 0x0000007b8a7d7211 */ /* 0x080fe200000f0eff */
[----:B------:R-:W4:Y:S01]  /*aca0*/  LDC R182, c[0x0][0x248] ;  /* 0x00009200ffb67b82 */ /* 0x000f220000000800 */
[-C--:B------:R-:W-:Y:S02]  /*acb0*/  IADD3 R128, P0, R128, R122.reuse, RZ ;  /* 0x0000007a80807210 */ /* 0x080fe40007f1e0ff */
[----:B------:R-:W-:Y:S01]  /*acc0*/  IADD3 R130, P2, R130, R122, RZ ;  /* 0x0000007a82827210 */ /* 0x000fe20007f5e0ff */
[----:B------:R0:W5:Y:S01]  /*acd0*/  LDG.E.U16 R135, desc[UR4][R124.64] ;  /* 0x000000047c877981 */ /* 0x000162000c1e1500 */
[----:B------:R-:W-:-:S02]  /*ace0*/  LEA.HI.X.SX32 R127, R127, R123, 0x1, P1 ;  /* 0x0000007b7f7f7211 */ /* 0x000fc400008f0eff */
[-C--:B------:R-:W-:Y:S01]  /*acf0*/  LEA.HI.X.SX32 R129, R129, R123.reuse, 0x1, P0 ;  /* 0x0000007b81817211 */ /* 0x080fe200000f0eff */
[----:B------:R-:W4:Y:S01]  /*ad00*/  LDC R176, c[0x0][0x248] ;  /* 0x00009200ffb07b82 */ /* 0x000f220000000800 */
[----:B------:R-:W-:Y:S01]  /*ad10*/  LEA.HI.X.SX32 R131, R249, R123, 0x1, P2 ;  /* 0x0000007bf9837211 */ /* 0x000fe200010f0eff */
[----:B------:R0:W5:Y:S02]  /*ad20*/  LDG.E.U16 R138, desc[UR4][R126.64] ;  /* 0x000000047e8a7981 */ /* 0x000164000c1e1500 */
[----:B0-----:R-:W-:Y:S02]  /*ad30*/  IMAD R124, R146, 0x34a, RZ ;  /* 0x0000034a927c7824 */ /* 0x001fe400078e02ff */
[----:B------:R0:W5:Y:S01]  /*ad40*/  LDG.E.U16 R140, desc[UR4][R128.64] ;  /* 0x00000004808c7981 */ /* 0x000162000c1e1500 */
[----:B------:R-:W-:Y:S01]  /*ad50*/  IMAD R125, R148, 0x1a5, RZ ;  /* 0x000001a5947d7824 */ /* 0x000fe200078e02ff */
[----:B------:R-:W4:Y:S02]  /*ad60*/  LDC R170, c[0x0][0x248] ;  /* 0x00009200ffaa7b82 */ /* 0x000f240000000800 */
[----:B------:R1:W5:Y:S01]  /*ad70*/  LDG.E.U16 R142, desc[UR4][R130.64] ;  /* 0x00000004828e7981 */ /* 0x000362000c1e1500 */
[----:B------:R-:W-:Y:S01]  /*ad80*/  IMAD R126, R150, 0x34c, RZ ;  /* 0x0000034c967e7824 */ /* 0x000fe200078e02ff */
[----:B------:R-:W-:Y:S01]  /*ad90*/  IADD3 R124, P0, R124, R122, RZ ;  /* 0x0000007a7c7c7210 */ /* 0x000fe20007f1e0ff */
[----:B0-----:R-:W-:-:S03]  /*ada0*/  IMAD R128, R156, 0x34e, RZ ;  /* 0x0000034e9c807824 */ /* 0x001fc600078e02ff */
[----:B------:R-:W0:Y:S01]  /*adb0*/  LDC R178, c[0x0][0x248] ;  /* 0x00009200ffb27b82 */ /* 0x000e220000000800 */
[----:B------:R-:W-:Y:S02]  /*adc0*/  IMAD R129, R160, 0x1a7, RZ ;  /* 0x000001a7a0817824 */ /* 0x000fe400078e02ff */
[----:B-1----:R-:W-:Y:S01]  /*add0*/  IMAD R130, R164, 0x356, RZ ;  /* 0x00000356a4827824 */ /* 0x002fe200078e02ff */
[----:B------:R-:W-:Y:S01]  /*ade0*/  IADD3 R126, P1, R126, R122, RZ ;  /* 0x0000007a7e7e7210 */ /* 0x000fe20007f3e0ff */
[----:B------:R-:W-:-:S03]  /*adf0*/  IMAD R131, R158, 0x1ab, RZ ;  /* 0x000001ab9e837824 */ /* 0x000fc600078e02ff */
[----:B------:R-:W1:Y:S01]  /*ae00*/  LDC R160, c[0x0][0x248] ;  /* 0x00009200ffa07b82 */ /* 0x000e620000000800 */
[-C--:B------:R-:W-:Y:S02]  /*ae10*/  IADD3 R128, P2, R128, R122.reuse, RZ ;  /* 0x0000007a80807210 */ /* 0x080fe40007f5e0ff */
[----:B------:R-:W-:Y:S02]  /*ae20*/  LEA.HI.X.SX32 R125, R125, R123, 0x1, P0 ;  /* 0x0000007b7d7d7211 */ /* 0x000fe400000f0eff */
[----:B------:R-:W-:-:S03]  /*ae30*/  IADD3 R130, P0, R130, R122, RZ ;  /* 0x0000007a82827210 */ /* 0x000fc60007f1e0ff */
[----:B------:R-:W0:Y:S01]  /*ae40*/  LDC R164, c[0x0][0x248] ;  /* 0x00009200ffa47b82 */ /* 0x000e220000000800 */
[-C--:B------:R-:W-:Y:S02]  /*ae50*/  LEA.HI.X.SX32 R127, R144, R123.reuse, 0x1, P1 ;  /* 0x0000007b907f7211 */ /* 0x080fe400008f0eff */
[-C--:B------:R-:W-:Y:S01]  /*ae60*/  LEA.HI.X.SX32 R129, R129, R123.reuse, 0x1, P2 ;  /* 0x0000007b81817211 */ /* 0x080fe200010f0eff */
[----:B------:R4:W5:Y:S01]  /*ae70*/  LDG.E.U16 R144, desc[UR4][R124.64] ;  /* 0x000000047c907981 */ /* 0x000962000c1e1500 */
[----:B------:R-:W-:-:S03]  /*ae80*/  LEA.HI.X.SX32 R131, R131, R123, 0x1, P0 ;  /* 0x0000007b83837211 */ /* 0x000fc600000f0eff */
[----:B------:R-:W0:Y:S01]  /*ae90*/  LDC R174, c[0x0][0x248] ;  /* 0x00009200ffae7b82 */ /* 0x000e220000000800 */
[----:B------:R4:W5:Y:S04]  /*aea0*/  LDG.E.U16 R148, desc[UR4][R128.64] ;  /* 0x0000000480947981 */ /* 0x000968000c1e1500 */
[----:B------:R4:W5:Y:S02]  /*aeb0*/  LDG.E.U16 R150, desc[UR4][R130.64] ;  /* 0x0000000482967981 */ /* 0x000964000c1e1500 */
[----:B----4-:R-:W-:Y:S01]  /*aec0*/  IMAD R124, R172, 0x358, RZ ;  /* 0x00000358ac7c7824 */ /* 0x010fe200078e02ff */
[----:B------:R-:W4:Y:S01]  /*aed0*/  LDC R166, c[0x0][0x248] ;  /* 0x00009200ffa67b82 */ /* 0x000f220000000800 */
[----:B------:R1:W5:Y:S01]  /*aee0*/  LDG.E.U16 R146, desc[UR4][R126.64] ;  /* 0x000000047e927981 */ /* 0x000362000c1e1500 */
[----:B------:R-:W-:-:S02]  /*aef0*/  IMAD R128, R180, 0x35c, RZ ;  /* 0x0000035cb4807824 */ /* 0x000fc400078e02ff */
[----:B------:R-:W-:Y:S01]  /*af00*/  IADD3 R124, P0, R124, R122, RZ ;  /* 0x0000007a7c7c7210 */ /* 0x000fe20007f1e0ff */
[----:B------:R-:W-:-:S03]  /*af10*/  IMAD R130, R184, 0x35e, RZ ;  /* 0x0000035eb8827824 */ /* 0x000fc600078e02ff */
[----:B------:R-:W4:Y:S01]  /*af20*/  LDC R249, c[0x0][0x248] ;  /* 0x00009200fff97b82 */ /* 0x000f220000000800 */
[-C--:B------:R-:W-:Y:S01]  /*af30*/  IADD3 R128, P2, R128, R122.reuse, RZ ;  /* 0x0000007a80807210 */ /* 0x080fe20007f5e0ff */
[----:B------:R-:W-:Y:S01]  /*af40*/  IMAD R131, R186, 0x1af, RZ ;  /* 0x000001afba837824 */ /* 0x000fe200078e02ff */
[-C--:B------:R-:W-:Y:S01]  /*af50*/  LEA.HI.X.SX32 R125, R154, R123.reuse, 0x1, P0 ;  /* 0x0000007b9a7d7211 */ /* 0x080fe200000f0eff */
[----:B-1----:R-:W-:Y:S01]  /*af60*/  IMAD R127, R182, 0x1ad, RZ ;  /* 0x000001adb67f7824 */ /* 0x002fe200078e02ff */
[----:B------:R-:W-:Y:S01]  /*af70*/  IADD3 R130, P0, R130, R122, RZ ;  /* 0x0000007a82827210 */ /* 0x000fe20007f1e0ff */
[----:B------:R-:W-:Y:S02]  /*af80*/  IMAD R126, R176, 0x35a, RZ ;  /* 0x0000035ab07e7824 */ /* 0x000fe400078e02ff */
[----:B------:R-:W1:Y:S01]  /*af90*/  LDC R182, c[0x0][0x248] ;  /* 0x00009200ffb67b82 */ /* 0x000e620000000800 */
[-C--:B------:R-:W-:Y:S02]  /*afa0*/  LEA.HI.X.SX32 R129, R152, R123.reuse, 0x1, P2 ;  /* 0x0000007b98817211 */ /* 0x080fe400010f0eff */
[----:B------:R0:W5:Y:S01]  /*afb0*/  LDG.E.U16 R152, desc[UR4][R124.64] ;  /* 0x000000047c987981 */ /* 0x000162000c1e1500 */
[----:B------:R-:W-:-:S02]  /*afc0*/  LEA.HI.X.SX32 R131, R131, R123, 0x1, P0 ;  /* 0x0000007b83837211 */ /* 0x000fc400000f0eff */
[----:B------:R-:W-:Y:S01]  /*afd0*/  IADD3 R126, P1, R126, R122, RZ ;  /* 0x0000007a7e7e7210 */ /* 0x000fe20007f3e0ff */
[----:B------:R0:W5:Y:S01]  /*afe0*/  LDG.E.U16 R156, desc[UR4][R128.64] ;  /* 0x00000004809c7981 */ /* 0x000162000c1e1500 */
[----:B------:R-:W3:Y:S01]  /*aff0*/  LDC R176, c[0x0][0x248] ;  /* 0x00009200ffb07b82 */ /* 0x000ee20000000800 */
[----:B0-----:R-:W-:Y:S02]  /*b000*/  IMAD R124, R160, 0x366, RZ ;  /* 0x00000366a07c7824 */ /* 0x001fe400078e02ff */
[----:B------:R0:W5:Y:S01]  /*b010*/  LDG.E.U16 R158, desc[UR4][R130.64] ;  /* 0x00000004829e7981 */ /* 0x000162000c1e1500 */
[----:B------:R-:W-:Y:S01]  /*b020*/  IMAD R125, R164, 0x1b3, RZ ;  /* 0x000001b3a47d7824 */ /* 0x000fe200078e02ff */
[----:B------:R-:W-:-:S03]  /*b030*/  LEA.HI.X.SX32 R127, R127, R123, 0x1, P1 ;  /* 0x0000007b7f7f7211 */ /* 0x000fc600008f0eff */
[----:B------:R-:W3:Y:S01]  /*b040*/  LDC R172, c[0x0][0x248] ;  /* 0x00009200ffac7b82 */ /* 0x000ee20000000800 */
[----:B------:R-:W-:Y:S01]  /*b050*/  IMAD R128, R170, 0x36a, RZ ;  /* 0x0000036aaa807824 */ /* 0x000fe200078e02ff */
[----:B------:R-:W-:Y:S01]  /*b060*/  IADD3 R124, P0, R124, R122, RZ ;  /* 0x0000007a7c7c7210 */ /* 0x000fe20007f1e0ff */
[----:B------:R-:W-:Y:S01]  /*b070*/  IMAD R129, R174, 0x1b5, RZ ;  /* 0x000001b5ae817824 */ /* 0x000fe200078e02ff */
[----:B------:R4:W5:Y:S01]  /*b080*/  LDG.E.U16 R154, desc[UR4][R126.64] ;  /* 0x000000047e9a7981 */ /* 0x000962000c1e1500 */
[----:B0-----:R-:W-:-:S03]  /*b090*/  IMAD R130, R178, 0x36c, RZ ;  /* 0x0000036cb2827824 */ /* 0x001fc600078e02ff */
[----:B------:R-:W0:Y:S01]  /*b0a0*/  LDC R186, c[0x0][0x248] ;  /* 0x00009200ffba7b82 */ /* 0x000e220000000800 */
[-C--:B------:R-:W-:Y:S02]  /*b0b0*/  LEA.HI.X.SX32 R125, R125, R123.reuse, 0x1, P0 ;  /* 0x0000007b7d7d7211 */ /* 0x080fe400000f0eff */
[-C--:B------:R-:W-:Y:S02]  /*b0c0*/  IADD3 R128, P2, R128, R122.reuse, RZ ;  /* 0x0000007a80807210 */ /* 0x080fe40007f5e0ff */
[-C--:B------:R-:W-:Y:S01]  /*b0d0*/  IADD3 R130, P0, R130, R122.reuse, RZ ;  /* 0x0000007a82827210 */ /* 0x080fe20007f1e0ff */
[----:B----4-:R-:W-:Y:S01]  /*b0e0*/  IMAD R126, R166, 0x368, RZ ;  /* 0x00000368a67e7824 */ /* 0x010fe200078e02ff */
[-C--:B------:R-:W-:Y:S01]  /*b0f0*/  LEA.HI.X.SX32 R129, R129, R123.reuse, 0x1, P2 ;  /* 0x0000007b81817211 */ /* 0x080fe200010f0eff */
[----:B------:R-:W-:Y:S01]  /*b100*/  IMAD R249, R249, 0x1b4, RZ ;  /* 0x000001b4f9f97824 */ /* 0x000fe200078e02ff */
[-C--:B------:R-:W-:Y:S01]  /*b110*/  LEA.HI.X.SX32 R131, R162, R123.reuse, 0x1, P0 ;  /* 0x0000007ba2837211 */ /* 0x080fe200000f0eff */
[----:B------:R-:W4:Y:S01]  /*b120*/  LDC R170, c[0x0][0x248] ;  /* 0x00009200ffaa7b82 */ /* 0x000f220000000800 */
[----:B------:R-:W-:Y:S01]  /*b130*/  IADD3 R126, P1, R126, R122, RZ ;  /* 0x0000007a7e7e7210 */ /* 0x000fe20007f3e0ff */
[----:B------:R1:W5:Y:S03]  /*b140*/  LDG.E.U16 R164, desc[UR4][R128.64] ;  /* 0x0000000480a47981 */ /* 0x000366000c1e1500 */
[----:B------:R-:W-:Y:S01]  /*b150*/  LEA.HI.X.SX32 R127, R249, R123, 0x1, P1 ;  /* 0x0000007bf97f7211 */ /* 0x000fe200008f0eff */
[----:B------:R1:W5:Y:S02]  /*b160*/  LDG.E.U16 R166, desc[UR4][R130.64] ;  /* 0x0000000482a67981 */ /* 0x000364000c1e1500 */
[----:B------:R-:W4:Y:S02]  /*b170*/  LDC R184, c[0x0][0x248] ;  /* 0x00009200ffb87b82 */ /* 0x000f240000000800 */
[----:B------:R3:W5:Y:S01]  /*b180*/  LDG.E.U16 R162, desc[UR4][R126.64] ;  /* 0x000000047ea27981 */ /* 0x000762000c1e1500 */
[----:B-1----:R-:W-:-:S03]  /*b190*/  IMAD R128, R182, 0x378, RZ ;  /* 0x00000378b6807824 */ /* 0x002fc600078e02ff */
[----:B------:R1:W5:Y:S02]  /*b1a0*/  LDG.E.U16 R160, desc[UR4][R124.64] ;  /* 0x000000047ca07981 */ /* 0x000364000c1e1500 */
[----:B------:R-:W4:Y:S08]  /*b1b0*/  LDC R131, c[0x0][0x248] ;  /* 0x00009200ff837b82 */ /* 0x000f300000000800 */
[----:B------:R-:W4:Y:S01]  /*b1c0*/  LDC R182, c[0x0][0x248] ;  /* 0x00009200ffb67b82 */ /* 0x000f220000000800 */
[----:B---3--:R-:W-:-:S07]  /*b1d0*/  IMAD R126, R176, 0x376, RZ ;  /* 0x00000376b07e7824 */ /* 0x008fce00078e02ff */
[----:B------:R-:W3:Y:S01]  /*b1e0*/  LDC R130, c[0x0][0x248] ;  /* 0x00009200ff827b82 */ /* 0x000ee20000000800 */
[----:B-1----:R-:W-:-:S07]  /*b1f0*/  IMAD R124, R172, 0x36e, RZ ;  /* 0x0000036eac7c7824 */ /* 0x002fce00078e02ff */
[----:B------:R-:W1:Y:S01]  /*b200*/  LDC R176, c[0x0][0x248] ;  /* 0x00009200ffb07b82 */ /* 0x000e620000000800 */
[----:B0-----:R-:W-:Y:S01]  /*b210*/  IMAD R125, R186, 0x1b7, RZ ;  /* 0x000001b7ba7d7824 */ /* 0x001fe200078e02ff */
[-C--:B------:R-:W-:Y:S02]  /*b220*/  IADD3 R124, P0, R124, R122.reuse, RZ ;  /* 0x0000007a7c7c7210 */ /* 0x080fe40007f1e0ff */
[----:B------:R-:W-:-:S04]  /*b230*/  IADD3 R128, P2, R128, R122, RZ ;  /* 0x0000007a80807210 */ /* 0x000fc80007f5e0ff */
[----:B------:R-:W0:Y:S01]  /*b240*/  LDC R174, c[0x0][0x248] ;  /* 0x00009200ffae7b82 */ /* 0x000e220000000800 */
[----:B------:R-:W-:-:S07]  /*b250*/  LEA.HI.X.SX32 R125, R125, R123, 0x1, P0 ;  /* 0x0000007b7d7d7211 */ /* 0x000fce00000f0eff */
[----:B------:R-:W0:Y:S01]  /*b260*/  LDC R180, c[0x0][0x248] ;  /* 0x00009200ffb47b82 */ /* 0x000e220000000800 */
[----:B------:R-:W-:Y:S02]  /*b270*/  LEA.HI.X.SX32 R129, R168, R123, 0x1, P2 ;  /* 0x0000007ba8817211 */ /* 0x000fe400010f0eff */
[----:B------:R4:W5:Y:S05]  /*b280*/  LDG.E.U16 R168, desc[UR4][R124.64] ;  /* 0x000000047ca87981 */ /* 0x00096a000c1e1500 */
[----:B------:R-:W2:Y:S01]  /*b290*/  LDC R188, c[0x0][0x248] ;  /* 0x00009200ffbc7b82 */ /* 0x000ea20000000800 */
[----:B----4-:R-:W-:-:S07]  /*b2a0*/  IMAD R127, R170, 0x1bb, RZ ;  /* 0x000001bbaa7f7824 */ /* 0x010fce00078e02ff */
[----:B------:R-:W4:Y:S01]  /*b2b0*/  LDC R215, c[0x0][0x248] ;  /* 0x00009200ffd77b82 */ /* 0x000f220000000800 */
[----:B------:R-:W-:Y:S01]  /*b2c0*/  IMAD R125, R131, 0x1c3, RZ ;  /* 0x000001c3837d7824 */ /* 0x000fe200078e02ff */
[----:B------:R-:W-:Y:S01]  /*b2d0*/  IADD3 R126, P1, R126, R122, RZ ;  /* 0x0000007a7e7e7210 */ /* 0x000fe20007f3e0ff */
[----:B------:R-:W-:Y:S01]  /*b2e0*/  IMAD R131, R182, 0x1db, RZ ;  /* 0x000001dbb6837824 */ /* 0x000fe200078e02ff */
[----:B------:R1:W5:Y:S04]  /*b2f0*/  LDG.E.U16 R172, desc[UR4][R128.64] ;  /* 0x0000000480ac7981 */ /* 0x000368000c1e1500 */
[----:B------:R-:W4:Y:S01]  /*b300*/  LDC R186, c[0x0][0x248] ;  /* 0x00009200ffba7b82 */ /* 0x000f220000000800 */
[----:B---3--:R-:W-:Y:S02]  /*b310*/  IMAD R124, R130, 0x386, RZ ;  /* 0x00000386827c7824 */ /* 0x008fe400078e02ff */
[----:B-1----:R-:W-:-:S05]  /*b320*/  IMAD R130, R176, 0x3b6, RZ ;  /* 0x000003b6b0827824 */ /* 0x002fca00078e02ff */
[----:B------:R-:W1:Y:S01]  /*b330*/  LDC R182, c[0x0][0x248] ;  /* 0x00009200ffb67b82 */ /* 0x000e620000000800 */
[-C--:B------:R-:W-:Y:S02]  /*b340*/  IADD3 R124, P0, R124, R122.reuse, RZ ;  /* 0x0000007a7c7c7210 */ /* 0x080fe40007f1e0ff */
[-C--:B------:R-:W-:Y:S01]  /*b350*/  LEA.HI.X.SX32 R127, R127, R123.reuse, 0x1, P1 ;  /* 0x0000007b7f7f7211 */ /* 0x080fe200008f0eff */
[----:B------:R-:W-:Y:S01]  /*b360*/  IMAD R128, R184, 0x3a6, RZ ;  /* 0x000003a6b8807824 */ /* 0x000fe200078e02ff */
[-C--:B------:R-:W-:Y:S02]  /*b370*/  LEA.HI.X.SX32 R125, R125, R123.reuse, 0x1, P0 ;  /* 0x0000007b7d7d7211 */ /* 0x080fe400000f0eff */
[----:B------:R-:W-:Y:S01]  /*b380*/  IADD3 R130, P2, R130, R122, RZ ;  /* 0x0000007a82827210 */ /* 0x000fe20007f5e0ff */
[----:B------:R-:W3:Y:S01]  /*b390*/  LDC R178, c[0x0][0x248] ;  /* 0x00009200ffb27b82 */ /* 0x000ee20000000800 */
[----:B------:R2:W5:Y:S01]  /*b3a0*/  LDG.E.U16 R170, desc[UR4][R126.64] ;  /* 0x000000047eaa7981 */ /* 0x000562000c1e1500 */
[----:B0-----:R-:W-:Y:S01]  /*b3b0*/  IMAD R129, R180, 0x1d3, RZ ;  /* 0x000001d3b4817824 */ /* 0x001fe200078e02ff */
[----:B------:R-:W-:-:S05]  /*b3c0*/  LEA.HI.X.SX32 R131, R131, R123, 0x1, P2 ;  /* 0x0000007b83837211 */ /* 0x000fca00010f0eff */
[----:B------:R-:W0:Y:S01]  /*b3d0*/  LDC R195, c[0x0][0x248] ;  /* 0x00009200ffc37b82 */ /* 0x000e220000000800 */
[----:B------:R-:W-:Y:S01]  /*b3e0*/  IADD3 R128, P0, R128, R122, RZ ;  /* 0x0000007a80807210 */ /* 0x000fe20007f1e0ff */
[----:B------:R-:W5:Y:S01]  /*b3f0*/  LDG.E.U16 R180, desc[UR4][R130.64] ;  /* 0x0000000482b47981 */ /* 0x000f62000c1e1500 */
[----:B--2---:R-:W-:-:S03]  /*b400*/  IMAD R127, R174, 0x1cb, RZ ;  /* 0x000001cbae7f7824 */ /* 0x004fc600078e02ff */
[----:B------:R2:W5:Y:S02]  /*b410*/  LDG.E.U16 R174, desc[UR4][R124.64] ;  /* 0x000000047cae7981 */ /* 0x000564000c1e1500 */
[----:B------:R-:W0:Y:S01]  /*b420*/  LDC R249, c[0x0][0x248] ;  /* 0x00009200fff97b82 */ /* 0x000e220000000800 */
[----:B------:R-:W-:Y:S01]  /*b430*/  LEA.HI.X.SX32 R129, R129, R123, 0x1, P0 ;  /* 0x0000007b81817211 */ /* 0x000fe200000f0eff */
[----:B--2---:R-:W-:-:S06]  /*b440*/  IMAD R124, R188, 0x3c6, RZ ;  /* 0x000003c6bc7c7824 */ /* 0x004fcc00078e02ff */
[----:B------:R-:W2:Y:S01]  /*b450*/  LDC R205, c[0x0][0x248] ;  /* 0x00009200ffcd7b82 */ /* 0x000ea20000000800 */
[----:B----4-:R-:W-:Y:S02]  /*b460*/  IMAD R125, R186, 0x1e3, RZ ;  /* 0x000001e3ba7d7824 */ /* 0x010fe400078e02ff */
[----:B------:R-:W-:Y:S01]  /*b470*/  IMAD R130, R215, 0x3f6, RZ ;  /* 0x000003f6d7827824 */ /* 0x000fe200078e02ff */
[----:B------:R-:W-:Y:S01]  /*b480*/  IADD3 R124, P0, R124, R122, RZ ;  /* 0x0000007a7c7c7210 */ /* 0x000fe20007f1e0ff */
[----:B-1----:R-:W-:-:S03]  /*b490*/  IMAD R131, R182, 0x1fb, RZ ;  /* 0x000001fbb6837824 */ /* 0x002fc600078e02ff */
[-C--:B------:R-:W-:Y:S01]  /*b4a0*/  LEA.HI.X.SX32 R125, R125, R123.reuse, 0x1, P0 ;  /* 0x0000007b7d7d7211 */ /* 0x080fe200000f0eff */
[----:B------:R-:W1:Y:S01]  /*b4b0*/  LDC R203, c[0x0][0x248] ;  /* 0x00009200ffcb7b82 */ /* 0x000e620000000800 */
[----:B------:R-:W-:Y:S01]  /*b4c0*/  IADD3 R130, P0, R130, R122, RZ ;  /* 0x0000007a82827210 */ /* 0x000fe20007f1e0ff */
[----:B---3--:R-:W-:Y:S02]  /*b4d0*/  IMAD R126, R178, 0x396, RZ ;  /* 0x00000396b27e7824 */ /* 0x008fe400078e02ff */
[----:B------:R-:W3:Y:S01]  /*b4e0*/  LDG.E.U16 R178, desc[UR4][R128.64] ;  /* 0x0000000480b27981 */ /* 0x000ee2000c1e1500 */
[----:B------:R-:W-:-:S03]  /*b4f0*/  LEA.HI.X.SX32 R131, R131, R123, 0x1, P0 ;  /* 0x0000007b83837211 */ /* 0x000fc600000f0eff */
[----:B------:R-:W4:Y:S01]  /*b500*/  LDC R209, c[0x0][0x248] ;  /* 0x00009200ffd17b82 */ /* 0x000f220000000800 */
[----:B0-----:R-:W-:Y:S01]  /*b510*/  IMAD R249, R249, 0x1c4, RZ ;  /* 0x000001c4f9f97824 */ /* 0x001fe200078e02ff */
[----:B------:R0:W3:Y:S01]  /*b520*/  LDG.E.U16 R188, desc[UR4][R130.64] ;  /* 0x0000000482bc7981 */ /* 0x0000e2000c1e1500 */
[----:B------:R-:W-:-:S03]  /*b530*/  IADD3 R126, P1, R126, R122, RZ ;  /* 0x0000007a7e7e7210 */ /* 0x000fc60007f3e0ff */
[----:B------:R-:W3:Y:S02]  /*b540*/  LDG.E.U16 R182, desc[UR4][R124.64] ;  /* 0x000000047cb67981 */ /* 0x000ee4000c1e1500 */
[----:B------:R-:W4:Y:S01]  /*b550*/  LDC R213, c[0x0][0x248] ;  /* 0x00009200ffd57b82 */ /* 0x000f220000000800 */
[----:B0-----:R-:W-:Y:S01]  /*b560*/  IMAD R130, R195, 0x388, RZ ;  /* 0x00000388c3827824 */ /* 0x001fe200078e02ff */
[----:B------:R-:W-:-:S06]  /*b570*/  LEA.HI.X.SX32 R127, R127, R123, 0x1, P1 ;  /* 0x0000007b7f7f7211 */ /* 0x000fcc00008f0eff */
[----:B------:R-:W0:Y:S01]  /*b580*/  LDC R207, c[0x0][0x248] ;  /* 0x00009200ffcf7b82 */ /* 0x000e220000000800 */
[----:B------:R-:W-:Y:S01]  /*b590*/  IADD3 R130, P0, R130, R122, RZ ;  /* 0x0000007a82827210 */ /* 0x000fe20007f1e0ff */
[----:B------:R2:W3:Y:S03]  /*b5a0*/  LDG.E.U16 R176, desc[UR4][R126.64] ;  /* 0x000000047eb07981 */ /* 0x0004e6000c1e1500 */
[----:B------:R-:W-:-:S03]  /*b5b0*/  LEA.HI.X.SX32 R131, R249, R123, 0x1, P0 ;  /* 0x0000007bf9837211 */ /* 0x000fc600000f0eff */
[----:B------:R-:W0:Y:S01]  /*b5c0*/  LDC R249, c[0x0][0x248] ;  /* 0x00009200fff97b82 */ /* 0x000e220000000800 */
[----:B--2---:R-:W-:Y:S02]  /*b5d0*/  IMAD R126, R205, 0x3d6, RZ ;  /* 0x000003d6cd7e7824 */ /* 0x004fe400078e02ff */
[----:B-1----:R-:W-:-:S05]  /*b5e0*/  IMAD R127, R203, 0x1eb, RZ ;  /* 0x000001ebcb7f7824 */ /* 0x002fca00078e02ff */
[----:B------:R-:W1:Y:S01]  /*b5f0*/  LDC R197, c[0x0][0x248] ;  /* 0x00009200ffc57b82 */ /* 0x000e620000000800 */
[----:B------:R-:W-:Y:S01]  /*b600*/  IADD3 R126, P1, R126, R122, RZ ;  /* 0x0000007a7e7e7210 */ /* 0x000fe20007f3e0ff */
[----:B----4-:R-:W-:-:S03]  /*b610*/  IMAD R128, R209, 0x3e6, RZ ;  /* 0x000003e6d1807824 */ /* 0x010fc600078e02ff */
[----:B------:R-:W-:-:S03]  /*b620*/  LEA.HI.X.SX32 R127, R127, R123, 0x1, P1 ;  /* 0x0000007b7f7f7211 */ /* 0x000fc600008f0eff */
[----:B------:R-:W2:Y:S01]  /*b630*/  LDC R211, c[0x0][0x248] ;  /* 0x00009200ffd37b82 */ /* 0x000ea20000000800 */
[----:B------:R-:W-:Y:S01]  /*b640*/  IMAD R129, R213, 0x1f3, RZ ;  /* 0x000001f3d5817824 */ /* 0x000fe200078e02ff */
[----:B------:R0:W4:Y:S06]  /*b650*/  LDG.E.U16 R184, desc[UR4][R126.64] ;  /* 0x000000047eb87981 */ /* 0x00012c000c1e1500 */
[----:B------:R-:W1:Y:S01]  /*b660*/  LDC R217, c[0x0][0x248] ;  /* 0x00009200ffd97b82 */ /* 0x000e620000000800 */
[----:B------:R-:W-:Y:S01]  /*b670*/  IADD3 R128, P2, R128, R122, RZ ;  /* 0x0000007a80807210 */ /* 0x000fe20007f5e0ff */
[----:B0-----:R-:W-:-:S03]  /*b680*/  IMAD R126, R207, 0x3a8, RZ ;  /* 0x000003a8cf7e7824 */ /* 0x001fc600078e02ff */
[-C--:B------:R-:W-:Y:S01]  /*b690*/  LEA.HI.X.SX32 R129, R129, R123.reuse, 0x1, P2 ;  /* 0x0000007b81817211 */ /* 0x080fe200010f0eff */
[----:B------:R-:W-:Y:S02]  /*b6a0*/  IMAD R249, R249, 0x1d4, RZ ;  /* 0x000001d4f9f97824 */ /* 0x000fe400078e02ff */
[----:B------:R-:W0:Y:S01]  /*b6b0*/  LDC R205, c[0x0][0x248] ;  /* 0x00009200ffcd7b82 */ /* 0x000e220000000800 */
[----:B------:R-:W-:Y:S01]  /*b6c0*/  IADD3 R126, P2, R126, R122, RZ ;  /* 0x0000007a7e7e7210 */ /* 0x000fe20007f5e0ff */
[----:B------:R1:W4:Y:S03]  /*b6d0*/  LDG.E.U16 R186, desc[UR4][R128.64] ;  /* 0x0000000480ba7981 */ /* 0x000326000c1e1500 */
[----:B------:R-:W-:-:S03]  /*b6e0*/  LEA.HI.X.SX32 R127, R249, R123, 0x1, P2 ;  /* 0x0000007bf97f7211 */ /* 0x000fc600010f0eff */
[----:B------:R-:W0:Y:S01]  /*b6f0*/  LDC R249, c[0x0][0x248] ;  /* 0x00009200fff97b82 */ /* 0x000e220000000800 */
[----:B--2---:R-:W-:Y:S02]  /*b700*/  IMAD R124, R211, 0x3b8, RZ ;  /* 0x000003b8d37c7824 */ /* 0x004fe400078e02ff */
[----:B-1----:R-:W-:-:S03]  /*b710*/  IMAD R128, R197, 0x398, RZ ;  /* 0x00000398c5807824 */ /* 0x002fc600078e02ff */
[-C--:B------:R-:W-:Y:S01]  /*b720*/  IADD3 R124, P3, R124, R122.reuse, RZ ;  /* 0x0000007a7c7c7210 */ /* 0x080fe20007f7e0ff */
[----:B------:R-:W-:Y:S01]  /*b730*/  IMAD R125, R217, 0x218, RZ ;  /* 0x00000218d97d7824 */ /* 0x000fe200078e02ff */
[-C--:B------:R-:W-:Y:S01]  /*b740*/  IADD3 R128, P1, R128, R122.reuse, RZ ;  /* 0x0000007a80807210 */ /* 0x080fe20007f3e0ff */
[----:B------:R-:W1:Y:S03]  /*b750*/  LDC R209, c[0x0][0x248] ;  /* 0x00009200ffd17b82 */ /* 0x000e660000000800 */
[-C--:B------:R-:W-:Y:S02]  /*b760*/  LEA.HI.X.SX32 R129, R190, R123.reuse, 0x1, P1 ;  /* 0x0000007bbe817211 */ /* 0x080fe400008f0eff */
[----:B------:R2:W4:Y:S03]  /*b770*/  LDG.E.U16 R190, desc[UR4][R130.64] ;  /* 0x0000000482be7981 */ /* 0x000526000c1e1500 */
[----:B------:R-:W1:Y:S01]  /*b780*/  LDC R213, c[0x0][0x248] ;  /* 0x00009200ffd57b82 */ /* 0x000e620000000800 */
[----:B--2---:R-:W-:Y:S01]  /*b790*/  IADD3 R130, P0, R125, R122, RZ ;  /* 0x0000007a7d827210 */ /* 0x004fe20007f1e0ff */
[----:B0-----:R-:W-:Y:S01]  /*b7a0*/  IMAD R249, R249, 0x1e4, RZ ;  /* 0x000001e4f9f97824 */ /* 0x001fe200078e02ff */
[----:B------:R-:W-:-:S05]  /*b7b0*/  LEA.HI.X.SX32 R125, R191, R123, 0x1, P3 ;  /* 0x0000007bbf7d7211 */ /* 0x000fca00018f0eff */
[----:B------:R-:W0:Y:S01]  /*b7c0*/  LDC R203, c[0x0][0x248] ;  /* 0x00009200ffcb7b82 */ /* 0x000e220000000800 */
[----:B------:R-:W-:Y:S01]  /*b7d0*/  LEA.HI.X.SX32 R131, R193, R123, 0x1, P0 ;  /* 0x0000007bc1837211 */ /* 0x000fe200000f0eff */
[----:B------:R-:W2:Y:S04]  /*b7e0*/  LDG.E.U16 R191, desc[UR4][R128.64] ;  /* 0x0000000480bf7981 */ /* 0x000ea8000c1e1500 */
[----:B------:R1:W2:Y:S02]  /*b7f0*/  LDG.E.U16 R195, desc[UR4][R124.64] ;  /* 0x000000047cc37981 */ /* 0x0002a4000c1e1500 */
[----:B------:R-:W0:Y:S02]  /*b800*/  LDC R217, c[0x0][0x248] ;  /* 0x00009200ffd97b82 */ /* 0x000e240000000800 */
[----:B------:R1:W2:Y:S04]  /*b810*/  LDG.E.U16 R197, desc[UR4][R130.64] ;  /* 0x0000000482c57981 */ /* 0x0002a8000c1e1500 */
[----:B------:R0:W2:Y:S01]  /*b820*/  LDG.E.U16 R193, desc[UR4][R126.64] ;  /* 0x000000047ec17981 */ /* 0x0000a2000c1e1500 */
[----:B-1----:R-:W-:Y:S01]  /*b830*/  IMAD R124, R205, 0x3c8, RZ ;  /* 0x000003c8cd7c7824 */ /* 0x002fe200078e02ff */
[----:B------:R-:W1:Y:S04]  /*b840*/  LDC R207, c[0x0][0x248] ;  /* 0x00009200ffcf7b82 */ /* 0x000e680000000800 */
[----:B------:R-:W-:-:S04]  /*b850*/  IADD3 R124, P0, R124, R122, RZ ;  /* 0x0000007a7c7c7210 */ /* 0x000fc80007f1e0ff */
[----:B------:R-:W-:Y:S01]  /*b860*/  LEA.HI.X.SX32 R125, R249, R123, 0x1, P0 ;  /* 0x0000007bf97d7211 */ /* 0x000fe200000f0eff */
[----:B------:R-:W1:Y:S08]  /*b870*/  LDC R211, c[0x0][0x248] ;  /* 0x00009200ffd37b82 */ /* 0x000e700000000800 */
[----:B------:R-:W0:Y:S01]  /*b880*/  LDC R249, c[0x0][0x248] ;  /* 0x00009200fff97b82 */ /* 0x000e220000000800 */
[----:B------:R-:W-:-:S02]  /*b890*/  IMAD R128, R209, 0x3e8, RZ ;  /* 0x000003e8d1807824 */ /* 0x000fc400078e02ff */
[----:B------:R-:W-:-:S05]  /*b8a0*/  IMAD R130, R213, 0x3f8, RZ ;  /* 0x000003f8d5827824 */ /* 0x000fca00078e02ff */
[----:B------:R-:W1:Y:S08]  /*b8b0*/  LDC R209, c[0x0][0x248] ;  /* 0x00009200ffd17b82 */ /* 0x000e700000000800 */
[----:B------:R-:W1:Y:S01]  /*b8c0*/  LDC R213, c[0x0][0x248] ;  /* 0x00009200ffd57b82 */ /* 0x000e620000000800 */
[-C--:B------:R-:W-:Y:S02]  /*b8d0*/  IADD3 R130, P0, R130, R122.reuse, RZ ;  /* 0x0000007a82827210 */ /* 0x080fe40007f1e0ff */
[----:B------:R-:W-:-:S02]  /*b8e0*/  IADD3 R128, P2, R128, R122, RZ ;  /* 0x0000007a80807210 */ /* 0x000fc40007f5e0ff */
[-C--:B------:R-:W-:Y:S01]  /*b8f0*/  LEA.HI.X.SX32 R131, R201, R123.reuse, 0x1, P0 ;  /* 0x0000007bc9837211 */ /* 0x080fe200000f0eff */
[----:B0-----:R-:W-:Y:S02]  /*b900*/  IMAD R249, R249, 0x1f4, RZ ;  /* 0x000001f4f9f97824 */ /* 0x001fe400078e02ff */
[----:B------:R-:W0:Y:S01]  /*b910*/  LDC R223, c[0x0][0x248] ;  /* 0x00009200ffdf7b82 */ /* 0x000e220000000800 */
[----:B------:R-:W-:Y:S01]  /*b920*/  IMAD R126, R203, 0x3d8, RZ ;  /* 0x000003d8cb7e7824 */ /* 0x000fe200078e02ff */
[----:B------:R1:W2:Y:S01]  /*b930*/  LDG.E.U16 R205, desc[UR4][R130.64] ;  /* 0x0000000482cd7981 */ /* 0x0002a2000c1e1500 */
[----:B------:R-:W-:-:S03]  /*b940*/  LEA.HI.X.SX32 R129, R249, R123, 0x1, P2 ;  /* 0x0000007bf9817211 */ /* 0x000fc600010f0eff */
[----:B------:R-:W-:Y:S02]  /*b950*/  IADD3 R126, P1, R126, R122, RZ ;  /* 0x0000007a7e7e7210 */ /* 0x000fe40007f3e0ff */
[----:B------:R-:W5:Y:S01]  /*b960*/  LDC R225, c[0x0][0x248] ;  /* 0x00009200ffe17b82 */ /* 0x000f620000000800 */
[----:B------:R1:W2:Y:S01]  /*b970*/  LDG.E.U16 R203, desc[UR4][R128.64] ;  /* 0x0000000480cb7981 */ /* 0x0002a2000c1e1500 */
[----:B------:R-:W-:-:S03]  /*b980*/  LEA.HI.X.SX32 R127, R199, R123, 0x1, P1 ;  /* 0x0000007bc77f7211 */ /* 0x000fc600008f0eff */
[----:B------:R1:W2:Y:S03]  /*b990*/  LDG.E.U16 R199, desc[UR4][R124.64] ;  /* 0x000000047cc77981 */ /* 0x0002a6000c1e1500 */
[----:B-1----:R-:W1:Y:S01]  /*b9a0*/  LDC R131, c[0x0][0x248] ;  /* 0x00009200ff837b82 */ /* 0x002e620000000800 */
[----:B------:R0:W2:Y:S01]  /*b9b0*/  LDG.E.U16 R201, desc[UR4][R126.64] ;  /* 0x000000047ec97981 */ /* 0x0000a2000c1e1500 */
[----:B------:R-:W-:Y:S02]  /*b9c0*/  IMAD R128, R209, 0x39a, RZ ;  /* 0x0000039ad1807824 */ /* 0x000fe400078e02ff */
[----:B------:R-:W-:-:S04]  /*b9d0*/  IMAD R129, R213, 0x1cd, RZ ;  /* 0x000001cdd5817824 */ /* 0x000fc800078e02ff */
[----:B------:R-:W1:Y:S01]  /*b9e0*/  LDC R227, c[0x0][0x248] ;  /* 0x00009200ffe37b82 */ /* 0x000e620000000800 */
[----:B------:R-:W-:Y:S01]  /*b9f0*/  IMAD R125, R217, 0x1bd, RZ ;  /* 0x000001bdd97d7824 */ /* 0x000fe200078e02ff */
[----:B------:R-:W-:Y:S01]  /*ba00*/  IADD3 R128, P2, R128, R122, RZ ;  /* 0x0000007a80807210 */ /* 0x000fe20007f5e0ff */
[----:B------:R-:W-:-:S05]  /*ba10*/  IMAD R124, R207, 0x37a, RZ ;  /* 0x0000037acf7c7824 */ /* 0x000fca00078e02ff */
[----:B------:R-:W1:Y:S08]  /*ba20*/  LDC R130, c[0x0][0x248] ;  /* 0x00009200ff827b82 */ /* 0x000e700000000800 */
[----:B------:R-:W3:Y:S01]  /*ba30*/  LDC R213, c[0x0][0x248] ;  /* 0x00009200ffd57b82 */ /* 0x000ee20000000800 */
[----:B------:R-:W-:Y:S02]  /*ba40*/  LEA.HI.X.SX32 R129, R129, R123, 0x1, P2 ;  /* 0x0000007b81817211 */ /* 0x000fe400010f0eff */
[----:B------:R-:W-:-:S05]  /*ba50*/  IADD3 R124, P0, R124, R122, RZ ;  /* 0x0000007a7c7c7210 */ /* 0x000fca0007f1e0ff */
[----:B------:R-:W3:Y:S01]  /*ba60*/  LDC R217, c[0x0][0x248] ;  /* 0x00009200ffd97b82 */ /* 0x000ee20000000800 */
[----:B0-----:R-:W-:Y:S01]  /*ba70*/  IMAD R126, R211, 0x38a, RZ ;  /* 0x0000038ad37e7824 */ /* 0x001fe200078e02ff */
[----:B------:R-:W-:Y:S01]  /*ba80*/  LEA.HI.X.SX32 R125, R125, R123, 0x1, P0 ;  /* 0x0000007b7d7d7211 */ /* 0x000fe200000f0eff */
[----:B------:R0:W2:Y:S05]  /*ba90*/  LDG.E.U16 R211, desc[UR4][R128.64] ;  /* 0x0000000480d37981 */ /* 0x0000aa000c1e1500 */
[----:B------:R-:W3:Y:S01]  /*baa0*/  LDC R219, c[0x0][0x248] ;  /* 0x00009200ffdb7b82 */ /* 0x000ee20000000800 */
[----:B------:R1:W2:Y:S01]  /*bab0*/  LDG.E.U16 R207, desc[UR4][R124.64] ;  /* 0x000000047ccf7981 */ /* 0x0002a2000c1e1500 */
[----:B0-----:R-:W-:-:S06]  /*bac0*/  IMAD R128, R223, 0x3ca, RZ ;  /* 0x000003cadf807824 */ /* 0x001fcc00078e02ff */
[----:B------:R-:W0:Y:S01]  /*bad0*/  LDC R215, c[0x0][0x248] ;  /* 0x00009200ffd77b82 */ /* 0x000e220000000800 */
[----:B-----5:R-:W-:Y:S02]  /*bae0*/  IMAD R127, R225, 0x1c5, RZ ;  /* 0x000001c5e17f7824 */ /* 0x020fe400078e02ff */
[----:B-1----:R-:W-:-:S05]  /*baf0*/  IMAD R124, R131, 0x3aa, RZ ;  /* 0x000003aa837c7824 */ /* 0x002fca00078e02ff */
[----:B------:R-:W1:Y:S01]  /*bb00*/  LDC R223, c[0x0][0x248] ;  /* 0x00009200ffdf7b82 */ /* 0x000e620000000800 */
[-C--:B------:R-:W-:Y:S01]  /*bb10*/  IADD3 R126, P1, R126, R122.reuse, RZ ;  /* 0x0000007a7e7e7210 */ /* 0x080fe20007f3e0ff */
[----:B------:R-:W-:Y:S01]  /*bb20*/  IMAD R129, R227, 0x1e5, RZ ;  /* 0x000001e5e3817824 */ /* 0x000fe200078e02ff */
[----:B------:R-:W-:Y:S01]  /*bb30*/  IADD3 R124, P0, R124, R122, RZ ;  /* 0x0000007a7c7c7210 */ /* 0x000fe20007f1e0ff */
[----:B------:R-:W-:Y:S02]  /*bb40*/  IMAD R125, R130, 0x1d5, RZ ;  /* 0x000001d5827d7824 */ /* 0x000fe400078e02ff */
[----:B---3--:R-:W-:Y:S02]  /*bb50*/  IMAD R130, R213, 0x3da, RZ ;  /* 0x000003dad5827824 */ /* 0x008fe400078e02ff */
[----:B------:R-:W3:Y:S01]  /*bb60*/  LDC R227, c[0x0][0x248] ;  /* 0x00009200ffe37b82 */ /* 0x000ee20000000800 */
[-C--:B------:R-:W-:Y:S01]  /*bb70*/  LEA.HI.X.SX32 R127, R127, R123.reuse, 0x1, P1 ;  /* 0x0000007b7f7f7211 */ /* 0x080fe200008f0eff */
[----:B------:R-:W-:Y:S01]  /*bb80*/  IMAD R131, R217, 0x1ed, RZ ;  /* 0x000001edd9837824 */ /* 0x000fe200078e02ff */
[----:B------:R-:W-:-:S02]  /*bb90*/  LEA.HI.X.SX32 R125, R125, R123, 0x1, P0 ;  /* 0x0000007b7d7d7211 */ /* 0x000fc400000f0eff */
[----:B------:R-:W-:Y:S01]  /*bba0*/  IADD3 R130, P0, R130, R122, RZ ;  /* 0x0000007a82827210 */ /* 0x000fe20007f1e0ff */
[----:B------:R5:W2:Y:S02]  /*bbb0*/  LDG.E.U16 R209, desc[UR4][R126.64] ;  /* 0x000000047ed17981 */ /* 0x000aa4000c1e1500 */
[----:B------:R-:W3:Y:S01]  /*bbc0*/  LDC R225, c[0x0][0x248] ;  /* 0x00009200ffe17b82 */ /* 0x000ee20000000800 */
[----:B------:R-:W-:Y:S01]  /*bbd0*/  LEA.HI.X.SX32 R131, R131, R123, 0x1, P0 ;  /* 0x0000007b83837211 */ /* 0x000fe200000f0eff */
[----:B------:R0:W2:Y:S01]  /*bbe0*/  LDG.E.U16 R213, desc[UR4][R124.64] ;  /* 0x000000047cd57981 */ /* 0x0000a2000c1e1500 */
[----:B-----5:R-:W-:-:S05]  /*bbf0*/  IMAD R126, R219, 0x3ba, RZ ;  /* 0x000003badb7e7824 */ /* 0x020fca00078e02ff */
[----:B------:R-:W5:Y:S01]  /*bc00*/  LDC R245, c[0x0][0x248] ;  /* 0x00009200fff57b82 */ /* 0x000f620000000800 */
[----:B0-----:R-:W-:Y:S01]  /*bc10*/  IMAD R127, R215, 0x1dd, RZ ;  /* 0x000001ddd77f7824 */ /* 0x001fe200078e02ff */
[----:B------:R1:W2:Y:S01]  /*bc20*/  LDG.E.U16 R219, desc[UR4][R130.64] ;  /* 0x0000000482db7981 */ /* 0x0002a2000c1e1500 */
[----:B------:R-:W-:-:S04]  /*bc30*/  IADD3 R126, P1, R126, R122, RZ ;  /* 0x0000007a7e7e7210 */ /* 0x000fc80007f3e0ff */
[----:B------:R-:W-:Y:S01]  /*bc40*/  LEA.HI.X.SX32 R127, R127, R123, 0x1, P1 ;  /* 0x0000007b7f7f7211 */ /* 0x000fe200008f0eff */
[----:B------:R-:W0:Y:S01]  /*bc50*/  LDC R125, c[0x0][0x248] ;  /* 0x00009200ff7d7b82 */ /* 0x000e220000000800 */
[----:B-1----:R-:W-:-:S03]  /*bc60*/  IMAD R130, R223, 0x37e, RZ ;  /* 0x0000037edf827824 */ /* 0x002fc600078e02ff */
[----:B------:R3:W2:Y:S04]  /*bc70*/  LDG.E.U16 R215, desc[UR4][R126.64] ;  /* 0x000000047ed77981 */ /* 0x0006a8000c1e1500 */
[----:B------:R-:W1:Y:S01]  /*bc80*/  LDC R223, c[0x0][0x248] ;  /* 0x00009200ffdf7b82 */ /* 0x000e620000000800 */
[----:B---3--:R-:W-:-:S07]  /*bc90*/  IMAD R126, R227, 0x37c, RZ ;  /* 0x0000037ce37e7824 */ /* 0x008fce00078e02ff */
[----:B------:R-:W3:Y:S01]  /*bca0*/  LDC R227, c[0x0][0x248] ;  /* 0x00009200ffe37b82 */ /* 0x000ee20000000800 */
[----:B------:R-:W-:Y:S01]  /*bcb0*/  IADD3 R128, P2, R128, R122, RZ ;  /* 0x0000007a80807210 */ /* 0x000fe20007f5e0ff */
[----:B------:R-:W-:-:S03]  /*bcc0*/  IMAD R124, R225, 0x3ea, RZ ;  /* 0x000003eae17c7824 */ /* 0x000fc600078e02ff */
[----:B------:R-:W-:Y:S02]  /*bcd0*/  LEA.HI.X.SX32 R129, R129, R123, 0x1, P2 ;  /* 0x0000007b81817211 */ /* 0x000fe400010f0eff */
[----:B------:R-:W-:Y:S01]  /*bce0*/  IADD3 R124, P1, R124, R122, RZ ;  /* 0x0000007a7c7c7210 */ /* 0x000fe20007f3e0ff */
[----:B------:R-:W5:Y:S02]  /*bcf0*/  LDC R247, c[0x0][0x248] ;  /* 0x00009200fff77b82 */ /* 0x000f640000000800 */
[----:B------:R0:W2:Y:S01]  /*bd00*/  LDG.E.U16 R217, desc[UR4][R128.64] ;  /* 0x0000000480d97981 */ /* 0x0000a2000c1e1500 */
[----:B-1----:R-:W-:-:S05]  /*bd10*/  IMAD R127, R223, 0x1fd, RZ ;  /* 0x000001fddf7f7824 */ /* 0x002fca00078e02ff */
[----:B------:R-:W1:Y:S08]  /*bd20*/  LDC R249, c[0x0][0x248] ;  /* 0x00009200fff97b82 */ /* 0x000e700000000800 */
[----:B------:R-:W4:Y:S01]  /*bd30*/  LDC R223, c[0x0][0x248] ;  /* 0x00009200ffdf7b82 */ /* 0x000f220000000800 */
[----:B0-----:R-:W-:Y:S02]  /*bd40*/  IMAD R128, R125, 0x3fa, RZ ;  /* 0x000003fa7d807824 */ /* 0x001fe400078e02ff */
[----:B---3--:R-:W-:Y:S01]  /*bd50*/  IMAD R125, R227, 0x1f5, RZ ;  /* 0x000001f5e37d7824 */ /* 0x008fe200078e02ff */
[----:B------:R-:W-:-:S02]  /*bd60*/  IADD3 R126, P0, R126, R122, RZ ;  /* 0x0000007a7e7e7210 */ /* 0x000fc40007f1e0ff */
[-C--:B------:R-:W-:Y:S02]  /*bd70*/  IADD3 R128, P2, R128, R122.reuse, RZ ;  /* 0x0000007a80807210 */ /* 0x080fe40007f5e0ff */
[-C--:B------:R-:W-:Y:S02]  /*bd80*/  LEA.HI.X.SX32 R125, R125, R123.reuse, 0x1, P1 ;  /* 0x0000007b7d7d7211 */ /* 0x080fe400008f0eff */
[-C--:B------:R-:W-:Y:S02]  /*bd90*/  LEA.HI.X.SX32 R129, R127, R123.reuse, 0x1, P2 ;  /* 0x0000007b7f817211 */ /* 0x080fe400010f0eff */
[----:B------:R-:W-:Y:S02]  /*bda0*/  LEA.HI.X.SX32 R127, R221, R123, 0x1, P0 ;  /* 0x0000007bdd7f7211 */ /* 0x000fe400000f0eff */
[----:B------:R0:W3:Y:S01]  /*bdb0*/  LDG.E.U16 R221, desc[UR4][R124.64] ;  /* 0x000000047cdd7981 */ /* 0x0000e2000c1e1500 */
[----:B------:R-:W-:-:S03]  /*bdc0*/  IADD3 R130, P1, R130, R122, RZ ;  /* 0x0000007a82827210 */ /* 0x000fc60007f3e0ff */
[----:B------:R-:W3:Y:S01]  /*bdd0*/  LDG.E.U16 R225, desc[UR4][R126.64] ;  /* 0x000000047ee17981 */ /* 0x000ee2000c1e1500 */
[----:B0-----:R-:W0:Y:S01]  /*bde0*/  LDC R124, c[0x0][0x248] ;  /* 0x00009200ff7c7b82 */ /* 0x001e220000000800 */
[----:B----4-:R-:W-:Y:S02]  /*bdf0*/  IMAD R131, R223, 0x1bf, RZ ;  /* 0x000001bfdf837824 */ /* 0x010fe400078e02ff */
[----:B------:R5:W4:Y:S05]  /*be00*/  LDG.E.U16 R223, desc[UR4][R128.64] ;  /* 0x0000000480df7981 */ /* 0x000b2a000c1e1500 */
[----:B------:R-:W0:Y:S01]  /*be10*/  LDC R125, c[0x0][0x248] ;  /* 0x00009200ff7d7b82 */ /* 0x000e220000000800 */
[----:B------:R-:W-:-:S05]  /*be20*/  LEA.HI.X.SX32 R131, R131, R123, 0x1, P1 ;  /* 0x0000007b83837211 */ /* 0x000fca00008f0eff */
[----:B------:R0:W4:Y:S01]  /*be30*/  LDG.E.U16 R227, desc[UR4][R130.64] ;  /* 0x0000000482e37981 */ /* 0x000122000c1e1500 */
[----:B-----5:R-:W-:Y:S02]  /*be40*/  IMAD R128, R247, 0x39c, RZ ;  /* 0x0000039cf7807824 */ /* 0x020fe400078e02ff */
[----:B-1----:R-:W-:Y:S01]  /*be50*/  IMAD R126, R249, 0x3ac, RZ ;  /* 0x000003acf97e7824 */ /* 0x002fe200078e02ff */
[----:B------:R-:W1:Y:S01]  /*be60*/  LDC R247, c[0x0][0x248] ;  /* 0x00009200fff77b82 */ /* 0x000e620000000800 */
[----:B0-----:R-:W-:Y:S01]  /*be70*/  IMAD R130, R245, 0x38c, RZ ;  /* 0x0000038cf5827824 */ /* 0x001fe200078e02ff */
[----:B------:R-:W-:Y:S01]  /*be80*/  IADD3 R128, P1, R128, R122, RZ ;  /* 0x0000007a80807210 */ /* 0x000fe20007f3e0ff */
[----:B------:R-:W-:-:S05]  /*be90*/  IMAD R124, R124, 0x3bc, RZ ;  /* 0x000003bc7c7c7824 */ /* 0x000fca00078e02ff */
[----:B------:R-:W0:Y:S01]  /*bea0*/  LDC R245, c[0x0][0x248] ;  /* 0x00009200fff57b82 */ /* 0x000e220000000800 */
[----:B------:R-:W-:Y:S01]  /*beb0*/  IADD3 R130, P0, R130, R122, RZ ;  /* 0x0000007a82827210 */ /* 0x000fe20007f1e0ff */
[----:B------:R-:W-:-:S03]  /*bec0*/  IMAD R125, R125, 0x3cc, RZ ;  /* 0x000003cc7d7d7824 */ /* 0x000fc600078e02ff */
[-C--:B------:R-:W-:Y:S02]  /*bed0*/  LEA.HI.X.SX32 R131, R229, R123.reuse, 0x1, P0 ;  /* 0x0000007be5837211 */ /* 0x080fe400000f0eff */
[-C--:B------:R-:W-:Y:S01]  /*bee0*/  IADD3 R124, P2, R124, R122.reuse, RZ ;  /* 0x0000007a7c7c7210 */ /* 0x080fe20007f5e0ff */
[----:B------:R-:W5:Y:S01]  /*bef0*/  LDC R249, c[0x0][0x248] ;  /* 0x00009200fff97b82 */ /* 0x000f620000000800 */
[-C--:B------:R-:W-:Y:S01]  /*bf00*/  LEA.HI.X.SX32 R129, R235, R123.reuse, 0x1, P1 ;  /* 0x0000007beb817211 */ /* 0x080fe200008f0eff */
[----:B------:R1:W4:Y:S02]  /*bf10*/  LDG.E.U16 R229, desc[UR4][R130.64] ;  /* 0x0000000482e57981 */ /* 0x000324000c1e1500 */
[-C--:B-1----:R-:W-:Y:S02]  /*bf20*/  IADD3 R130, P1, R125, R122.reuse, RZ ;  /* 0x0000007a7d827210 */ /* 0x082fe40007f3e0ff */
[----:B------:R-:W-:Y:S02]  /*bf30*/  LEA.HI.X.SX32 R125, R231, R123, 0x1, P2 ;  /* 0x0000007be77d7211 */ /* 0x000fe400010f0eff */
[----:B------:R1:W4:Y:S01]  /*bf40*/  LDG.E.U16 R231, desc[UR4][R128.64] ;  /* 0x0000000480e77981 */ /* 0x000322000c1e1500 */
[----:B------:R-:W-:-:S02]  /*bf50*/  IADD3 R126, P0, R126, R122, RZ ;  /* 0x0000007a7e7e7210 */ /* 0x000fc40007f1e0ff */
[-C--:B------:R-:W-:Y:S01]  /*bf60*/  LEA.HI.X.SX32 R131, R233, R123.reuse, 0x1, P1 ;  /* 0x0000007be9837211 */ /* 0x080fe200008f0eff */
[----:B------:R0:W4:Y:S01]  /*bf70*/  LDG.E.U16 R235, desc[UR4][R124.64] ;  /* 0x000000047ceb7981 */ /* 0x000122000c1e1500 */
[----:B-1----:R-:W1:Y:S01]  /*bf80*/  LDC R129, c[0x0][0x248] ;  /* 0x00009200ff817b82 */ /* 0x002e620000000800 */
[----:B------:R-:W-:Y:S02]  /*bf90*/  LEA.HI.X.SX32 R127, R237, R123, 0x1, P0 ;  /* 0x0000007bed7f7211 */ /* 0x000fe400000f0eff */
[----:B------:R5:W4:Y:S01]  /*bfa0*/  LDG.E.U16 R237, desc[UR4][R130.64] ;  /* 0x0000000482ed7981 */ /* 0x000b22000c1e1500 */
[----:B0-----:R-:W-:-:S03]  /*bfb0*/  IMAD R124, R245, 0x3dc, RZ ;  /* 0x000003dcf57c7824 */ /* 0x001fc600078e02ff */
[----:B------:R1:W4:Y:S01]  /*bfc0*/  LDG.E.U16 R233, desc[UR4][R126.64] ;  /* 0x000000047ee97981 */ /* 0x000322000c1e1500 */
[----:B-----5:R-:W-:Y:S01]  /*bfd0*/  IMAD R128, R249, 0x3fc, RZ ;  /* 0x000003fcf9807824 */ /* 0x020fe200078e02ff */
[----:B------:R-:W0:Y:S08]  /*bfe0*/  LDC R245, c[0x0][0x248] ;  /* 0x00009200fff57b82 */ /* 0x000e300000000800 */
[----:B------:R-:W5:Y:S08]  /*bff0*/  LDC R131, c[0x0][0x248] ;  /* 0x00009200ff837b82 */ /* 0x000f700000000800 */
[----:B------:R-:W0:Y:S01]  /*c000*/  LDC R130, c[0x0][0x248] ;  /* 0x00009200ff827b82 */ /* 0x000e220000000800 */
[----:B-1----:R-:W-:Y:S01]  /*c010*/  IMAD R126, R129, 0x3ec, RZ ;  /* 0x000003ec817e7824 */ /* 0x002fe200078e02ff */
[----:B------:R-:W-:-:S04]  /*c020*/  IADD3 R124, P0, R124, R122, RZ ;  /* 0x0000007a7c7c7210 */ /* 0x000fc80007f1e0ff */
[-C--:B------:R-:W-:Y:S02]  /*c030*/  IADD3 R126, P1, R126, R122.reuse, RZ ;  /* 0x0000007a7e7e7210 */ /* 0x080fe40007f3e0ff */
[----:B------:R-:W-:Y:S01]  /*c040*/  IADD3 R128, P2, R128, R122, RZ ;  /* 0x0000007a80807210 */ /* 0x000fe20007f5e0ff */
[----:B------:R-:W1:Y:S01]  /*c050*/  LDC R249, c[0x0][0x248] ;  /* 0x00009200fff97b82 */ /* 0x000e620000000800 */
[-C--:B------:R-:W-:Y:S02]  /*c060*/  LEA.HI.X.SX32 R125, R243, R123.reuse, 0x1, P0 ;  /* 0x0000007bf37d7211 */ /* 0x080fe400000f0eff */
[-C--:B------:R-:W-:Y:S02]  /*c070*/  LEA.HI.X.SX32 R127, R241, R123.reuse, 0x1, P1 ;  /* 0x0000007bf17f7211 */ /* 0x080fe400008f0eff */
[----:B------:R-:W-:Y:S02]  /*c080*/  LEA.HI.X.SX32 R129, R239, R123, 0x1, P2 ;  /* 0x0000007bef817211 */ /* 0x000fe400010f0eff */
[----:B------:R5:W4:Y:S04]  /*c090*/  LDG.E.U16 R239, desc[UR4][R124.64] ;  /* 0x000000047cef7981 */ /* 0x000b28000c1e1500 */
[----:B------:R0:W4:Y:S04]  /*c0a0*/  LDG.E.U16 R241, desc[UR4][R126.64] ;  /* 0x000000047ef17981 */ /* 0x000128000c1e1500 */
[----:B------:R0:W4:Y:S01]  /*c0b0*/  LDG.E.U16 R243, desc[UR4][R128.64] ;  /* 0x0000000480f37981 */ /* 0x000122000c1e1500 */
[----:B-----5:R-:W-:-:S02]  /*c0c0*/  IMAD R124, R131, 0x38e, RZ ;  /* 0x0000038e837c7824 */ /* 0x020fc400078e02ff */
[----:B0-----:R-:W-:Y:S01]  /*c0d0*/  IMAD R125, R130, 0x1c7, RZ ;  /* 0x000001c7827d7824 */ /* 0x001fe200078e02ff */
[----:B------:R-:W0:Y:S02]  /*c0e0*/  LDC R131, c[0x0][0x248] ;  /* 0x00009200ff837b82 */ /* 0x000e240000000800 */
[----:B------:R-:W-:-:S06]  /*c0f0*/  IADD3 R124, P0, R124, R122, RZ ;  /* 0x0000007a7c7c7210 */ /* 0x000fcc0007f1e0ff */
[----:B------:R-:W5:Y:S01]  /*c100*/  LDC R126, c[0x0][0x248] ;  /* 0x00009200ff7e7b82 */ /* 0x000f620000000800 */
[----:B------:R-:W-:Y:S01]  /*c110*/  LEA.HI.X.SX32 R125, R125, R123, 0x1, P0 ;  /* 0x0000007b7d7d7211 */ /* 0x000fe200000f0eff */
[----:B------:R-:W-:-:S04]  /*c120*/  IMAD R129, R245, 0x1d7, RZ ;  /* 0x000001d7f5817824 */ /* 0x000fc800078e02ff */
[----:B------:R1:W4:Y:S02]  /*c130*/  LDG.E.U16 R245, desc[UR4][R124.64] ;  /* 0x000000047cf57981 */ /* 0x000324000c1e1500 */
[----:B-1----:R-:W-:Y:S01]  /*c140*/  IMAD R128, R249, 0x3ae, RZ ;  /* 0x000003aef9807824 */ /* 0x002fe200078e02ff */
[----:B------:R-:W1:Y:S08]  /*c150*/  LDC R130, c[0x0][0x248] ;  /* 0x00009200ff827b82 */ /* 0x000e700000000800 */
[----:B------:R-:W2:Y:S08]  /*c160*/  LDC R124, c[0x0][0x248] ;  /* 0x00009200ff7c7b82 */ /* 0x000eb00000000800 */
[----:B------:R-:W0:Y:S01]  /*c170*/  LDC R125, c[0x0][0x248] ;  /* 0x00009200ff7d7b82 */ /* 0x000e220000000800 */
[----:B-----5:R-:W-:-:S02]  /*c180*/  IMAD R126, R126, 0x39e, RZ ;  /* 0x0000039e7e7e7824 */ /* 0x020fc400078e02ff */
[----:B------:R-:W-:Y:S01]  /*c190*/  IMAD R127, R247, 0x1cf, RZ ;  /* 0x000001cff77f7824 */ /* 0x000fe200078e02ff */
[-C--:B------:R-:W-:Y:S02]  /*c1a0*/  IADD3 R128, P2, R128, R122.reuse, RZ ;  /* 0x0000007a80807210 */ /* 0x080fe40007f5e0ff */
[----:B------:R-:W-:Y:S02]  /*c1b0*/  IADD3 R126, P1, R126, R122, RZ ;  /* 0x0000007a7e7e7210 */ /* 0x000fe40007f3e0ff */
[-C--:B------:R-:W-:Y:S02]  /*c1c0*/  LEA.HI.X.SX32 R129, R129, R123.reuse, 0x1, P2 ;  /* 0x0000007b81817211 */ /* 0x080fe400010f0eff */
[----:B------:R-:W-:-:S03]  /*c1d0*/  LEA.HI.X.SX32 R127, R127, R123, 0x1, P1 ;  /* 0x0000007b7f7f7211 */ /* 0x000fc600008f0eff */
[----:B------:R0:W5:Y:S04]  /*c1e0*/  LDG.E.U16 R249, desc[UR4][R128.64] ;  /* 0x0000000480f97981 */ /* 0x000168000c1e1500 */
[----:B------:R2:W5:Y:S01]  /*c1f0*/  LDG.E.U16 R247, desc[UR4][R126.64] ;  /* 0x000000047ef77981 */ /* 0x000562000c1e1500 */
[----:B0-----:R-:W-:Y:S02]  /*c200*/  IMAD R128, R125, 0x3ce, RZ ;  /* 0x000003ce7d807824 */ /* 0x001fe400078e02ff */
[----:B------:R-:W0:Y:S01]  /*c210*/  LDC R125, c[0x0][0x248] ;  /* 0x00009200ff7d7b82 */ /* 0x000e220000000800 */
[----:B--2---:R-:W-:-:S07]  /*c220*/  IMAD R127, R124, 0x1e7, RZ ;  /* 0x000001e77c7f7824 */ /* 0x004fce00078e02ff */
[----:B------:R-:W2:Y:S08]  /*c230*/  LDC R126, c[0x0][0x248] ;  /* 0x00009200ff7e7b82 */ /* 0x000eb00000000800 */
[----:B------:R-:W3:Y:S01]  /*c240*/  LDC R124, c[0x0][0x248] ;  /* 0x00009200ff7c7b82 */ /* 0x000ee20000000800 */
[----:B-1----:R-:W-:Y:S02]  /*c250*/  IMAD R130, R130, 0x3be, RZ ;  /* 0x000003be82827824 */ /* 0x002fe400078e02ff */
[----:B------:R-:W-:-:S03]  /*c260*/  IMAD R131, R131, 0x1df, RZ ;  /* 0x000001df83837824 */ /* 0x000fc600078e02ff */
[----:B------:R-:W-:Y:S01]  /*c270*/  IADD3 R130, P0, R130, R122, RZ ;  /* 0x0000007a82827210 */ /* 0x000fe20007f1e0ff */
[----:B0-----:R-:W-:-:S03]  /*c280*/  IMAD R125, R125, 0x3fe, RZ ;  /* 0x000003fe7d7d7824 */ /* 0x001fc600078e02ff */
[----:B------:R-:W-:Y:S02]  /*c290*/  LEA.HI.X.SX32 R131, R131, R123, 0x1, P0 ;  /* 0x0000007b83837211 */ /* 0x000fe400000f0eff */
[----:B------:R-:W-:-:S03]  /*c2a0*/  IADD3 R128, P0, R128, R122, RZ ;  /* 0x0000007a80807210 */ /* 0x000fc60007f1e0ff */
[----:B------:R0:W5:Y:S01]  /*c2b0*/  LDG.E.U16 R130, desc[UR4][R130.64] ;  /* 0x0000000482827981 */ /* 0x000162000c1e1500 */
[----:B--2---:R-:W-:Y:S01]  /*c2c0*/  IMAD R126, R126, 0x3de, RZ ;  /* 0x000003de7e7e7824 */ /* 0x004fe200078e02ff */
[----:B------:R-:W-:Y:S02]  /*c2d0*/  LEA.HI.X.SX32 R129, R127, R123, 0x1, P0 ;  /* 0x0000007b7f817211 */ /* 0x000fe400000f0eff */
[----:B------:R-:W1:Y:S01]  /*c2e0*/  LDC R127, c[0x0][0x248] ;  /* 0x00009200ff7f7b82 */ /* 0x000e620000000800 */
[----:B---3--:R-:W-:Y:S01]  /*c2f0*/  IMAD R124, R124, 0x3ee, RZ ;  /* 0x000003ee7c7c7824 */ /* 0x008fe200078e02ff */
[-C--:B------:R-:W-:Y:S01]  /*c300*/  IADD3 R126, P1, R126, R122.reuse, RZ ;  /* 0x0000007a7e7e7210 */ /* 0x080fe20007f3e0ff */
[----:B------:R-:W2:Y:S05]  /*c310*/  LDG.E.U16 R128, desc[UR4][R128.64] ;  /* 0x0000000480807981 */ /* 0x000eaa000c1e1500 */
[----:B0-----:R-:W0:Y:S01]  /*c320*/  LDC R131, c[0x0][0x248] ;  /* 0x00009200ff837b82 */ /* 0x001e220000000800 */
[----:B------:R-:W-:-:S02]  /*c330*/  IADD3 R124, P2, R124, R122, RZ ;  /* 0x0000007a7c7c7210 */ /* 0x000fc40007f5e0ff */
[----:B------:R-:W-:-:S05]  /*c340*/  IADD3 R122, P0, R125, R122, RZ ;  /* 0x0000007a7d7a7210 */ /* 0x000fca0007f1e0ff */
[----:B------:R-:W3:Y:S01]  /*c350*/  LDC R125, c[0x0][0x248] ;  /* 0x00009200ff7d7b82 */ /* 0x000ee20000000800 */
[----:B------:R-:W4:Y:S01]  /*c360*/  LDL.LU R129, [R1] ;  /* 0x0000000001817983 */ /* 0x000f220000300800 */
[----:B-1----:R-:W-:-:S05]  /*c370*/  IMAD R127, R127, 0x1ef, RZ ;  /* 0x000001ef7f7f7824 */ /* 0x002fca00078e02ff */
[----:B------:R-:W-:Y:S02]  /*c380*/  LEA.HI.X.SX32 R127, R127, R123, 0x1, P1 ;  /* 0x0000007b7f7f7211 */ /* 0x000fe400008f0eff */
[----:B0-----:R-:W-:-:S03]  /*c390*/  LEA R131, R131, -R131, 0x9 ;  /* 0x8000008383837211 */ /* 0x001fc600078e48ff */
[----:B------:R-:W2:Y:S01]  /*c3a0*/  LDG.E.U16 R126, desc[UR4][R126.64] ;  /* 0x000000047e7e7981 */ /* 0x000ea2000c1e1500 */
[----:B---3--:R-:W-:-:S05]  /*c3b0*/  IMAD R125, R125, 0x1f7, RZ ;  /* 0x000001f77d7d7824 */ /* 0x008fca00078e02ff */
[-C--:B------:R-:W-:Y:S02]  /*c3c0*/  LEA.HI.X.SX32 R125, R125, R123.reuse, 0x1, P2 ;  /* 0x0000007b7d7d7211 */ /* 0x080fe400010f0eff */
[----:B------:R-:W-:Y:S02]  /*c3d0*/  LEA.HI.X.SX32 R123, R131, R123, 0x1, P0 ;  /* 0x0000007b837b7211 */ /* 0x000fe400000f0eff */
[----:B------:R-:W3:Y:S04]  /*c3e0*/  LDL.LU R131, [R1+0x4] ;  /* 0x0000040001837983 */ /* 0x000ee80000300800 */
[----:B------:R-:W5:Y:S04]  /*c3f0*/  LDL.LU R127, [R1+0x8] ;  /* 0x00000800017f7983 */ /* 0x000f680000300800 */
[----:B------:R-:W2:Y:S04]  /*c400*/  LDG.E.U16 R124, desc[UR4][R124.64] ;  /* 0x000000047c7c7981 */ /* 0x000ea8000c1e1500 */
[----:B------:R-:W2:Y:S04]  /*c410*/  LDG.E.U16 R122, desc[UR4][R122.64] ;  /* 0x000000047a7a7981 */ /* 0x000ea8000c1e1500 */
[----:B------:R0:W-:Y:S04]  /*c420*/  STS.U16 [R2+0x2180], R220 ;  /* 0x002180dc02007388 */ /* 0x0001e80000000400 */
[----:B------:R-:W4:Y:S04]  /*c430*/  LDL.LU R125, [R1+0xc] ;  /* 0x00000c00017d7983 */ /* 0x000f280000300800 */
[----:B------:R-:W3:Y:S04]  /*c440*/  LDL.LU R123, [R1+0x10] ;  /* 0x00001000017b7983 */ /* 0x000ee80000300800 */
[----:B0-----:R-:W5:Y:S04]  /*c450*/  LDL.LU R220, [R1+0x14] ;  /* 0x0000140001dc7983 */ /* 0x001f680000300800 */
[----:B------:R0:W-:Y:S04]  /*c460*/  STS.U16 [R2+0x2580], R216 ;  /* 0x002580d802007388 */ /* 0x0001e80000000400 */
[----:B------:R1:W-:Y:S04]  /*c470*/  STS.U16 [R2+0x2980], R212 ;  /* 0x002980d402007388 */ /* 0x0003e80000000400 */
[----:B------:R1:W-:Y:S04]  /*c480*/  STS.U16 [R2+0x2d80], R208 ;  /* 0x002d80d002007388 */ /* 0x0003e80000000400 */
[----:B0-----:R-:W2:Y:S04]  /*c490*/  LDL R216, [R1+0x1a68] ;  /* 0x001a680001d87983 */ /* 0x001ea80000100800 */
[----:B-1----:R-:W4:Y:S04]  /*c4a0*/  LDL.LU R212, [R1+0x18] ;  /* 0x0000180001d47983 */ /* 0x002f280000300800 */
[----:B------:R-:W3:Y:S04]  /*c4b0*/  LDL.LU R208, [R1+0x1c] ;  /* 0x00001c0001d07983 */ /* 0x000ee80000300800 */
[----:B------:R0:W-:Y:S04]  /*c4c0*/  STS.U16 [R2+0x3180], R204 ;  /* 0x003180cc02007388 */ /* 0x0001e80000000400 */
[----:B------:R1:W-:Y:S04]  /*c4d0*/  STS.U16 [R2+0x3580], R200 ;  /* 0x003580c802007388 */ /* 0x0003e80000000400 */
[----:B------:R1:W-:Y:S04]  /*c4e0*/  STS.U16 [R2+0x3980], R196 ;  /* 0x003980c402007388 */ /* 0x0003e80000000400 */
[----:B0-----:R-:W5:Y:S04]  /*c4f0*/  LDL.LU R204, [R1+0x20] ;  /* 0x0000200001cc7983 */ /* 0x001f680000300800 */
[----:B-1----:R-:W5:Y:S04]  /*c500*/  LDL.LU R200, [R1+0x24] ;  /* 0x0000240001c87983 */ /* 0x002f680000300800 */
[----:B------:R-:W5:Y:S04]  /*c510*/  LDL.LU R196, [R1+0x28] ;  /* 0x0000280001c47983 */ /* 0x000f680000300800 */
        /* <DEDUP_REMOVED lines=17> */
[----:B------:R0:W-:Y:S04]  /*c630*/  STS.U16 [R2+0x7d80], R3 ;  /* 0x007d800302007388 */ /* 0x0001e80000000400 */
[----:B------:R-:W5:Y:S04]  /*c640*/  LDL.LU R141, [R1+0x78] ;  /* 0x00007800018d7983 */ /* 0x000f680000300800 */
[----:B------:R1:W-:Y:S01]  /*c650*/  STS.U16 [R2+0x6180], R136 ;  /* 0x0061808802007388 */ /* 0x0003e20000000400 */
[----:B0-----:R-:W-:-:S03]  /*c660*/  LOP3.LUT R3, R12, 0x40, RZ, 0x3c, !PT ;  /* 0x000000400c037812 */ /* 0x001fc600078e3cff */
[----:B------:R0:W-:Y:S04]  /*c670*/  STS.U16 [R2+0x6580], R27 ;  /* 0x0065801b02007388 */ /* 0x0001e80000000400 */
[----:B------:R0:W-:Y:S04]  /*c680*/  STS.U16 [R2+0x6980], R32 ;  /* 0x0069802002007388 */ /* 0x0001e80000000400 */
[----:B-1----:R-:W5:Y:S04]  /*c690*/  LDL.LU R136, [R1+0x84] ;  /* 0x0000840001887983 */ /* 0x002f680000300800 */
[----:B0-----:R-:W5:Y:S04]  /*c6a0*/  LDL.LU R27, [R1+0x90] ;  /* 0x00009000011b7983 */ /* 0x001f680000300800 */
        /* <DEDUP_REMOVED lines=41> */
[----:B------:R-:W-:Y:S01]  /*c940*/  STS.U16 [R2+0x27d80], R188 ;  /* 0x027d80bc02007388 */ /* 0x000fe20000000400 */
[----:B--2---:R-:W-:-:S03]  /*c950*/  IADD3 R3, R216, R3, RZ ;  /* 0x00000003d8037210 */ /* 0x004fc60007ffe0ff */
[----:B------:R-:W2:Y:S04]  /*c960*/  LDL.LU R108, [R1+0xfc] ;  /* 0x0000fc00016c7983 */ /* 0x000ea80000300800 */
[----:B----4-:R-:W-:Y:S04]  /*c970*/  STS.U16 [R3+0x5e00], R212 ;  /* 0x005e00d403007388 */ /* 0x010fe80000000400 */
[----:B---3--:R-:W-:Y:S04]  /*c980*/  STS.U16 [R3+0x5a00], R208 ;  /* 0x005a00d003007388 */ /* 0x008fe80000000400 */
[----:B-----5:R-:W-:Y:S04]  /*c990*/  STS.U16 [R3+0x6200], R220 ;  /* 0x006200dc03007388 */ /* 0x020fe80000000400 */
        /* <DEDUP_REMOVED lines=12> */
[----:B0-----:R-:W3:Y:S04]  /*ca60*/  LDL.LU R159, [R1+0x108] ;  /* 0x00010800019f7983 */ /* 0x001ee80000300800 */
[----:B------:R-:W4:Y:S04]  /*ca70*/  LDL.LU R165, [R1+0xf8] ;  /* 0x0000f80001a57983 */ /* 0x000f280000300800 */
[----:B------:R-:W5:Y:S04]  /*ca80*/  LDL.LU R171, [R1+0xe8] ;  /* 0x0000e80001ab7983 */ /* 0x000f680000300800 */
[----:B------:R-:W3:Y:S04]  /*ca90*/  LDL.LU R177, [R1+0xd8] ;  /* 0x0000d80001b17983 */ /* 0x000ee80000300800 */
[----:B------:R-:W4:Y:S04]  /*caa0*/  LDL.LU R183, [R1+0xc8] ;  /* 0x0000c80001b77983 */ /* 0x000f280000300800 */
[----:B------:R-:W5:Y:S04]  /*cab0*/  LDL.LU R189, [R1+0xb8] ;  /* 0x0000b80001bd7983 */ /* 0x000f680000300800 */
        /* <DEDUP_REMOVED lines=8> */
[----:B------:R0:W-:Y:S04]  /*cb40*/  STS.U16 [R3+0x7200], R131 ;  /* 0x0072008303007388 */ /* 0x0001e80000000400 */
[----:B------:R-:W5:Y:S04]  /*cb50*/  LDL.LU R127, [R1+0x44] ;  /* 0x00004400017f7983 */ /* 0x000f680000300800 */
[----:B------:R1:W-:Y:S04]  /*cb60*/  STS.U16 [R3+0x7a00], R129 ;  /* 0x007a008103007388 */ /* 0x0003e80000000400 */
[----:B0-----:R-:W5:Y:S04]  /*cb70*/  LDL.LU R131, [R1+0x3c] ;  /* 0x00003c0001837983 */ /* 0x001f680000300800 */
[----:B-1----:R-:W5:Y:S01]  /*cb80*/  LDL.LU R129, [R1+0x34] ;  /* 0x0000340001817983 */ /* 0x002f620000300800 */
[----:B------:R-:W-:-:S03]  /*cb90*/  LOP3.LUT R2, R12, 0x50, RZ, 0x3c, !PT ;  /* 0x000000500c027812 */ /* 0x000fc600078e3cff */
[----:B------:R0:W-:Y:S04]  /*cba0*/  STS.U16 [R3+0xe00], R15 ;  /* 0x000e000f03007388 */ /* 0x0001e80000000400 */
[----:B------:R-:W-:Y:S01]  /*cbb0*/  STS.U16 [R3+0x200], R224 ;  /* 0x000200e003007388 */ /* 0x000fe20000000400 */
[----:B0-----:R-:W-:-:S03]  /*cbc0*/  IADD3 R15, R216, R2, RZ ;  /* 0x00000002d80f7210 */ /* 0x001fc60007ffe0ff */
        /* <DEDUP_REMOVED lines=30> */
[----:B--2---:R-:W-:Y:S04]  /*cdb0*/  STS.U16 [R3+0x600], R108 ;  /* 0x0006006c03007388 */ /* 0x004fe80000000400 */
        /* <DEDUP_REMOVED lines=14> */
[----:B---3--:R0:W-:Y:S04]  /*cea0*/  STS.U16 [R15+0xe80], R177 ;  /* 0x000e80b10f007388 */ /* 0x0081e80000000400 */
[----:B----4-:R1:W-:Y:S04]  /*ceb0*/  STS.U16 [R15+0x1280], R183 ;  /* 0x001280b70f007388 */ /* 0x0103e80000000400 */
[----:B-----5:R2:W-:Y:S04]  /*cec0*/  STS.U16 [R15+0x1680], R189 ;  /* 0x001680bd0f007388 */ /* 0x0205e80000000400 */
[----:B0-----:R-:W3:Y:S04]  /*ced0*/  LDL.LU R177, [R1+0x104] ;  /* 0x0001040001b17983 */ /* 0x001ee80000300800 */
[----:B-1----:R-:W4:Y:S04]  /*cee0*/  LDL.LU R183, [R1+0xf4] ;  /* 0x0000f40001b77983 */ /* 0x002f280000300800 */
[----:B------:R0:W-:Y:S04]  /*cef0*/  STS.U16 [R15+0x1a80], R196 ;  /* 0x001a80c40f007388 */ /* 0x0001e80000000400 */
[----:B--2---:R-:W2:Y:S04]  /*cf00*/  LDL.LU R189, [R1+0xe4] ;  /* 0x0000e40001bd7983 */ /* 0x004ea80000300800 */
[----:B------:R1:W-:Y:S04]  /*cf10*/  STS.U16 [R15+0x1e80], R200 ;  /* 0x001e80c80f007388 */ /* 0x0003e80000000400 */
[----:B0-----:R-:W5:Y:S04]  /*cf20*/  LDL.LU R196, [R1+0xd4] ;  /* 0x0000d40001c47983 */ /* 0x001f680000300800 */
[----:B------:R0:W-:Y:S04]  /*cf30*/  STS.U16 [R15+0x2280], R204 ;  /* 0x002280cc0f007388 */ /* 0x0001e80000000400 */
[----:B-1----:R-:W5:Y:S04]  /*cf40*/  LDL.LU R200, [R1+0xc4] ;  /* 0x0000c40001c87983 */ /* 0x002f680000300800 */
[----:B------:R1:W-:Y:S04]  /*cf50*/  STS.U16 [R15+0x2680], R208 ;  /* 0x002680d00f007388 */ /* 0x0003e80000000400 */
[----:B0-----:R-:W5:Y:S04]  /*cf60*/  LDL.LU R204, [R1+0xb4] ;  /* 0x0000b40001cc7983 */ /* 0x001f680000300800 */
[----:B------:R0:W-:Y:S04]  /*cf70*/  STS.U16 [R15+0x2a80], R212 ;  /* 0x002a80d40f007388 */ /* 0x0001e80000000400 */
[----:B-1----:R-:W5:Y:S04]  /*cf80*/  LDL.LU R208, [R1+0xa4] ;  /* 0x0000a40001d07983 */ /* 0x002f680000300800 */
[----:B------:R1:W-:Y:S04]  /*cf90*/  STS.U16 [R15+0x2e80], R220 ;  /* 0x002e80dc0f007388 */ /* 0x0003e80000000400 */
[----:B0-----:R-:W3:Y:S04]  /*cfa0*/  LDL.LU R212, [R1+0x94] ;  /* 0x0000940001d47983 */ /* 0x001ee80000300800 */
[----:B------:R0:W-:Y:S04]  /*cfb0*/  STS.U16 [R15+0x3280], R123 ;  /* 0x0032807b0f007388 */ /* 0x0001e80000000400 */
[----:B-1----:R-:W4:Y:S04]  /*cfc0*/  LDL.LU R220, [R1+0x88] ;  /* 0x0000880001dc7983 */ /* 0x002f280000300800 */
[----:B------:R1:W-:Y:S04]  /*cfd0*/  STS.U16 [R15+0x3680], R125 ;  /* 0x0036807d0f007388 */ /* 0x0003e80000000400 */
[----:B0-----:R-:W2:Y:S04]  /*cfe0*/  LDL.LU R123, [R1+0x7c] ;  /* 0x00007c00017b7983 */ /* 0x001ea80000300800 */
[----:B------:R0:W-:Y:S04]  /*cff0*/  STS.U16 [R15+0x3a80], R127 ;  /* 0x003a807f0f007388 */ /* 0x0001e80000000400 */
[----:B-1----:R-:W5:Y:S04]  /*d000*/  LDL.LU R125, [R1+0x70] ;  /* 0x00007000017d7983 */ /* 0x002f680000300800 */
[----:B------:R1:W-:Y:S04]  /*d010*/  STS.U16 [R15+0x3e80], R131 ;  /* 0x003e80830f007388 */ /* 0x0003e80000000400 */
[----:B0-----:R-:W5:Y:S04]  /*d020*/  LDL.LU R127, [R1+0x64] ;  /* 0x00006400017f7983 */ /* 0x001f680000300800 */
[----:B------:R0:W-:Y:S04]  /*d030*/  STS.U16 [R15+0x4280], R129 ;  /* 0x004280810f007388 */ /* 0x0001e80000000400 */
[----:B-1----:R-:W5:Y:S04]  /*d040*/  LDL.LU R131, [R1+0x58] ;  /* 0x0000580001837983 */ /* 0x002f680000300800 */
[----:B0-----:R-:W5:Y:S01]  /*d050*/  LDL.LU R129, [R1+0x4c] ;  /* 0x00004c0001817983 */ /* 0x001f620000300800 */
[----:B------:R-:W-:-:S04]  /*d060*/  LOP3.LUT R2, R12, 0x60, RZ, 0x3c, !PT ;  /* 0x000000600c027812 */ /* 0x000fc800078e3cff */
[----:B------:R-:W-:Y:S01]  /*d070*/  IADD3 R2, R216, R2, RZ ;  /* 0x00000002d8027210 */ /* 0x000fe20007ffe0ff */
        /* <DEDUP_REMOVED lines=52> */
[----:B0-----:R-:W3:Y:S04]  /*d3c0*/  LDL.LU R212, [R1+0x100] ;  /* 0x0001000001d47983 */ /* 0x001ee80000300800 */
[----:B--2---:R0:W-:Y:S04]  /*d3d0*/  STS.U16 [R2+0x2700], R123 ;  /* 0x0027007b02007388 */ /* 0x0041e80000000400 */
[----:B-1----:R-:W2:Y:S04]  /*d3e0*/  LDL.LU R220, [R1+0xf0] ;  /* 0x0000f00001dc7983 */ /* 0x002ea80000300800 */
[----:B-----5:R1:W-:Y:S04]  /*d3f0*/  STS.U16 [R2+0x2b00], R125 ;  /* 0x002b007d02007388 */ /* 0x0203e80000000400 */
[----:B0-----:R-:W4:Y:S04]  /*d400*/  LDL.LU R123, [R1+0xe0] ;  /* 0x0000e000017b7983 */ /* 0x001f280000300800 */
        /* <DEDUP_REMOVED lines=67> */
[----:B------:R-:W-:Y:S01]  /*d840*/  STS.U16 [R3+0x2380], R218 ;  /* 0x002380da03007388 */ /* 0x000fe20000000400 */
[----:B0-----:R-:W0:Y:S03]  /*d850*/  LDC R2, c[0x0][0x280] ;  /* 0x0000a000ff027b82 */ /* 0x001e260000000800 */
[----:B------:R-:W-:Y:S04]  /*d860*/  STS.U16 [R3+0x2780], R214 ;  /* 0x002780d603007388 */ /* 0x000fe80000000400 */
[----:B------:R-:W-:Y:S04]  /*d870*/  STS.U16 [R3+0x2b80], R210 ;  /* 0x002b80d203007388 */ /* 0x000fe80000000400 */
[----:B------:R-:W-:Y:S04]  /*d880*/  STS.U16 [R3+0x2f80], R206 ;  /* 0x002f80ce03007388 */ /* 0x000fe80000000400 */
[----:B---3--:R-:W-:Y:S04]  /*d890*/  STS.U16 [R3+0x380], R212 ;  /* 0x000380d403007388 */ /* 0x008fe80000000400 */
[----:B------:R-:W-:Y:S04]  /*d8a0*/  STS.U16 [R3+0x3380], R202 ;  /* 0x003380ca03007388 */ /* 0x000fe80000000400 */
[----:B--2---:R-:W-:Y:S04]  /*d8b0*/  STS.U16 [R3+0x780], R220 ;  /* 0x000780dc03007388 */ /* 0x004fe80000000400 */
[----:B------:R-:W-:Y:S04]  /*d8c0*/  STS.U16 [R3+0x3780], R198 ;  /* 0x003780c603007388 */ /* 0x000fe80000000400 */
[----:B----4-:R-:W-:Y:S04]  /*d8d0*/  STS.U16 [R3+0xb80], R123 ;  /* 0x000b807b03007388 */ /* 0x010fe80000000400 */
[----:B------:R-:W-:Y:S04]  /*d8e0*/  STS.U16 [R3+0x3b80], R192 ;  /* 0x003b80c003007388 */ /* 0x000fe80000000400 */
        /* <DEDUP_REMOVED lines=53> */
[----:B-1----:R-:W-:-:S02]  /*dc40*/  MOV R0, 0xff800000 ;  /* 0xff80000000007802 */ /* 0x002fc40000000f00 */
[----:B------:R-:W-:Y:S02]  /*dc50*/  MOV R4, 0xff800000 ;  /* 0xff80000000047802 */ /* 0x000fe40000000f00 */
[----:B--2---:R-:W-:-:S05]  /*dc60*/  MOV R3, 0x3f800000 ;  /* 0x3f80000000037802 */ /* 0x004fca0000000f00 */
[----:B------:R1:W-:Y:S04]  /*dc70*/  STL [R1+0xa6c], R3 ;  /* 0x000a6c0301007387 */ /* 0x0003e80000100800 */
[----:B------:R-:W-:Y:S01]  /*dc80*/  STL [R1+0x60c], R0 ;  /* 0x00060c0001007387 */ /* 0x000fe20000100800 */
[----:B-1----:R-:W-:-:S03]  /*dc90*/  MOV R3, 0xff800000 ;  /* 0xff80000000037802 */ /* 0x002fc60000000f00 */
[----:B------:R1:W-:Y:S04]  /*dca0*/  STL [R1+0x608], R4 ;  /* 0x0006080401007387 */ /* 0x0003e80000100800 */
[----:B------:R2:W-:Y:S04]  /*dcb0*/  STL [R1+0x604], R3 ;  /* 0x0006040301007387 */ /* 0x0005e80000100800 */
[----:B------:R3:W-:Y:S01]  /*dcc0*/  STL [R1+0x600], R0 ;  /* 0x0006000001007387 */ /* 0x0007e20000100800 */
[----:B-1----:R-:W-:Y:S02]  /*dcd0*/  MOV R4, 0x3f800000 ;  /* 0x3f80000000047802 */ /* 0x002fe40000000f00 */
[----:B--2---:R-:W-:-:S03]  /*dce0*/  MOV R3, 0x3f800000 ;  /* 0x3f80000000037802 */ /* 0x004fc60000000f00 */
[----:B------:R1:W-:Y:S01]  /*dcf0*/  STL [R1+0xa70], R4 ;  /* 0x000a700401007387 */ /* 0x0003e20000100800 */
[----:B---3--:R-:W-:-:S03]  /*dd00*/  MOV R0, 0x3f800000 ;  /* 0x3f80000000007802 */ /* 0x008fc60000000f00 */
[----:B------:R1:W-:Y:S04]  /*dd10*/  STL [R1+0xa74], R3 ;  /* 0x000a740301007387 */ /* 0x0003e80000100800 */
[----:B------:R1:W-:Y:S04]  /*dd20*/  STL [R1+0x400], RZ ;  /* 0x000400ff01007387 */ /* 0x0003e80000100800 */
[----:B------:R1:W-:Y:S04]  /*dd30*/  STL [R1+0xa68], R0 ;  /* 0x000a680001007387 */ /* 0x0003e80000100800 */
[----:B------:R1:W-:Y:S04]  /*dd40*/  STL [R1+0x404], RZ ;  /* 0x000404ff01007387 */ /* 0x0003e80000100800 */
        /* <DEDUP_REMOVED lines=254> */
[----:B------:R1:W-:Y:S04]  /*ed30*/  STL [R1], RZ ;  /* 0x000000ff01007387 */ /* 0x0003e80000100800 */
        /* <DEDUP_REMOVED lines=126> */
[----:B------:R1:W-:Y:S01]  /*f520*/  STL [R1+0x1fc], RZ ;  /* 0x0001fcff01007387 */ /* 0x0003e20000100800 */
[----:B0-----:R-:W-:-:S02]  /*f530*/  ISETP.GE.AND P0, PT, R2, 0x1, PT ;  /* 0x000000010200780c */ /* 0x001fc40003f06270 */
[----:B------:R-:W-:Y:S02]  /*f540*/  CS2R R24, SRZ ;  /* 0x0000000000187805 */ /* 0x000fe4000001ff00 */
[----:B------:R-:W-:Y:S02]  /*f550*/  CS2R R26, SRZ ;  /* 0x00000000001a7805 */ /* 0x000fe4000001ff00 */
[----:B------:R-:W-:Y:S02]  /*f560*/  CS2R R28, SRZ ;  /* 0x00000000001c7805 */ /* 0x000fe4000001ff00 */
[----:B------:R-:W-:Y:S02]  /*f570*/  CS2R R30, SRZ ;  /* 0x00000000001e7805 */ /* 0x000fe4000001ff00 */
[----:B------:R-:W-:Y:S02]  /*f580*/  CS2R R32, SRZ ;  /* 0x0000000000207805 */ /* 0x000fe4000001ff00 */
[----:B------:R-:W-:-:S02]  /*f590*/  CS2R R34, SRZ ;  /* 0x0000000000227805 */ /* 0x000fc4000001ff00 */
        /* <DEDUP_REMOVED lines=57> */
[----:B------:R-:W-:Y:S01]  /*f930*/  CS2R R150, SRZ ;  /* 0x0000000000967805 */ /* 0x000fe2000001ff00 */
[----:B-1----:R-:W-:Y:S06]  /*f940*/  @!P0 BRA `(.L_x_0) ;  /* 0x000001f400588947 */ /* 0x002fec0003800000 */
[----:B------:R-:W0:Y:S01]  /*f950*/  S2R R220, SR_TID.X ;  /* 0x0000000000dc7919 */ /* 0x000e220000002100 */
[----:B------:R-:W-:Y:S01]  /*f960*/  IADD3 R0, R216, 0x40000, RZ ;  /* 0x00040000d8007810 */ /* 0x000fe20007ffe0ff */
[----:B------:R-:W1:Y:S01]  /*f970*/  LDC.64 R2, c[0x0][0x260] ;  /* 0x00009800ff027b82 */ /* 0x000e620000000a00 */
[----:B------:R-:W2:Y:S02]  /*f980*/  S2R R212, SR_TID.X ;  /* 0x0000000000d47919 */ /* 0x000ea40000002100 */
[----:B------:R-:W-:Y:S01]  /*f990*/  SHF.R.U32.HI R0, RZ, 0x4, R0 ;  /* 0x00000004ff007819 */ /* 0x000fe20000011600 */
[----:B------:R-:W3:Y:S03]  /*f9a0*/  S2R R216, SR_TID.X ;  /* 0x0000000000d87919 */ /* 0x000ee60000002100 */
[----:B------:R-:W-:Y:S01]  /*f9b0*/  SGXT.U32 R0, R0, 0xe ;  /* 0x0000000e0000781a */ /* 0x000fe20000000000 */
[----:B------:R-:W4:Y:S03]  /*f9c0*/  LDC.64 R124, c[0x0][0x250] ;  /* 0x00009400ff7c7b82 */ /* 0x000f260000000a00 */
[----:B------:R-:W-:-:S05]  /*f9d0*/  R2UR UR34, R0 ;  /* 0x00000000002272ca */ /* 0x000fca00000e0000 */
[----:B------:R-:W5:Y:S01]  /*f9e0*/  LDC R10, c[0x0][0x258] ;  /* 0x00009600ff0a7b82 */ /* 0x000f620000000800 */
[----:B-1----:R-:W-:-:S07]  /*f9f0*/  MOV R7, R2 ;  /* 0x0000000200077202 */ /* 0x002fce0000000f00 */
[----:B------:R-:W1:Y:S01]  /*fa00*/  LDC.64 R8, c[0x0][0x218] ;  /* 0x00008600ff087b82 */ /* 0x000e620000000a00 */
[----:B------:R5:W-:Y:S01]  /*fa10*/  STL [R1+0x1a74], R3 ;  /* 0x001a740301007387 */ /* 0x000be20000100800 */
[----:B------:R-:W-:Y:S02]  /*fa20*/  MOV R6, R3 ;  /* 0x0000000300067202 */ /* 0x000fe40000000f00 */
[C---:B0-----:R-:W-:Y:S02]  /*fa30*/  LOP3.LUT P0, RZ, R220.reuse, 0x80, RZ, 0xc0, !PT ;  /* 0x00000080dcff7812 */ /* 0x041fe4000780c0ff */
[----:B------:R-:W-:Y:S02]  /*fa40*/  SHF.L.U32 R139, R220, 0x9, RZ ;  /* 0x00000009dc8b7819 */ /* 0x000fe400000006ff */
[----:B------:R-:W0:Y:S01]  /*fa50*/  LDC.64 R12, c[0x0][0x220] ;  /* 0x00008800ff0c7b82 */ /* 0x000e220000000a00 */
[----:B--2---:R-:W-:Y:S01]  /*fa60*/  SHF.L.U32 R208, R212, 0x1, RZ ;  /* 0x00000001d4d07819 */ /* 0x004fe200000006ff */
[C---:B----4-:R-:W-:Y:S01]  /*fa70*/  IMAD R85, R125.reuse, 0x6, RZ ;  /* 0x000000067d557824 */ /* 0x050fe200078e02ff */
[----:B------:R-:W-:Y:S01]  /*fa80*/  SEL R2, RZ, 0x90, !P0 ;  /* 0x00000090ff027807 */ /* 0x000fe20004000000 */
[C---:B------:R-:W-:Y:S01]  /*fa90*/  IMAD R81, R125.reuse, 0xa, RZ ;  /* 0x0000000a7d517824 */ /* 0x040fe200078e02ff */
[C---:B---3--:R-:W-:Y:S01]  /*faa0*/  LOP3.LUT R212, R216.reuse, 0xc0, RZ, 0xc0, !PT ;  /* 0x000000c0d8d47812 */ /* 0x048fe200078ec0ff */
[C---:B------:R-:W-:Y:S01]  /*fab0*/  IMAD R80, R125.reuse, 0xb, RZ ;  /* 0x0000000b7d507824 */ /* 0x040fe200078e02ff */
[----:B------:R-:W-:Y:S01]  /*fac0*/  SHF.L.U32 R216, R216, 0x1, RZ ;  /* 0x00000001d8d87819 */ /* 0x000fe200000006ff */
[C---:B------:R-:W-:Y:S01]  /*fad0*/  IMAD R79, R125.reuse, 0xc, RZ ;  /* 0x0000000c7d4f7824 */ /* 0x040fe200078e02ff */
[----:B------:R-:W-:Y:S01]  /*fae0*/  LOP3.LUT R208, R208, 0x7e, RZ, 0xc0, !PT ;  /* 0x0000007ed0d07812 */ /* 0x000fe200078ec0ff */
[C---:B------:R-:W-:Y:S01]  /*faf0*/  IMAD R78, R125.reuse, 0xd, RZ ;  /* 0x0000000d7d4e7824 */ /* 0x040fe200078e02ff */
[----:B------:R-:W-:Y:S01]  /*fb00*/  LOP3.LUT R4, R2, 0x7e, R216, 0x78, !PT ;  /* 0x0000007e02047812 */ /* 0x000fe200078e78d8 */
[C---:B------:R-:W-:Y:S01]  /*fb10*/  IMAD R77, R125.reuse, 0xe, RZ ;  /* 0x0000000e7d4d7824 */ /* 0x040fe200078e02ff */
[----:B------:R-:W-:Y:S01]  /*fb20*/  LEA R140, R212, R208, 0x8 ;  /* 0x000000d0d48c7211 */ /* 0x000fe200078e40ff */
[----:B------:R-:W2:Y:S01]  /*fb30*/  S2R R216, SR_TID.X ;  /* 0x0000000000d87919 */ /* 0x000ea20000002100 */
[----:B-----5:R-:W-:Y:S01]  /*fb40*/  MOV R3, RZ ;  /* 0x000000ff00037202 */ /* 0x020fe20000000f00 */
[C---:B------:R-:W-:Y:S01]  /*fb50*/  IMAD R73, R125.reuse, 0x12, RZ ;  /* 0x000000127d497824 */ /* 0x040fe200078e02ff */
[----:B------:R-:W-:Y:S01]  /*fb60*/  IADD3 R5, P0, R0, 0x2, RZ ;  /* 0x0000000200057810 */ /* 0x000fe20007f1e0ff */
[----:B------:R-:W3:Y:S01]  /*fb70*/  S2R R212, SR_CTAID.Y ;  /* 0x0000000000d47919 */ /* 0x000ee20000002600 */
[----:B------:R-:W-:Y:S01]  /*fb80*/  LOP3.LUT R2, R220, 0x7f, RZ, 0xc0, !PT ;  /* 0x0000007fdc027812 */ /* 0x000fe200078ec0ff */
[----:B------:R-:W-:Y:S01]  /*fb90*/  IMAD R72, R125, 0x13, RZ ;  /* 0x000000137d487824 */ /* 0x000fe200078e02ff */
[----:B------:R-:W-:Y:S01]  /*fba0*/  IADD3.X R3, R3, 0x40000040, RZ, P0, !PT ;  /* 0x4000004003037810 */ /* 0x000fe200007fe4ff */
[----:B------:R-:W-:Y:S01]  /*fbb0*/  IMAD R71, R125, 0x14, RZ ;  /* 0x000000147d477824 */ /* 0x000fe200078e02ff */
[----:B------:R-:W-:Y:S01]  /*fbc0*/  LOP3.LUT R139, R4, 0x8000, R139, 0xf8, !PT ;  /* 0x00008000048b7812 */ /* 0x000fe200078ef88b */
[----:B------:R-:W-:Y:S01]  /*fbd0*/  IMAD R2, R2, R6, RZ ;  /* 0x0000000602027224 */ /* 0x000fe200078e02ff */
[----:B------:R-:W-:Y:S01]  /*fbe0*/  R2UR UR55, R3 ;  /* 0x00000000033772ca */ /* 0x000fe200000e0000 */
[----:B------:R-:W-:Y:S01]  /*fbf0*/  IMAD R70, R125, 0x15, RZ ;  /* 0x000000157d467824 */ /* 0x000fe200078e02ff */
[----:B------:R-:W-:Y:S01]  /*fc00*/  R2UR UR54, R5 ;  /* 0x00000000053672ca */ /* 0x000fe200000e0000 */
[C---:B------:R-:W-:Y:S01]  /*fc10*/  IMAD.HI R6, R2.reuse, 0x2, RZ ;  /* 0x0000000202067827 */ /* 0x040fe200078e02ff */
[----:B------:R-:W-:Y:S01]  /*fc20*/  SHF.L.U32 R4, R2, 0x1, RZ ;  /* 0x0000000102047819 */ /* 0x000fe200000006ff */
[----:B------:R-:W4:Y:S01]  /*fc30*/  LDC R138, c[0x0][0x268] ;  /* 0x00009a00ff8a7b82 */ /* 0x000f220000000800 */
[CC--:B------:R-:W-:Y:S01]  /*fc40*/  LEA R134, R125.reuse, -R125.reuse, 0x7 ;  /* 0x8000007d7d867211 */ /* 0x0c0fe200078e38ff */
[C---:B------:R-:W-:Y:S01]  /*fc50*/  IMAD R69, R125.reuse, 0x16, RZ ;  /* 0x000000167d457824 */ /* 0x040fe200078e02ff */
[C---:B------:R-:W-:Y:S01]  /*fc60*/  SHF.L.U32 R89, R125.reuse, 0x1, RZ ;  /* 0x000000017d597819 */ /* 0x040fe200000006ff */
[C---:B------:R-:W-:Y:S01]  /*fc70*/  IMAD R68, R125.reuse, 0x17, RZ ;  /* 0x000000177d447824 */ /* 0x040fe200078e02ff */
[CC--:B------:R-:W-:Y:S01]  /*fc80*/  LEA R88, R125.reuse, R125.reuse, 0x1 ;  /* 0x0000007d7d587211 */ /* 0x0c0fe200078e08ff */
[C---:B------:R-:W-:Y:S01]  /*fc90*/  IMAD R67, R125.reuse, 0x18, RZ ;  /* 0x000000187d437824 */ /* 0x040fe200078e02ff */
[C---:B------:R-:W-:Y:S01]  /*fca0*/  SHF.L.U32 R87, R125.reuse, 0x2, RZ ;  /* 0x000000027d577819 */ /* 0x040fe200000006ff */
[C---:B------:R-:W-:Y:S01]  /*fcb0*/  IMAD R66, R125.reuse, 0x19, RZ ;  /* 0x000000197d427824 */ /* 0x040fe200078e02ff */
[CC--:B------:R-:W-:Y:S01]  /*fcc0*/  LEA R86, R125.reuse, R125.reuse, 0x2 ;  /* 0x0000007d7d567211 */ /* 0x0c0fe200078e10ff */
[C---:B------:R-:W-:Y:S01]  /*fcd0*/  IMAD R65, R125.reuse, 0x1a, RZ ;  /* 0x0000001a7d417824 */ /* 0x040fe200078e02ff */
[CC--:B------:R-:W-:Y:S01]  /*fce0*/  LEA R84, R125.reuse, -R125.reuse, 0x3 ;  /* 0x8000007d7d547211 */ /* 0x0c0fe200078e18ff */
[C---:B------:R-:W-:Y:S01]  /*fcf0*/  IMAD R64, R125.reuse, 0x1b, RZ ;  /* 0x0000001b7d407824 */ /* 0x040fe200078e02ff */
[C---:B------:R-:W-:Y:S01]  /*fd00*/  SHF.L.U32 R83, R125.reuse, 0x3, RZ ;  /* 0x000000037d537819 */ /* 0x040fe200000006ff */
[C---:B------:R-:W-:Y:S01]  /*fd10*/  IMAD R63, R125.reuse, 0x1c, RZ ;  /* 0x0000001c7d3f7824 */ /* 0x040fe200078e02ff */
[CC--:B------:R-:W-:Y:S01]  /*fd20*/  LEA R82, R125.reuse, R125.reuse, 0x3 ;  /* 0x0000007d7d527211 */ /* 0x0c0fe200078e18ff */
[C---:B------:R-:W-:Y:S01]  /*fd30*/  IMAD R62, R125.reuse, 0x1d, RZ ;  /* 0x0000001d7d3e7824 */ /* 0x040fe200078e02ff */
[----:B--2---:R-:W-:Y:S01]  /*fd40*/  LOP3.LUT R216, R216, 0xff, RZ, 0xc0, !PT ;  /* 0x000000ffd8d87812 */ /* 0x004fe200078ec0ff */
[C---:B------:R-:W-:Y:S01]  /*fd50*/  IMAD R59, R125.reuse, 0x1e, RZ ;  /* 0x0000001e7d3b7824 */ /* 0x040fe200078e02ff */
[C---:B------:R-:W-:Y:S01]  /*fd60*/  LEA R76, R125.reuse, -R125, 0x4 ;  /* 0x8000007d7d4c7211 */ /* 0x040fe200078e20ff */
[C---:B---3--:R-:W-:Y:S01]  /*fd70*/  IMAD R124, R212.reuse, R124, RZ ;  /* 0x0000007cd47c7224 */ /* 0x048fe200078e02ff */
[C---:B------:R-:W-:Y:S01]  /*fd80*/  SHF.L.U32 R75, R125.reuse, 0x4, RZ ;  /* 0x000000047d4b7819 */ /* 0x040fe200000006ff */
[----:B------:R-:W-:Y:S01]  /*fd90*/  IMAD R0, R212, R7, RZ ;  /* 0x00000007d4007224 */ /* 0x000fe200078e02ff */
[C---:B------:R-:W-:Y:S01]  /*fda0*/  LEA R74, R125.reuse, R125, 0x4 ;  /* 0x0000007d7d4a7211 */ /* 0x040fe200078e20ff */
[----:B------:R-:W-:Y:S01]  /*fdb0*/  IMAD R3, R216, R10, RZ ;  /* 0x0000000ad8037224 */ /* 0x000fe200078e02ff */
[----:B-1----:R-:W-:Y:S01]  /*fdc0*/  LEA R8, P0, R124, R8, 0x1 ;  /* 0x000000087c087211 */ /* 0x002fe200078008ff */
[C---:B------:R-:W-:Y:S01]  /*fdd0*/  IMAD R54, R125.reuse, 0x22, RZ ;  /* 0x000000227d367824 */ /* 0x040fe200078e02ff */
[----:B------:R-:W-:Y:S01]  /*fde0*/  SHF.L.U32 R7, R0, 0x1, RZ ;  /* 0x0000000100077819 */ /* 0x000fe200000006ff */
[C---:B------:R-:W-:Y:S01]  /*fdf0*/  IMAD R53, R125.reuse, 0x23, RZ ;  /* 0x000000237d357824 */ /* 0x040fe200078e02ff */
[----:B------:R-:W-:Y:S01]  /*fe00*/  LEA.HI.X.SX32 R124, R124, R9, 0x1, P0 ;  /* 0x000000097c7c7211 */ /* 0x000fe200000f0eff */
[----:B------:R-:W-:Y:S01]  /*fe10*/  IMAD R52, R125, 0x24, RZ ;  /* 0x000000247d347824 */ /* 0x000fe200078e02ff */
[----:B------:R-:W-:Y:S01]  /*fe20*/  LEA R60, P0, R3, R8, 0x1 ;  /* 0x00000008033c7211 */ /* 0x000fe200078008ff */
[C---:B------:R-:W-:Y:S01]  /*fe30*/  IMAD R51, R125.reuse, 0x25, RZ ;  /* 0x000000257d337824 */ /* 0x040fe200078e02ff */
[----:B------:R-:W-:Y:S01]  /*fe40*/  LEA R5, R10, R3, 0x8 ;  /* 0x000000030a057211 */ /* 0x000fe200078e40ff */
[C---:B------:R-:W-:Y:S01]  /*fe50*/  IMAD R50, R125.reuse, 0x26, RZ ;  /* 0x000000267d327824 */ /* 0x040fe200078e02ff */
[----:B0-----:R-:W-:Y:S01]  /*fe60*/  IADD3 R2, P2, P3, R4, R12, R7 ;  /* 0x0000000c04027210 */ /* 0x001fe20007b5e007 */
[----:B------:R-:W-:Y:S01]  /*fe70*/  IMAD R49, R125, 0x27, RZ ;  /* 0x000000277d317824 */ /* 0x000fe200078e02ff */
[----:B------:R-:W-:Y:S01]  /*fe80*/  LEA.HI.X.SX32 R61, R3, R124, 0x1, P0 ;  /* 0x0000007c033d7211 */ /* 0x000fe200000f0eff */
[----:B------:R-:W-:Y:S01]  /*fe90*/  IMAD R48, R125, 0x28, RZ ;  /* 0x000000287d307824 */ /* 0x000fe200078e02ff */
[----:B------:R-:W-:Y:S01]  /*fea0*/  LEA R4, P1, R5, R8, 0x1 ;  /* 0x0000000805047211 */ /* 0x000fe200078208ff */
[C---:B------:R-:W-:Y:S01]  /*feb0*/  IMAD R47, R125.reuse, 0x29, RZ ;  /* 0x000000297d2f7824 */ /* 0x040fe200078e02ff */
[CC--:B------:R-:W-:Y:S01]  /*fec0*/  LEA R58, R125.reuse, -R125.reuse, 0x5 ;  /* 0x8000007d7d3a7211 */ /* 0x0c0fe200078e28ff */
[--C-:B------:R-:W-:Y:S01]  /*fed0*/  IMAD.WIDE R142, R125, 0x2, R60.reuse ;  /* 0x000000027d8e7825 */ /* 0x100fe200078e023c */
[----:B------:R-:W-:Y:S01]  /*fee0*/  LEA.HI.X.SX32 R5, R5, R124, 0x1, P1 ;  /* 0x0000007c05057211 */ /* 0x000fe200008f0eff */
[----:B------:R-:W0:Y:S01]  /*fef0*/  LDC R141, c[0x0][0x268] ;  /* 0x00009a00ff8d7b82 */ /* 0x000e220000000800 */
[----:B------:R-:W-:Y:S01]  /*ff00*/  SHF.L.U32 R57, R125, 0x5, RZ ;  /* 0x000000057d397819 */ /* 0x000fe200000006ff */
[----:B------:R-:W-:Y:S01]  /*ff10*/  IMAD.WIDE R146, R89, 0x2, R60 ;  /* 0x0000000259927825 */ /* 0x000fe200078e023c */
[----:B------:R1:W-:Y:S01]  /*ff20*/  STL.64 [R1+0x1a60], R142 ;  /* 0x001a608e01007387 */ /* 0x0003e20000100a00 */
[----:B------:R-:W-:-:S02]  /*ff30*/  LEA R56, R125, R125, 0x5 ;  /* 0x0000007d7d387211 */ /* 0x000fc400078e28ff */
[C---:B------:R-:W-:Y:S01]  /*ff40*/  IMAD.WIDE R144, R125.reuse, 0x2, R4 ;  /* 0x000000027d907825 */ /* 0x040fe200078e0204 */
[CC--:B------:R-:W-:Y:S01]  /*ff50*/  LEA R25, R125.reuse, -R125.reuse, 0x6 ;  /* 0x8000007d7d197211 */ /* 0x0c0fe200078e30ff */
[----:B------:R-:W2:Y:S01]  /*ff60*/  LDC R148, c[0x0][0x268] ;  /* 0x00009a00ff947b82 */ /* 0x000ea20000000800 */
[C---:B------:R-:W-:Y:S01]  /*ff70*/  SHF.L.U32 R24, R125.reuse, 0x6, RZ ;  /* 0x000000067d187819 */ /* 0x040fe200000006ff */
[C---:B------:R-:W-:Y:S01]  /*ff80*/  IMAD R46, R125.reuse, 0x2a, RZ ;  /* 0x0000002a7d2e7824 */ /* 0x040fe200078e02ff */
[----:B------:R3:W-:Y:S01]  /*ff90*/  STL.64 [R1+0x1a58], R144 ;  /* 0x001a589001007387 */ /* 0x0007e20000100a00 */
[C---:B------:R-:W-:Y:S01]  /*ffa0*/  IMAD R45, R125.reuse, 0x2b, RZ ;  /* 0x0000002b7d2d7824 */ /* 0x040fe200078e02ff */
[C---:B------:R-:W-:Y:S01]  /*ffb0*/  LEA R23, R125.reuse, R125, 0x6 ;  /* 0x0000007d7d177211 */ /* 0x040fe200078e30ff */
[----:B------:R-:W-:Y:S01]  /*ffc0*/  IMAD R44, R125, 0x2c, RZ ;  /* 0x0000002c7d2c7824 */ /* 0x000fe200078e02ff */
[----:B------:R-:W-:Y:S01]  /*ffd0*/  SHF.R.U32.HI R55, RZ, 0x7, R220 ;  /* 0x00000007ff377819 */ /* 0x000fe200000116dc */
[----:B-1----:R-:W-:Y:S01]  /*ffe0*/  IMAD.WIDE R142, R134, 0x2, R60 ;  /* 0x00000002868e7825 */ /* 0x002fe200078e023c */
[----:B------:R-:W1:Y:S02]  /*fff0*/  LDC R150, c[0x0][0x268] ;  /* 0x00009a00ff967b82 */ /* 0x000e640000000800 */
[----:B------:R-:W-:Y:S01]  /*10000*/  SGXT.U32 R55, R55, 0x1 ;  /* 0x000000013737781a */ /* 0x000fe20000000000 */
[C---:B------:R-:W-:Y:S01]  /*10010*/  IMAD R43, R125.reuse, 0x2d, RZ ;  /* 0x0000002d7d2b7824 */ /* 0x040fe200078e02ff */
[----:B------:R5:W-:Y:S01]  /*10020*/  STL.64 [R1+0x1280], R142 ;  /* 0x0012808e01007387 */ /* 0x000be20000100a00 */
[----:B------:R-:W-:-:S02]  /*10030*/  IMAD R42, R125, 0x2e, RZ ;  /* 0x0000002e7d2a7824 */ /* 0x000fc400078e02ff */
[--C-:B---3--:R-:W-:Y:S01]  /*10040*/  IMAD.WIDE R144, R88, 0x2, R60.reuse ;  /* 0x0000000258907825 */ /* 0x108fe200078e023c */
[----:B------:R3:W-:Y:S01]  /*10050*/  STL.64 [R1+0x1a50], R146 ;  /* 0x001a509201007387 */ /* 0x0007e20000100a00 */
[----:B------:R-:W1:Y:S02]  /*10060*/  LDC R149, c[0x0][0x268] ;  /* 0x00009a00ff957b82 */ /* 0x000e640000000800 */
[C---:B------:R-:W-:Y:S01]  /*10070*/  IMAD R41, R125.reuse, 0x2f, RZ ;  /* 0x0000002f7d297824 */ /* 0x040fe200078e02ff */
[----:B------:R4:W-:Y:S01]  /*10080*/  STL.64 [R1+0x1a48], R144 ;  /* 0x001a489001007387 */ /* 0x0009e20000100a00 */
[C---:B------:R-:W-:Y:S02]  /*10090*/  IMAD R40, R125.reuse, 0x30, RZ ;  /* 0x000000307d287824 */ /* 0x040fe400078e02ff */
[----:B------:R-:W-:Y:S02]  /*100a0*/  IMAD R39, R125, 0x31, RZ ;  /* 0x000000317d277824 */ /* 0x000fe400078e02ff */
[--C-:B-----5:R-:W-:Y:S01]  /*100b0*/  IMAD.WIDE R142, R87, 0x2, R60.reuse ;  /* 0x00000002578e7825 */ /* 0x120fe200078e023c */
[----:B------:R-:W5:Y:S03]  /*100c0*/  LDC R151, c[0x0][0x268] ;  /* 0x00009a00ff977b82 */ /* 0x000f660000000800 */
[--C-:B---3--:R-:W-:Y:S01]  /*100d0*/  IMAD.WIDE R146, R86, 0x2, R60.reuse ;  /* 0x0000000256927825 */ /* 0x108fe200078e023c */
[----:B------:R3:W-:Y:S03]  /*100e0*/  STL.64 [R1+0x1a40], R142 ;  /* 0x001a408e01007387 */ /* 0x0007e60000100a00 */
[----:B----4-:R-:W-:Y:S01]  /*100f0*/  IMAD.WIDE R144, R85, 0x2, R60 ;  /* 0x0000000255907825 */ /* 0x010fe200078e023c */
[----:B------:R4:W-:Y:S01]  /*10100*/  STL.64 [R1+0x1a38], R146 ;  /* 0x001a389201007387 */ /* 0x0009e20000100a00 */
[----:B------:R-:W5:Y:S02]  /*10110*/  LDC R152, c[0x0][0x268] ;  /* 0x00009a00ff987b82 */ /* 0x000f640000000800 */
[C---:B------:R-:W-:Y:S01]  /*10120*/  IMAD R38, R125.reuse, 0x32, RZ ;  /* 0x000000327d267824 */ /* 0x040fe200078e02ff */
[----:B------:R0:W-:Y:S01]  /*10130*/  STL.64 [R1+0x1a30], R144 ;  /* 0x001a309001007387 */ /* 0x0001e20000100a00 */
[----:B------:R-:W-:-:S02]  /*10140*/  IMAD R37, R125, 0x33, RZ ;  /* 0x000000337d257824 */ /* 0x000fc400078e02ff */
[----:B------:R-:W-:Y:S02]  /*10150*/  IMAD R36, R125, 0x34, RZ ;  /* 0x000000347d247824 */ /* 0x000fe400078e02ff */
[--C-:B---3--:R-:W-:Y:S01]  /*10160*/  IMAD.WIDE R142, R84, 0x2, R60.reuse ;  /* 0x00000002548e7825 */ /* 0x108fe200078e023c */
[----:B------:R-:W3:Y:S03]  /*10170*/  LDC R153, c[0x0][0x268] ;  /* 0x00009a00ff997b82 */ /* 0x000ee60000000800 */
[--C-:B----4-:R-:W-:Y:S01]  /*10180*/  IMAD.WIDE R146, R83, 0x2, R60.reuse ;  /* 0x0000000253927825 */ /* 0x110fe200078e023c */
[----:B------:R4:W-:Y:S03]  /*10190*/  STL.64 [R1+0x1a28], R142 ;  /* 0x001a288e01007387 */ /* 0x0009e60000100a00 */
[----:B0-----:R-:W-:Y:S01]  /*101a0*/  IMAD.WIDE R144, R82, 0x2, R60 ;  /* 0x0000000252907825 */ /* 0x001fe200078e023c */
[----:B------:R0:W-:Y:S01]  /*101b0*/  STL.64 [R1+0x1a20], R146 ;  /* 0x001a209201007387 */ /* 0x0001e20000100a00 */
[----:B------:R-:W3:Y:S02]  /*101c0*/  LDC R154, c[0x0][0x268] ;  /* 0x00009a00ff9a7b82 */ /* 0x000ee40000000800 */
[C---:B------:R-:W-:Y:S01]  /*101d0*/  IMAD R35, R125.reuse, 0x35, RZ ;  /* 0x000000357d237824 */ /* 0x040fe200078e02ff */
[----:B------:R2:W-:Y:S01]  /*101e0*/  STL.64 [R1+0x1a18], R144 ;  /* 0x001a189001007387 */ /* 0x0005e20000100a00 */
[----:B------:R-:W-:-:S02]  /*101f0*/  IMAD R34, R125, 0x36, RZ ;  /* 0x000000367d227824 */ /* 0x000fc400078e02ff */
[----:B------:R-:W-:Y:S02]  /*10200*/  IMAD R33, R125, 0x37, RZ ;  /* 0x000000377d217824 */ /* 0x000fe400078e02ff */
[--C-:B----4-:R-:W-:Y:S01]  /*10210*/  IMAD.WIDE R142, R81, 0x2, R60.reuse ;  /* 0x00000002518e7825 */ /* 0x110fe200078e023c */
[----:B------:R-:W4:Y:S03]  /*10220*/  LDC R156, c[0x0][0x268] ;  /* 0x00009a00ff9c7b82 */ /* 0x000f260000000800 */
[--C-:B0-----:R-:W-:Y:S01]  /*10230*/  IMAD.WIDE R146, R80, 0x2, R60.reuse ;  /* 0x0000000250927825 */ /* 0x101fe200078e023c */
[----:B------:R0:W-:Y:S03]  /*10240*/  STL.64 [R1+0x1a10], R142 ;  /* 0x001a108e01007387 */ /* 0x0001e60000100a00 */
[----:B--2---:R-:W-:Y:S01]  /*10250*/  IMAD.WIDE R144, R79, 0x2, R60 ;  /* 0x000000024f907825 */ /* 0x004fe200078e023c */
[----:B------:R2:W-:Y:S01]  /*10260*/  STL.64 [R1+0x1a08], R146 ;  /* 0x001a089201007387 */ /* 0x0005e20000100a00 */
[----:B------:R-:W4:Y:S02]  /*10270*/  LDC R155, c[0x0][0x268] ;  /* 0x00009a00ff9b7b82 */ /* 0x000f240000000800 */
[C---:B------:R-:W-:Y:S01]  /*10280*/  IMAD R32, R125.reuse, 0x38, RZ ;  /* 0x000000387d207824 */ /* 0x040fe200078e02ff */
[----:B------:R1:W-:Y:S01]  /*10290*/  STL.64 [R1+0x1a00], R144 ;  /* 0x001a009001007387 */ /* 0x0003e20000100a00 */
[----:B------:R-:W-:-:S02]  /*102a0*/  IMAD R31, R125, 0x39, RZ ;  /* 0x000000397d1f7824 */ /* 0x000fc400078e02ff */
[----:B------:R-:W-:Y:S02]  /*102b0*/  IMAD R30, R125, 0x3a, RZ ;  /* 0x0000003a7d1e7824 */ /* 0x000fe400078e02ff */
[--C-:B0-----:R-:W-:Y:S01]  /*102c0*/  IMAD.WIDE R142, R78, 0x2, R60.reuse ;  /* 0x000000024e8e7825 */ /* 0x101fe200078e023c */
[----:B------:R-:W0:Y:S03]  /*102d0*/  LDC R157, c[0x0][0x268] ;  /* 0x00009a00ff9d7b82 */ /* 0x000e260000000800 */
[--C-:B--2---:R-:W-:Y:S01]  /*102e0*/  IMAD.WIDE R146, R77, 0x2, R60.reuse ;  /* 0x000000024d927825 */ /* 0x104fe200078e023c */
[----:B------:R2:W-:Y:S03]  /*102f0*/  STL.64 [R1+0x19f8], R142 ;  /* 0x0019f88e01007387 */ /* 0x0005e60000100a00 */
[----:B-1----:R-:W-:Y:S01]  /*10300*/  IMAD.WIDE R144, R76, 0x2, R60 ;  /* 0x000000024c907825 */ /* 0x002fe200078e023c */
[----:B------:R1:W-:Y:S01]  /*10310*/  STL.64 [R1+0x19f0], R146 ;  /* 0x0019f09201007387 */ /* 0x0003e20000100a00 */
[----:B------:R-:W0:Y:S02]  /*10320*/  LDC R158, c[0x0][0x268] ;  /* 0x00009a00ff9e7b82 */ /* 0x000e240000000800 */
[C---:B------:R-:W-:Y:S01]  /*10330*/  IMAD R29, R125.reuse, 0x3b, RZ ;  /* 0x0000003b7d1d7824 */ /* 0x040fe200078e02ff */
[----:B------:R5:W-:Y:S01]  /*10340*/  STL.64 [R1+0x19e8], R144 ;  /* 0x0019e89001007387 */ /* 0x000be20000100a00 */
[----:B------:R-:W-:-:S02]  /*10350*/  IMAD R28, R125, 0x3c, RZ ;  /* 0x0000003c7d1c7824 */ /* 0x000fc400078e02ff */
[----:B------:R-:W-:Y:S02]  /*10360*/  IMAD R27, R125, 0x3d, RZ ;  /* 0x0000003d7d1b7824 */ /* 0x000fe400078e02ff */
[--C-:B--2---:R-:W-:Y:S01]  /*10370*/  IMAD.WIDE R142, R75, 0x2, R60.reuse ;  /* 0x000000024b8e7825 */ /* 0x104fe200078e023c */
[----:B------:R-:W2:Y:S03]  /*10380*/  LDC R159, c[0x0][0x268] ;  /* 0x00009a00ff9f7b82 */ /* 0x000ea60000000800 */
[--C-:B-1----:R-:W-:Y:S01]  /*10390*/  IMAD.WIDE R146, R74, 0x2, R60.reuse ;  /* 0x000000024a927825 */ /* 0x102fe200078e023c */
[----:B------:R1:W-:Y:S03]  /*103a0*/  STL.64 [R1+0x19e0], R142 ;  /* 0x0019e08e01007387 */ /* 0x0003e60000100a00 */
[----:B-----5:R-:W-:Y:S01]  /*103b0*/  IMAD.WIDE R144, R73, 0x2, R60 ;  /* 0x0000000249907825 */ /* 0x020fe200078e023c */
[----:B------:R5:W-:Y:S01]  /*103c0*/  STL.64 [R1+0x19d8], R146 ;  /* 0x0019d89201007387 */ /* 0x000be20000100a00 */
[----:B------:R-:W2:Y:S02]  /*103d0*/  LDC R160, c[0x0][0x268] ;  /* 0x00009a00ffa07b82 */ /* 0x000ea40000000800 */
[C---:B------:R-:W-:Y:S01]  /*103e0*/  IMAD R26, R125.reuse, 0x3e, RZ ;  /* 0x0000003e7d1a7824 */ /* 0x040fe200078e02ff */
[----:B------:R3:W-:Y:S01]  /*103f0*/  STL.64 [R1+0x19d0], R144 ;  /* 0x0019d09001007387 */ /* 0x0007e20000100a00 */
[----:B------:R-:W-:-:S02]  /*10400*/  IMAD R22, R125, 0x42, RZ ;  /* 0x000000427d167824 */ /* 0x000fc400078e02ff */
[----:B------:R-:W-:Y:S02]  /*10410*/  IMAD R21, R125, 0x43, RZ ;  /* 0x000000437d157824 */ /* 0x000fe400078e02ff */
[--C-:B-1----:R-:W-:Y:S01]  /*10420*/  IMAD.WIDE R142, R72, 0x2, R60.reuse ;  /* 0x00000002488e7825 */ /* 0x102fe200078e023c */
[----:B------:R-:W1:Y:S03]  /*10430*/  LDC R162, c[0x0][0x268] ;  /* 0x00009a00ffa27b82 */ /* 0x000e660000000800 */
[--C-:B-----5:R-:W-:Y:S01]  /*10440*/  IMAD.WIDE R146, R71, 0x2, R60.reuse ;  /* 0x0000000247927825 */ /* 0x120fe200078e023c */
[----:B------:R5:W-:Y:S03]  /*10450*/  STL.64 [R1+0x19c8], R142 ;  /* 0x0019c88e01007387 */ /* 0x000be60000100a00 */
[----:B---3--:R-:W-:Y:S01]  /*10460*/  IMAD.WIDE R144, R70, 0x2, R60 ;  /* 0x0000000246907825 */ /* 0x008fe200078e023c */
[----:B------:R3:W-:Y:S01]  /*10470*/  STL.64 [R1+0x19c0], R146 ;  /* 0x0019c09201007387 */ /* 0x0007e20000100a00 */
[----:B------:R-:W1:Y:S02]  /*10480*/  LDC R161, c[0x0][0x268] ;  /* 0x00009a00ffa17b82 */ /* 0x000e640000000800 */
[C---:B------:R-:W-:Y:S01]  /*10490*/  IMAD R20, R125.reuse, 0x44, RZ ;  /* 0x000000447d147824 */ /* 0x040fe200078e02ff */
[----:B------:R4:W-:Y:S01]  /*104a0*/  STL.64 [R1+0x19b8], R144 ;  /* 0x0019b89001007387 */ /* 0x0009e20000100a00 */
[----:B------:R-:W-:-:S02]  /*104b0*/  IMAD R19, R125, 0x45, RZ ;  /* 0x000000457d137824 */ /* 0x000fc400078e02ff */
        /* <DEDUP_REMOVED lines=8> */
[----:B------:R-:W-:Y:S01]  /*10540*/  IMAD R17, R125, 0x47, RZ ;  /* 0x000000477d117824 */ /* 0x000fe200078e02ff */
[----:B------:R0:W-:Y:S01]  /*10550*/  STL.64 [R1+0x19a0], R144 ;  /* 0x0019a09001007387 */ /* 0x0001e20000100a00 */
[----:B------:R-:W-:-:S04]  /*10560*/  IMAD.HI R0, R0, 0x2, RZ ;  /* 0x0000000200007827 */ /* 0x000fc800078e02ff */
[----:B---3--:R-:W-:Y:S01]  /*10570*/  IMAD.WIDE R142, R66, 0x2, R60 ;  /* 0x00000002428e7825 */ /* 0x008fe200078e023c */
[----:B------:R-:W-:Y:S01]  /*10580*/  IADD3.X R0, R6, R13, R0, P2, P3 ;  /* 0x0000000d06007210 */ /* 0x000fe200017e6400 */
[----:B------:R-:W3:Y:S02]  /*10590*/  LDC R165, c[0x0][0x268] ;  /* 0x00009a00ffa57b82 */ /* 0x000ee40000000800 */
        /* <DEDUP_REMOVED lines=203> */
[----:B------:R-:W-:Y:S01]  /*11250*/  IMAD R135, R125, 0x7e, RZ ;  /* 0x0000007e7d877824 */ /* 0x000fe200078e02ff */
[----:B------:R2:W-:Y:S01]  /*11260*/  STL.64 [R1+0x1560], R144 ;  /* 0x0015609001007387 */ /* 0x0005e20000100a00 */
[----:B------:R-:W-:-:S02]  /*11270*/  IMAD R55, R55, R138, RZ ;  /* 0x0000008a37377224 */ /* 0x000fc400078e02ff */
[--C-:B----4-:R-:W-:Y:S02]  /*11280*/  IMAD.WIDE R142, R6, 0x2, R60.reuse ;  /* 0x00000002068e7825 */ /* 0x110fe400078e023c */
[----:B------:R-:W4:Y:S01]  /*11290*/  LDC R125, c[0x0][0x268] ;  /* 0x00009a00ff7d7b82 */ /* 0x000f220000000800 */
[C---:B------:R-:W-:Y:S01]  /*112a0*/  LEA R136, R138.reuse, R55, 0x1 ;  /* 0x000000378a887211 */ /* 0x040fe200078e08ff */
[--C-:B0-----:R-:W-:Y:S01]  /*112b0*/  IMAD.WIDE R146, R3, 0x2, R60.reuse ;  /* 0x0000000203927825 */ /* 0x101fe200078e023c */
[----:B------:R0:W-:Y:S02]  /*112c0*/  STL.64 [R1+0x1550], R142 ;  /* 0x0015508e01007387 */ /* 0x0001e40000100a00 */
[C---:B------:R-:W-:Y:S01]  /*112d0*/  LEA R137, R138.reuse, R136, 0x1 ;  /* 0x000000888a897211 */ /* 0x040fe200078e08ff */
[--C-:B--2---:R-:W-:Y:S01]  /*112e0*/  IMAD.WIDE R144, R91, 0x2, R60.reuse ;  /* 0x000000025b907825 */ /* 0x104fe200078e023c */
[----:B------:R2:W-:Y:S02]  /*112f0*/  STL.64 [R1+0x1540], R146 ;  /* 0x0015409201007387 */ /* 0x0005e40000100a00 */
[----:B------:R-:W-:Y:S01]  /*11300*/  LEA R90, R138, R137, 0x1 ;  /* 0x000000898a5a7211 */ /* 0x000fe200078e08ff */
[----:B------:R-:W3:Y:S01]  /*11310*/  LDC R204, c[0x0][0x268] ;  /* 0x00009a00ffcc7b82 */ /* 0x000ee20000000800 */
[----:B------:R1:W-:Y:S01]  /*11320*/  STL.64 [R1+0x1530], R144 ;  /* 0x0015309001007387 */ /* 0x0003e20000100a00 */
[----:B0-----:R-:W-:-:S06]  /*11330*/  IMAD.WIDE R142, R92, 0x2, R60 ;  /* 0x000000025c8e7825 */ /* 0x001fcc00078e023c */
[----:B------:R-:W0:Y:S01]  /*11340*/  LDC R203, c[0x0][0x268] ;  /* 0x00009a00ffcb7b82 */ /* 0x000e220000000800 */
[--C-:B--2---:R-:W-:Y:S01]  /*11350*/  IMAD.WIDE R146, R93, 0x2, R60.reuse ;  /* 0x000000025d927825 */ /* 0x104fe200078e023c */
[----:B------:R2:W-:Y:S03]  /*11360*/  STL.64 [R1+0x1520], R142 ;  /* 0x0015208e01007387 */ /* 0x0005e60000100a00 */
[--C-:B-1----:R-:W-:Y:S01]  /*11370*/  IMAD.WIDE R144, R94, 0x2, R60.reuse ;  /* 0x000000025e907825 */ /* 0x102fe200078e023c */
[----:B------:R1:W-:Y:S02]  /*11380*/  STL.64 [R1+0x1510], R146 ;  /* 0x0015109201007387 */ /* 0x0003e40000100a00 */
[----:B------:R-:W0:Y:S02]  /*11390*/  LDC R205, c[0x0][0x268] ;  /* 0x00009a00ffcd7b82 */ /* 0x000e240000000800 */
[----:B------:R5:W-:Y:S01]  /*113a0*/  STL.64 [R1+0x1500], R144 ;  /* 0x0015009001007387 */ /* 0x000be20000100a00 */
[----:B--2---:R-:W-:-:S05]  /*113b0*/  IMAD.WIDE R142, R95, 0x2, R60 ;  /* 0x000000025f8e7825 */ /* 0x004fca00078e023c */
[----:B------:R-:W2:Y:S01]  /*113c0*/  LDC R206, c[0x0][0x268] ;  /* 0x00009a00ffce7b82 */ /* 0x000ea20000000800 */
[--C-:B-1----:R-:W-:Y:S01]  /*113d0*/  IMAD.WIDE R146, R96, 0x2, R60.reuse ;  /* 0x0000000260927825 */ /* 0x102fe200078e023c */
[----:B------:R1:W-:Y:S03]  /*113e0*/  STL.64 [R1+0x14f0], R142 ;  /* 0x0014f08e01007387 */ /* 0x0003e60000100a00 */
[--C-:B-----5:R-:W-:Y:S01]  /*113f0*/  IMAD.WIDE R144, R97, 0x2, R60.reuse ;  /* 0x0000000261907825 */ /* 0x120fe200078e023c */
[----:B------:R5:W-:Y:S02]  /*11400*/  STL.64 [R1+0x14e0], R146 ;  /* 0x0014e09201007387 */ /* 0x000be40000100a00 */
[----:B------:R-:W2:Y:S02]  /*11410*/  LDC R207, c[0x0][0x268] ;  /* 0x00009a00ffcf7b82 */ /* 0x000ea40000000800 */
[----:B------:R4:W-:Y:S01]  /*11420*/  STL.64 [R1+0x14d0], R144 ;  /* 0x0014d09001007387 */ /* 0x0009e20000100a00 */
[----:B-1----:R-:W-:-:S05]  /*11430*/  IMAD.WIDE R142, R98, 0x2, R60 ;  /* 0x00000002628e7825 */ /* 0x002fca00078e023c */
[----:B------:R-:W1:Y:S01]  /*11440*/  LDC R208, c[0x0][0x268] ;  /* 0x00009a00ffd07b82 */ /* 0x000e620000000800 */
[--C-:B-----5:R-:W-:Y:S01]  /*11450*/  IMAD.WIDE R146, R99, 0x2, R60.reuse ;  /* 0x0000000263927825 */ /* 0x120fe200078e023c */
[----:B------:R5:W-:Y:S03]  /*11460*/  STL.64 [R1+0x14c0], R142 ;  /* 0x0014c08e01007387 */ /* 0x000be60000100a00 */
[--C-:B----4-:R-:W-:Y:S01]  /*11470*/  IMAD.WIDE R144, R100, 0x2, R60.reuse ;  /* 0x0000000264907825 */ /* 0x110fe200078e023c */
[----:B------:R4:W-:Y:S02]  /*11480*/  STL.64 [R1+0x14b0], R146 ;  /* 0x0014b09201007387 */ /* 0x0009e40000100a00 */
[----:B------:R-:W1:Y:S02]  /*11490*/  LDC R210, c[0x0][0x268] ;  /* 0x00009a00ffd27b82 */ /* 0x000e640000000800 */
[----:B------:R3:W-:Y:S01]  /*114a0*/  STL.64 [R1+0x14a0], R144 ;  /* 0x0014a09001007387 */ /* 0x0007e20000100a00 */
[----:B-----5:R-:W-:-:S05]  /*114b0*/  IMAD.WIDE R142, R101, 0x2, R60 ;  /* 0x00000002658e7825 */ /* 0x020fca00078e023c */
[----:B------:R-:W5:Y:S01]  /*114c0*/  LDC R209, c[0x0][0x268] ;  /* 0x00009a00ffd17b82 */ /* 0x000f620000000800 */
[--C-:B----4-:R-:W-:Y:S01]  /*114d0*/  IMAD.WIDE R146, R102, 0x2, R60.reuse ;  /* 0x0000000266927825 */ /* 0x110fe200078e023c */
[----:B------:R4:W-:Y:S03]  /*114e0*/  STL.64 [R1+0x1490], R142 ;  /* 0x0014908e01007387 */ /* 0x0009e60000100a00 */
[--C-:B---3--:R-:W-:Y:S01]  /*114f0*/  IMAD.WIDE R144, R103, 0x2, R60.reuse ;  /* 0x0000000267907825 */ /* 0x108fe200078e023c */
[----:B------:R3:W-:Y:S02]  /*11500*/  STL.64 [R1+0x1480], R146 ;  /* 0x0014809201007387 */ /* 0x0007e40000100a00 */
[----:B------:R-:W5:Y:S02]  /*11510*/  LDC R211, c[0x0][0x268] ;  /* 0x00009a00ffd37b82 */ /* 0x000f640000000800 */
[----:B------:R0:W-:Y:S01]  /*11520*/  STL.64 [R1+0x1470], R144 ;  /* 0x0014709001007387 */ /* 0x0001e20000100a00 */
[----:B----4-:R-:W-:-:S05]  /*11530*/  IMAD.WIDE R142, R104, 0x2, R60 ;  /* 0x00000002688e7825 */ /* 0x010fca00078e023c */
[----:B------:R-:W4:Y:S01]  /*11540*/  LDC R212, c[0x0][0x268] ;  /* 0x00009a00ffd47b82 */ /* 0x000f220000000800 */
[--C-:B---3--:R-:W-:Y:S01]  /*11550*/  IMAD.WIDE R146, R105, 0x2, R60.reuse ;  /* 0x0000000269927825 */ /* 0x108fe200078e023c */
[----:B------:R3:W-:Y:S03]  /*11560*/  STL.64 [R1+0x1460], R142 ;  /* 0x0014608e01007387 */ /* 0x0007e60000100a00 */
[--C-:B0-----:R-:W-:Y:S01]  /*11570*/  IMAD.WIDE R144, R106, 0x2, R60.reuse ;  /* 0x000000026a907825 */ /* 0x101fe200078e023c */
[----:B------:R0:W-:Y:S02]  /*11580*/  STL.64 [R1+0x1450], R146 ;  /* 0x0014509201007387 */ /* 0x0001e40000100a00 */
[----:B------:R-:W4:Y:S02]  /*11590*/  LDC R213, c[0x0][0x268] ;  /* 0x00009a00ffd57b82 */ /* 0x000f240000000800 */
[----:B------:R2:W-:Y:S01]  /*115a0*/  STL.64 [R1+0x1440], R144 ;  /* 0x0014409001007387 */ /* 0x0005e20000100a00 */
[----:B---3--:R-:W-:-:S05]  /*115b0*/  IMAD.WIDE R142, R107, 0x2, R60 ;  /* 0x000000026b8e7825 */ /* 0x008fca00078e023c */
[----:B------:R-:W3:Y:S01]  /*115c0*/  LDC R214, c[0x0][0x268] ;  /* 0x00009a00ffd67b82 */ /* 0x000ee20000000800 */
[--C-:B0-----:R-:W-:Y:S01]  /*115d0*/  IMAD.WIDE R146, R108, 0x2, R60.reuse ;  /* 0x000000026c927825 */ /* 0x101fe200078e023c */
[----:B------:R0:W-:Y:S03]  /*115e0*/  STL.64 [R1+0x1430], R142 ;  /* 0x0014308e01007387 */ /* 0x0001e60000100a00 */
[--C-:B--2---:R-:W-:Y:S01]  /*115f0*/  IMAD.WIDE R144, R109, 0x2, R60.reuse ;  /* 0x000000026d907825 */ /* 0x104fe200078e023c */
[----:B------:R2:W-:Y:S02]  /*11600*/  STL.64 [R1+0x1420], R146 ;  /* 0x0014209201007387 */ /* 0x0005e40000100a00 */
[----:B------:R-:W3:Y:S02]  /*11610*/  LDC R216, c[0x0][0x268] ;  /* 0x00009a00ffd87b82 */ /* 0x000ee40000000800 */
[----:B------:R1:W-:Y:S01]  /*11620*/  STL.64 [R1+0x1410], R144 ;  /* 0x0014109001007387 */ /* 0x0003e20000100a00 */
[----:B0-----:R-:W-:-:S05]  /*11630*/  IMAD.WIDE R142, R110, 0x2, R60 ;  /* 0x000000026e8e7825 */ /* 0x001fca00078e023c */
        /* <DEDUP_REMOVED lines=59> */
[----:B-----5:R-:W-:Y:S01]  /*119f0*/  IMAD.WIDE R144, R135, 0x2, R60 ;  /* 0x0000000287907825 */ /* 0x020fe200078e023c */
[----:B------:R-:W-:Y:S02]  /*11a00*/  STL.64 [R1+0x12a0], R146 ;  /* 0x0012a09201007387 */ /* 0x000fe40000100a00 */
[----:B------:R-:W5:Y:S01]  /*11a10*/  LDC R231, c[0x0][0x268] ;  /* 0x00009a00ffe77b82 */ /* 0x000f620000000800 */
[--C-:B------:R-:W-:Y:S01]  /*11a20*/  IMAD.WIDE R60, R88, 0x2, R4.reuse ;  /* 0x00000002583c7825 */ /* 0x100fe200078e0204 */
[----:B------:R4:W-:Y:S03]  /*11a30*/  STL.64 [R1+0x1290], R144 ;  /* 0x0012909001007387 */ /* 0x0009e60000100a00 */
[----:B-1----:R-:W-:-:S03]  /*11a40*/  IMAD.WIDE R142, R89, 0x2, R4 ;  /* 0x00000002598e7825 */ /* 0x002fc600078e0204 */
[----:B------:R-:W1:Y:S01]  /*11a50*/  LDC R232, c[0x0][0x268] ;  /* 0x00009a00ffe87b82 */ /* 0x000e620000000800 */
[--C-:B------:R-:W-:Y:S01]  /*11a60*/  IMAD.WIDE R88, R87, 0x2, R4.reuse ;  /* 0x0000000257587825 */ /* 0x100fe200078e0204 */
[----:B------:R3:W-:Y:S03]  /*11a70*/  STL.64 [R1+0x1878], R142 ;  /* 0x0018788e01007387 */ /* 0x0007e60000100a00 */
[--C-:B------:R-:W-:Y:S01]  /*11a80*/  IMAD.WIDE R86, R86, 0x2, R4.reuse ;  /* 0x0000000256567825 */ /* 0x100fe200078e0204 */
[----:B------:R0:W-:Y:S02]  /*11a90*/  STL.64 [R1+0x1870], R60 ;  /* 0x0018703c01007387 */ /* 0x0001e40000100a00 */
[----:B----4-:R-:W4:Y:S02]  /*11aa0*/  LDC R144, c[0x0][0x268] ;  /* 0x00009a00ff907b82 */ /* 0x010f240000000800 */
[----:B------:R0:W-:Y:S04]  /*11ab0*/  STL.64 [R1+0x1868], R88 ;  /* 0x0018685801007387 */ /* 0x0001e80000100a00 */
[----:B------:R2:W-:Y:S02]  /*11ac0*/  STL.64 [R1+0x1860], R86 ;  /* 0x0018605601007387 */ /* 0x0005e40000100a00 */
[----:B---3--:R-:W3:Y:S01]  /*11ad0*/  LDC R142, c[0x0][0x268] ;  /* 0x00009a00ff8e7b82 */ /* 0x008ee20000000800 */
[----:B0-----:R-:W-:-:S04]  /*11ae0*/  IMAD.WIDE R60, R85, 0x2, R4 ;  /* 0x00000002553c7825 */ /* 0x001fc800078e0204 */
[--C-:B------:R-:W-:Y:S01]  /*11af0*/  IMAD.WIDE R84, R84, 0x2, R4.reuse ;  /* 0x0000000254547825 */ /* 0x100fe200078e0204 */
[----:B------:R0:W-:Y:S01]  /*11b00*/  STL.64 [R1+0x1858], R60 ;  /* 0x0018583c01007387 */ /* 0x0001e20000100a00 */
[----:B------:R-:W-:Y:S01]  /*11b10*/  LEA R88, R138, R90, 0x1 ;  /* 0x0000005a8a587211 */ /* 0x000fe200078e08ff */
[----:B------:R-:W5:Y:S01]  /*11b20*/  LDC R89, c[0x0][0x268] ;  /* 0x00009a00ff597b82 */ /* 0x000f620000000800 */
[--C-:B--2---:R-:W-:Y:S01]  /*11b30*/  IMAD.WIDE R86, R83, 0x2, R4.reuse ;  /* 0x0000000253567825 */ /* 0x104fe200078e0204 */
[----:B------:R2:W-:Y:S04]  /*11b40*/  STL.64 [R1+0x1850], R84 ;  /* 0x0018505401007387 */ /* 0x0005e80000100a00 */
[----:B------:R1:W-:Y:S02]  /*11b50*/  STL.64 [R1+0x1848], R86 ;  /* 0x0018485601007387 */ /* 0x0003e40000100a00 */
[----:B------:R-:W4:Y:S01]  /*11b60*/  LDC R143, c[0x0][0x268] ;  /* 0x00009a00ff8f7b82 */ /* 0x000f220000000800 */
[----:B0-----:R-:W-:-:S04]  /*11b70*/  IMAD.WIDE R60, R82, 0x2, R4 ;  /* 0x00000002523c7825 */ /* 0x001fc800078e0204 */
[--C-:B--2---:R-:W-:Y:S01]  /*11b80*/  IMAD.WIDE R84, R81, 0x2, R4.reuse ;  /* 0x0000000251547825 */ /* 0x104fe200078e0204 */
[----:B------:R0:W-:Y:S02]  /*11b90*/  STL.64 [R1+0x1840], R60 ;  /* 0x0018403c01007387 */ /* 0x0001e40000100a00 */
[----:B------:R-:W2:Y:S01]  /*11ba0*/  LDC R145, c[0x0][0x268] ;  /* 0x00009a00ff917b82 */ /* 0x000ea20000000800 */
[--C-:B------:R-:W-:Y:S01]  /*11bb0*/  IMAD.WIDE R82, R80, 0x2, R4.reuse ;  /* 0x0000000250527825 */ /* 0x100fe200078e0204 */
[----:B------:R0:W-:Y:S03]  /*11bc0*/  STL.64 [R1+0x1838], R84 ;  /* 0x0018385401007387 */ /* 0x0001e60000100a00 */
[--C-:B------:R-:W-:Y:S01]  /*11bd0*/  IMAD.WIDE R80, R78, 0x2, R4.reuse ;  /* 0x000000024e507825 */ /* 0x100fe200078e0204 */
[----:B------:R3:W-:Y:S02]  /*11be0*/  STL.64 [R1+0x1830], R82 ;  /* 0x0018305201007387 */ /* 0x0007e40000100a00 */
[----:B-1----:R-:W1:Y:S01]  /*11bf0*/  LDC R87, c[0x0][0x268] ;  /* 0x00009a00ff577b82 */ /* 0x002e620000000800 */
[----:B0-----:R-:W-:-:S04]  /*11c00*/  IMAD.WIDE R60, R79, 0x2, R4 ;  /* 0x000000024f3c7825 */ /* 0x001fc800078e0204 */
[--C-:B------:R-:W-:Y:S01]  /*11c10*/  IMAD.WIDE R78, R77, 0x2, R4.reuse ;  /* 0x000000024d4e7825 */ /* 0x100fe200078e0204 */
[----:B------:R0:W-:Y:S02]  /*11c20*/  STL.64 [R1+0x1828], R60 ;  /* 0x0018283c01007387 */ /* 0x0001e40000100a00 */
[----:B------:R-:W5:Y:S02]  /*11c30*/  LDC R85, c[0x0][0x268] ;  /* 0x00009a00ff557b82 */ /* 0x000f640000000800 */
[----:B------:R0:W-:Y:S04]  /*11c40*/  STL.64 [R1+0x1820], R80 ;  /* 0x0018205001007387 */ /* 0x0001e80000100a00 */
[----:B------:R4:W-:Y:S02]  /*11c50*/  STL.64 [R1+0x1818], R78 ;  /* 0x0018184e01007387 */ /* 0x0009e40000100a00 */
[----:B---3--:R-:W3:Y:S01]  /*11c60*/  LDC R82, c[0x0][0x268] ;  /* 0x00009a00ff527b82 */ /* 0x008ee20000000800 */
[----:B0-----:R-:W-:-:S04]  /*11c70*/  IMAD.WIDE R60, R76, 0x2, R4 ;  /* 0x000000024c3c7825 */ /* 0x001fc800078e0204 */
[--C-:B------:R-:W-:Y:S01]  /*11c80*/  IMAD.WIDE R76, R75, 0x2, R4.reuse ;  /* 0x000000024b4c7825 */ /* 0x100fe200078e0204 */
[----:B------:R0:W-:Y:S02]  /*11c90*/  STL.64 [R1+0x1810], R60 ;  /* 0x0018103c01007387 */ /* 0x0001e40000100a00 */
[----:B------:R-:W2:Y:S01]  /*11ca0*/  LDC R81, c[0x0][0x268] ;  /* 0x00009a00ff517b82 */ /* 0x000ea20000000800 */
[--C-:B------:R-:W-:Y:S01]  /*11cb0*/  IMAD.WIDE R74, R74, 0x2, R4.reuse ;  /* 0x000000024a4a7825 */ /* 0x100fe200078e0204 */
[----:B------:R0:W-:Y:S04]  /*11cc0*/  STL.64 [R1+0x1808], R76 ;  /* 0x0018084c01007387 */ /* 0x0001e80000100a00 */
[----:B------:R1:W-:Y:S02]  /*11cd0*/  STL.64 [R1+0x1800], R74 ;  /* 0x0018004a01007387 */ /* 0x0003e40000100a00 */
[----:B----4-:R-:W4:Y:S01]  /*11ce0*/  LDC R79, c[0x0][0x268] ;  /* 0x00009a00ff4f7b82 */ /* 0x010f220000000800 */
[----:B0-----:R-:W-:-:S04]  /*11cf0*/  IMAD.WIDE R60, R73, 0x2, R4 ;  /* 0x00000002493c7825 */ /* 0x001fc800078e0204 */
[--C-:B------:R-:W-:Y:S01]  /*11d00*/  IMAD.WIDE R72, R72, 0x2, R4.reuse ;  /* 0x0000000248487825 */ /* 0x100fe200078e0204 */
[----:B------:R0:W-:Y:S02]  /*11d10*/  STL.64 [R1+0x17f8], R60 ;  /* 0x0017f83c01007387 */ /* 0x0001e40000100a00 */
[----:B------:R-:W5:Y:S01]  /*11d20*/  LDC R76, c[0x0][0x268] ;  /* 0x00009a00ff4c7b82 */ /* 0x000f620000000800 */
[--C-:B-1----:R-:W-:Y:S01]  /*11d30*/  IMAD.WIDE R74, R71, 0x2, R4.reuse ;  /* 0x00000002474a7825 */ /* 0x102fe200078e0204 */
[----:B------:R1:W-:Y:S04]  /*11d40*/  STL.64 [R1+0x17f0], R72 ;  /* 0x0017f04801007387 */ /* 0x0003e80000100a00 */
[----:B------:R3:W-:Y:S02]  /*11d50*/  STL.64 [R1+0x17e8], R74 ;  /* 0x0017e84a01007387 */ /* 0x0007e40000100a00 */
[----:B------:R-:W2:Y:S01]  /*11d60*/  LDC R78, c[0x0][0x268] ;  /* 0x00009a00ff4e7b82 */ /* 0x000ea20000000800 */
[----:B0-----:R-:W-:-:S04]  /*11d70*/  IMAD.WIDE R60, R70, 0x2, R4 ;  /* 0x00000002463c7825 */ /* 0x001fc800078e0204 */
[--C-:B-1----:R-:W-:Y:S01]  /*11d80*/  IMAD.WIDE R72, R69, 0x2, R4.reuse ;  /* 0x0000000245487825 */ /* 0x102fe200078e0204 */
[----:B------:R0:W-:Y:S02]  /*11d90*/  STL.64 [R1+0x17e0], R60 ;  /* 0x0017e03c01007387 */ /* 0x0001e40000100a00 */
[----:B------:R-:W1:Y:S01]  /*11da0*/  LDC R77, c[0x0][0x268] ;  /* 0x00009a00ff4d7b82 */ /* 0x000e620000000800 */
[--C-:B------:R-:W-:Y:S01]  /*11db0*/  IMAD.WIDE R70, R68, 0x2, R4.reuse ;  /* 0x0000000244467825 */ /* 0x100fe200078e0204 */
[----:B------:R0:W-:Y:S03]  /*11dc0*/  STL.64 [R1+0x17d8], R72 ;  /* 0x0017d84801007387 */ /* 0x0001e60000100a00 */
[--C-:B------:R-:W-:Y:S01]  /*11dd0*/  IMAD.WIDE R68, R66, 0x2, R4.reuse ;  /* 0x0000000242447825 */ /* 0x100fe200078e0204 */
[----:B------:R4:W-:Y:S02]  /*11de0*/  STL.64 [R1+0x17d0], R70 ;  /* 0x0017d04601007387 */ /* 0x0009e40000100a00 */
[----:B---3--:R-:W3:Y:S01]  /*11df0*/  LDC R75, c[0x0][0x268] ;  /* 0x00009a00ff4b7b82 */ /* 0x008ee20000000800 */
[----:B0-----:R-:W-:-:S04]  /*11e00*/  IMAD.WIDE R60, R67, 0x2, R4 ;  /* 0x00000002433c7825 */ /* 0x001fc800078e0204 */
[--C-:B------:R-:W-:Y:S01]  /*11e10*/  IMAD.WIDE R66, R65, 0x2, R4.reuse ;  /* 0x0000000241427825 */ /* 0x100fe200078e0204 */
[----:B------:R0:W-:Y:S02]  /*11e20*/  STL.64 [R1+0x17c8], R60 ;  /* 0x0017c83c01007387 */ /* 0x0001e40000100a00 */
[----:B------:R-:W5:Y:S02]  /*11e30*/  LDC R73, c[0x0][0x268] ;  /* 0x00009a00ff497b82 */ /* 0x000f640000000800 */
[----:B------:R0:W-:Y:S04]  /*11e40*/  STL.64 [R1+0x17c0], R68 ;  /* 0x0017c04401007387 */ /* 0x0001e80000100a00 */
[----:B------:R2:W-:Y:S02]  /*11e50*/  STL.64 [R1+0x17b8], R66 ;  /* 0x0017b84201007387 */ /* 0x0005e40000100a00 */
[----:B----4-:R-:W4:Y:S01]  /*11e60*/  LDC R70, c[0x0][0x268] ;  /* 0x00009a00ff467b82 */ /* 0x010f220000000800 */
[----:B0-----:R-:W-:-:S04]  /*11e70*/  IMAD.WIDE R60, R64, 0x2, R4 ;  /* 0x00000002403c7825 */ /* 0x001fc800078e0204 */
[--C-:B------:R-:W-:Y:S01]  /*11e80*/  IMAD.WIDE R64, R63, 0x2, R4.reuse ;  /* 0x000000023f407825 */ /* 0x100fe200078e0204 */
[----:B------:R0:W-:Y:S02]  /*11e90*/  STL.64 [R1+0x17b0], R60 ;  /* 0x0017b03c01007387 */ /* 0x0001e40000100a00 */
[----:B------:R-:W1:Y:S01]  /*11ea0*/  LDC R69, c[0x0][0x268] ;  /* 0x00009a00ff457b82 */ /* 0x000e620000000800 */
[--C-:B------:R-:W-:Y:S01]  /*11eb0*/  IMAD.WIDE R62, R62, 0x2, R4.reuse ;  /* 0x000000023e3e7825 */ /* 0x100fe200078e0204 */
[----:B------:R0:W-:Y:S04]  /*11ec0*/  STL.64 [R1+0x17a8], R64 ;  /* 0x0017a84001007387 */ /* 0x0001e80000100a00 */
[----:B------:R3:W-:Y:S02]  /*11ed0*/  STL.64 [R1+0x17a0], R62 ;  /* 0x0017a03e01007387 */ /* 0x0007e40000100a00 */
[----:B--2---:R-:W2:Y:S01]  /*11ee0*/  LDC R67, c[0x0][0x268] ;  /* 0x00009a00ff437b82 */ /* 0x004ea20000000800 */
[----:B0-----:R-:W-:-:S04]  /*11ef0*/  IMAD.WIDE R60, R59, 0x2, R4 ;  /* 0x000000023b3c7825 */ /* 0x001fc800078e0204 */
[--C-:B------:R-:W-:Y:S01]  /*11f00*/  IMAD.WIDE R58, R58, 0x2, R4.reuse ;  /* 0x000000023a3a7825 */ /* 0x100fe200078e0204 */
[----:B------:R0:W-:Y:S02]  /*11f10*/  STL.64 [R1+0x1798], R60 ;  /* 0x0017983c01007387 */ /* 0x0001e40000100a00 */
[----:B------:R-:W5:Y:S01]  /*11f20*/  LDC R64, c[0x0][0x268] ;  /* 0x00009a00ff407b82 */ /* 0x000f620000000800 */
[--C-:B---3--:R-:W-:Y:S01]  /*11f30*/  IMAD.WIDE R62, R57, 0x2, R4.reuse ;  /* 0x00000002393e7825 */ /* 0x108fe200078e0204 */
[----:B------:R3:W-:Y:S04]  /*11f40*/  STL.64 [R1+0x1790], R58 ;  /* 0x0017903a01007387 */ /* 0x0007e80000100a00 */
[----:B------:R4:W-:Y:S02]  /*11f50*/  STL.64 [R1+0x1788], R62 ;  /* 0x0017883e01007387 */ /* 0x0009e40000100a00 */
[----:B------:R-:W1:Y:S01]  /*11f60*/  LDC R66, c[0x0][0x268] ;  /* 0x00009a00ff427b82 */ /* 0x000e620000000800 */
[----:B0-----:R-:W-:-:S04]  /*11f70*/  IMAD.WIDE R60, R56, 0x2, R4 ;  /* 0x00000002383c7825 */ /* 0x001fc800078e0204 */
[--C-:B---3--:R-:W-:Y:S01]  /*11f80*/  IMAD.WIDE R58, R54, 0x2, R4.reuse ;  /* 0x00000002363a7825 */ /* 0x108fe200078e0204 */
[----:B------:R-:W-:Y:S01]  /*11f90*/  STL.64 [R1+0x1780], R60 ;  /* 0x0017803c01007387 */ /* 0x000fe20000100a00 */
[----:B------:R-:W-:Y:S01]  /*11fa0*/  LEA R54, R138, R88, 0x1 ;  /* 0x000000588a367211 */ /* 0x000fe200078e08ff */
[----:B------:R-:W0:Y:S01]  /*11fb0*/  LDC R65, c[0x0][0x268] ;  /* 0x00009a00ff417b82 */ /* 0x000e220000000800 */
[--C-:B------:R-:W-:Y:S01]  /*11fc0*/  IMAD.WIDE R56, R53, 0x2, R4.reuse ;  /* 0x0000000235387825 */ /* 0x100fe200078e0204 */
[----:B------:R3:W-:Y:S03]  /*11fd0*/  STL.64 [R1+0x1778], R58 ;  /* 0x0017783a01007387 */ /* 0x0007e60000100a00 */
[--C-:B------:R-:W-:Y:S01]  /*11fe0*/  IMAD.WIDE R52, R52, 0x2, R4.reuse ;  /* 0x0000000234347825 */ /* 0x100fe200078e0204 */
[----:B------:R2:W-:Y:S02]  /*11ff0*/  STL.64 [R1+0x1770], R56 ;  /* 0x0017703801007387 */ /* 0x0005e40000100a00 */
[----:B----4-:R-:W4:Y:S02]  /*12000*/  LDC R63, c[0x0][0x268] ;  /* 0x00009a00ff3f7b82 */ /* 0x010f240000000800 */
[----:B------:R2:W-:Y:S01]  /*12010*/  STL.64 [R1+0x1768], R52 ;  /* 0x0017683401007387 */ /* 0x0005e20000100a00 */
[----:B---3--:R-:W-:-:S05]  /*12020*/  IMAD.WIDE R58, R51, 0x2, R4 ;  /* 0x00000002333a7825 */ /* 0x008fca00078e0204 */
[----:B------:R-:W3:Y:S01]  /*12030*/  LDC R61, c[0x0][0x268] ;  /* 0x00009a00ff3d7b82 */ /* 0x000ee20000000800 */
[--C-:B--2---:R-:W-:Y:S01]  /*12040*/  IMAD.WIDE R56, R50, 0x2, R4.reuse ;  /* 0x0000000232387825 */ /* 0x104fe200078e0204 */
[----:B------:R2:W-:Y:S03]  /*12050*/  STL.64 [R1+0x1760], R58 ;  /* 0x0017603a01007387 */ /* 0x0005e60000100a00 */
[--C-:B------:R-:W-:Y:S01]  /*12060*/  IMAD.WIDE R52, R49, 0x2, R4.reuse ;  /* 0x0000000231347825 */ /* 0x100fe200078e0204 */
[----:B------:R5:W-:Y:S02]  /*12070*/  STL.64 [R1+0x1758], R56 ;  /* 0x0017583801007387 */ /* 0x000be40000100a00 */
[----:B------:R-:W1:Y:S01]  /*12080*/  LDC R60, c[0x0][0x268] ;  /* 0x00009a00ff3c7b82 */ /* 0x000e620000000800 */
[--C-:B------:R-:W-:Y:S01]  /*12090*/  IMAD.WIDE R50, R48, 0x2, R4.reuse ;  /* 0x0000000230327825 */ /* 0x100fe200078e0204 */
[----:B------:R-:W-:Y:S03]  /*120a0*/  STL.64 [R1+0x1750], R52 ;  /* 0x0017503401007387 */ /* 0x000fe60000100a00 */
[--C-:B------:R-:W-:Y:S01]  /*120b0*/  IMAD.WIDE R48, R47, 0x2, R4.reuse ;  /* 0x000000022f307825 */ /* 0x100fe200078e0204 */
[----:B------:R5:W-:Y:S02]  /*120c0*/  STL.64 [R1+0x1748], R50 ;  /* 0x0017483201007387 */ /* 0x000be40000100a00 */
[----:B--2---:R-:W2:Y:S01]  /*120d0*/  LDC R58, c[0x0][0x268] ;  /* 0x00009a00ff3a7b82 */ /* 0x004ea20000000800 */
[--C-:B------:R-:W-:Y:S01]  /*120e0*/  IMAD.WIDE R46, R46, 0x2, R4.reuse ;  /* 0x000000022e2e7825 */ /* 0x100fe200078e0204 */
[----:B------:R0:W-:Y:S04]  /*120f0*/  STL.64 [R1+0x1740], R48 ;  /* 0x0017403001007387 */ /* 0x0001e80000100a00 */
[----:B------:R4:W-:Y:S02]  /*12100*/  STL.64 [R1+0x1738], R46 ;  /* 0x0017382e01007387 */ /* 0x0009e40000100a00 */
[----:B-----5:R-:W5:Y:S01]  /*12110*/  LDC R57, c[0x0][0x268] ;  /* 0x00009a00ff397b82 */ /* 0x020f620000000800 */
[----:B------:R-:W-:-:S04]  /*12120*/  IMAD.WIDE R50, R45, 0x2, R4 ;  /* 0x000000022d327825 */ /* 0x000fc800078e0204 */
[--C-:B0-----:R-:W-:Y:S01]  /*12130*/  IMAD.WIDE R48, R44, 0x2, R4.reuse ;  /* 0x000000022c307825 */ /* 0x101fe200078e0204 */
[----:B------:R0:W-:Y:S02]  /*12140*/  STL.64 [R1+0x1730], R50 ;  /* 0x0017303201007387 */ /* 0x0001e40000100a00 */
[----:B------:R-:W3:Y:S01]  /*12150*/  LDC R56, c[0x0][0x268] ;  /* 0x00009a00ff387b82 */ /* 0x000ee20000000800 */
[--C-:B----4-:R-:W-:Y:S01]  /*12160*/  IMAD.WIDE R46, R43, 0x2, R4.reuse ;  /* 0x000000022b2e7825 */ /* 0x110fe200078e0204 */
[----:B------:R-:W-:Y:S03]  /*12170*/  STL.64 [R1+0x1728], R48 ;  /* 0x0017283001007387 */ /* 0x000fe60000100a00 */
[--C-:B------:R-:W-:Y:S01]  /*12180*/  IMAD.WIDE R44, R42, 0x2, R4.reuse ;  /* 0x000000022a2c7825 */ /* 0x100fe200078e0204 */
[----:B------:R-:W-:Y:S02]  /*12190*/  STL.64 [R1+0x1720], R46 ;  /* 0x0017202e01007387 */ /* 0x000fe40000100a00 */
[----:B------:R-:W4:Y:S01]  /*121a0*/  LDC R59, c[0x0][0x268] ;  /* 0x00009a00ff3b7b82 */ /* 0x000f220000000800 */
[----:B------:R-:W-:Y:S01]  /*121b0*/  IMAD.WIDE R42, R41, 0x2, R4 ;  /* 0x00000002292a7825 */ /* 0x000fe200078e0204 */
[----:B------:R1:W-:Y:S01]  /*121c0*/  STL.64 [R1+0x1718], R44 ;  /* 0x0017182c01007387 */ /* 0x0003e20000100a00 */
[----:B0-----:R-:W-:-:S02]  /*121d0*/  LEA R51, R138, R54, 0x1 ;  /* 0x000000368a337211 */ /* 0x001fc400078e08ff */
[--C-:B------:R-:W-:Y:S01]  /*121e0*/  IMAD.WIDE R40, R40, 0x2, R4.reuse ;  /* 0x0000000228287825 */ /* 0x100fe200078e0204 */
[----:B------:R0:W-:Y:S01]  /*121f0*/  STL.64 [R1+0x1710], R42 ;  /* 0x0017102a01007387 */ /* 0x0001e20000100a00 */
[C---:B------:R-:W-:Y:S01]  /*12200*/  LEA R52, R138.reuse, R51, 0x1 ;  /* 0x000000338a347211 */ /* 0x040fe200078e08ff */
[----:B------:R-:W4:Y:S02]  /*12210*/  LDC R62, c[0x0][0x268] ;  /* 0x00009a00ff3e7b82 */ /* 0x000f240000000800 */
[----:B------:R2:W-:Y:S01]  /*12220*/  STL.64 [R1+0x1708], R40 ;  /* 0x0017082801007387 */ /* 0x0005e20000100a00 */
[----:B------:R-:W-:Y:S01]  /*12230*/  LEA R53, R138, R52, 0x1 ;  /* 0x000000348a357211 */ /* 0x000fe200078e08ff */
[----:B-1----:R-:W-:-:S03]  /*12240*/  IMAD.WIDE R44, R39, 0x2, R4 ;  /* 0x00000002272c7825 */ /* 0x002fc600078e0204 */
[----:B------:R-:W-:Y:S01]  /*12250*/  LEA R48, R138, R53, 0x1 ;  /* 0x000000358a307211 */ /* 0x000fe200078e08ff */
[----:B------:R-:W1:Y:S01]  /*12260*/  LDC R68, c[0x0][0x268] ;  /* 0x00009a00ff447b82 */ /* 0x000e620000000800 */
[--C-:B0-----:R-:W-:Y:S01]  /*12270*/  IMAD.WIDE R42, R38, 0x2, R4.reuse ;  /* 0x00000002262a7825 */ /* 0x101fe200078e0204 */
[----:B------:R0:W-:Y:S01]  /*12280*/  STL.64 [R1+0x1700], R44 ;  /* 0x0017002c01007387 */ /* 0x0001e20000100a00 */
[C---:B------:R-:W-:Y:S02]  /*12290*/  LEA R49, R138.reuse, R48, 0x1 ;  /* 0x000000308a317211 */ /* 0x040fe400078e08ff */
[--C-:B--2---:R-:W-:Y:S01]  /*122a0*/  IMAD.WIDE R40, R37, 0x2, R4.reuse ;  /* 0x0000000225287825 */ /* 0x104fe200078e0204 */
[----:B------:R2:W-:Y:S01]  /*122b0*/  STL.64 [R1+0x16f8], R42 ;  /* 0x0016f82a01007387 */ /* 0x0005e20000100a00 */
[----:B------:R-:W-:Y:S01]  /*122c0*/  LEA R50, R138, R49, 0x1 ;  /* 0x000000318a327211 */ /* 0x000fe200078e08ff */
[----:B------:R-:W1:Y:S01]  /*122d0*/  LDC R72, c[0x0][0x268] ;  /* 0x00009a00ff487b82 */ /* 0x000e620000000800 */
[--C-:B------:R-:W-:Y:S01]  /*122e0*/  IMAD.WIDE R38, R36, 0x2, R4.reuse ;  /* 0x0000000224267825 */ /* 0x100fe200078e0204 */
[----:B------:R-:W-:Y:S03]  /*122f0*/  STL.64 [R1+0x16f0], R40 ;  /* 0x0016f02801007387 */ /* 0x000fe60000100a00 */
[--C-:B------:R-:W-:Y:S01]  /*12300*/  IMAD.WIDE R36, R35, 0x2, R4.reuse ;  /* 0x0000000223247825 */ /* 0x100fe200078e0204 */
[----:B------:R5:W-:Y:S01]  /*12310*/  STL.64 [R1+0x16e8], R38 ;  /* 0x0016e82601007387 */ /* 0x000be20000100a00 */
[----:B0-----:R-:W-:Y:S01]  /*12320*/  LEA R45, R138, R50, 0x1 ;  /* 0x000000328a2d7211 */ /* 0x001fe200078e08ff */
[----:B------:R-:W0:Y:S01]  /*12330*/  LDC R44, c[0x0][0x268] ;  /* 0x00009a00ff2c7b82 */ /* 0x000e220000000800 */
[----:B------:R-:W-:Y:S01]  /*12340*/  IMAD.WIDE R34, R34, 0x2, R4 ;  /* 0x0000000222227825 */ /* 0x000fe200078e0204 */
[----:B------:R3:W-:Y:S01]  /*12350*/  STL.64 [R1+0x16e0], R36 ;  /* 0x0016e02401007387 */ /* 0x0007e20000100a00 */
[----:B------:R-:W-:-:S03]  /*12360*/  LEA R46, R138, R45, 0x1 ;  /* 0x0000002d8a2e7211 */ /* 0x000fc600078e08ff */
[----:B------:R3:W-:Y:S01]  /*12370*/  STL.64 [R1+0x16d8], R34 ;  /* 0x0016d82201007387 */ /* 0x0007e20000100a00 */
[----:B------:R-:W-:Y:S01]  /*12380*/  LEA R47, R138, R46, 0x1 ;  /* 0x0000002e8a2f7211 */ /* 0x000fe200078e08ff */
[----:B--2---:R-:W2:Y:S01]  /*12390*/  LDC R42, c[0x0][0x268] ;  /* 0x00009a00ff2a7b82 */ /* 0x004ea20000000800 */
[----:B-----5:R-:W-:-:S04]  /*123a0*/  IMAD.WIDE R38, R33, 0x2, R4 ;  /* 0x0000000221267825 */ /* 0x020fc800078e0204 */
[--C-:B---3--:R-:W-:Y:S01]  /*123b0*/  IMAD.WIDE R36, R32, 0x2, R4.reuse ;  /* 0x0000000220247825 */ /* 0x108fe200078e0204 */
[----:B------:R3:W-:Y:S02]  /*123c0*/  STL.64 [R1+0x16d0], R38 ;  /* 0x0016d02601007387 */ /* 0x0007e40000100a00 */
[----:B------:R-:W5:Y:S01]  /*123d0*/  LDC R43, c[0x0][0x268] ;  /* 0x00009a00ff2b7b82 */ /* 0x000f620000000800 */
[--C-:B------:R-:W-:Y:S01]  /*123e0*/  IMAD.WIDE R34, R31, 0x2, R4.reuse ;  /* 0x000000021f227825 */ /* 0x100fe200078e0204 */
[----:B------:R-:W-:Y:S03]  /*123f0*/  STL.64 [R1+0x16c8], R36 ;  /* 0x0016c82401007387 */ /* 0x000fe60000100a00 */
[--C-:B------:R-:W-:Y:S01]  /*12400*/  IMAD.WIDE R32, R30, 0x2, R4.reuse ;  /* 0x000000021e207825 */ /* 0x100fe200078e0204 */
[----:B------:R-:W-:Y:S02]  /*12410*/  STL.64 [R1+0x16c0], R34 ;  /* 0x0016c02201007387 */ /* 0x000fe40000100a00 */
[----:B------:R-:W4:Y:S01]  /*12420*/  LDC R40, c[0x0][0x268] ;  /* 0x00009a00ff287b82 */ /* 0x000f220000000800 */
[--C-:B------:R-:W-:Y:S01]  /*12430*/  IMAD.WIDE R30, R29, 0x2, R4.reuse ;  /* 0x000000021d1e7825 */ /* 0x100fe200078e0204 */
[----:B------:R1:W-:Y:S03]  /*12440*/  STL.64 [R1+0x16b8], R32 ;  /* 0x0016b82001007387 */ /* 0x0003e60000100a00 */
[--C-:B------:R-:W-:Y:S01]  /*12450*/  IMAD.WIDE R28, R28, 0x2, R4.reuse ;  /* 0x000000021c1c7825 */ /* 0x100fe200078e0204 */
[----:B------:R5:W-:Y:S02]  /*12460*/  STL.64 [R1+0x16b0], R30 ;  /* 0x0016b01e01007387 */ /* 0x000be40000100a00 */
[----:B---3--:R-:W3:Y:S01]  /*12470*/  LDC R39, c[0x0][0x268] ;  /* 0x00009a00ff277b82 */ /* 0x008ee20000000800 */
[----:B--2---:R-:W-:Y:S01]  /*12480*/  LEA R42, R42, R47, 0x1 ;  /* 0x0000002f2a2a7211 */ /* 0x004fe200078e08ff */
[----:B------:R2:W-:Y:S01]  /*12490*/  STL.64 [R1+0x16a8], R28 ;  /* 0x0016a81c01007387 */ /* 0x0005e20000100a00 */
[----:B-1----:R-:W-:-:S05]  /*124a0*/  IMAD.WIDE R32, R27, 0x2, R4 ;  /* 0x000000021b207825 */ /* 0x002fca00078e0204 */
[----:B------:R-:W1:Y:S01]  /*124b0*/  LDC R41, c[0x0][0x268] ;  /* 0x00009a00ff297b82 */ /* 0x000e620000000800 */
[----:B-----5:R-:W-:Y:S01]  /*124c0*/  LEA R43, R43, R42, 0x1 ;  /* 0x0000002a2b2b7211 */ /* 0x020fe200078e08ff */
[--C-:B------:R-:W-:Y:S01]  /*124d0*/  IMAD.WIDE R30, R26, 0x2, R4.reuse ;  /* 0x000000021a1e7825 */ /* 0x100fe200078e0204 */
[----:B------:R-:W-:Y:S02]  /*124e0*/  STL.64 [R1+0x1698], R32 ;  /* 0x0016982001007387 */ /* 0x000fe40000100a00 */
[----:B0-----:R-:W-:Y:S01]  /*124f0*/  LEA R44, R44, R43, 0x1 ;  /* 0x0000002b2c2c7211 */ /* 0x001fe200078e08ff */
[--C-:B--2---:R-:W-:Y:S01]  /*12500*/  IMAD.WIDE R28, R25, 0x2, R4.reuse ;  /* 0x00000002191c7825 */ /* 0x104fe200078e0204 */
[----:B------:R-:W-:Y:S01]  /*12510*/  STL.64 [R1+0x1688], R30 ;  /* 0x0016881e01007387 */ /* 0x000fe20000100a00 */
[----:B------:R-:W0:Y:S02]  /*12520*/  LDC R36, c[0x0][0x268] ;  /* 0x00009a00ff247b82 */ /* 0x000e240000000800 */
[--C-:B------:R-:W-:Y:S01]  /*12530*/  IMAD.WIDE R26, R24, 0x2, R4.reuse ;  /* 0x00000002181a7825 */ /* 0x100fe200078e0204 */
[----:B------:R-:W-:Y:S03]  /*12540*/  STL.64 [R1+0x1678], R28 ;  /* 0x0016781c01007387 */ /* 0x000fe60000100a00 */
[--C-:B------:R-:W-:Y:S01]  /*12550*/  IMAD.WIDE R24, R23, 0x2, R4.reuse ;  /* 0x0000000217187825 */ /* 0x100fe200078e0204 */
[----:B------:R2:W-:Y:S01]  /*12560*/  STL.64 [R1+0x1668], R26 ;  /* 0x0016681a01007387 */ /* 0x0005e20000100a00 */
[----:B------:R-:W5:Y:S01]  /*12570*/  LDC R37, c[0x0][0x268] ;  /* 0x00009a00ff257b82 */ /* 0x000f620000000800 */
[----:B---3--:R-:W-:Y:S01]  /*12580*/  LEA R39, R39, R44, 0x1 ;  /* 0x0000002c27277211 */ /* 0x008fe200078e08ff */
[----:B------:R-:W-:Y:S01]  /*12590*/  IMAD.WIDE R22, R22, 0x2, R4 ;  /* 0x0000000216167825 */ /* 0x000fe200078e0204 */
[----:B------:R3:W-:Y:S02]  /*125a0*/  STL.64 [R1+0x1658], R24 ;  /* 0x0016581801007387 */ /* 0x0007e40000100a00 */
[----:B----4-:R-:W-:-:S02]  /*125b0*/  LEA R40, R40, R39, 0x1 ;  /* 0x0000002728287211 */ /* 0x010fc400078e08ff */
[----:B------:R4:W-:Y:S01]  /*125c0*/  STL.64 [R1+0x1648], R22 ;  /* 0x0016481601007387 */ /* 0x0009e20000100a00 */
[----:B------:R-:W5:Y:S01]  /*125d0*/  LDC R38, c[0x0][0x268] ;  /* 0x00009a00ff267b82 */ /* 0x000f620000000800 */
[----:B-1----:R-:W-:Y:S01]  /*125e0*/  LEA R41, R41, R40, 0x1 ;  /* 0x0000002829297211 */ /* 0x002fe200078e08ff */
[----:B--2---:R-:W-:-:S04]  /*125f0*/  IMAD.WIDE R26, R21, 0x2, R4 ;  /* 0x00000002151a7825 */ /* 0x004fc800078e0204 */
[--C-:B---3--:R-:W-:Y:S01]  /*12600*/  IMAD.WIDE R24, R20, 0x2, R4.reuse ;  /* 0x0000000214187825 */ /* 0x108fe200078e0204 */
[----:B------:R-:W-:Y:S01]  /*12610*/  STL.64 [R1+0x1638], R26 ;  /* 0x0016381a01007387 */ /* 0x000fe20000100a00 */
[----:B------:R-:W1:Y:S01]  /*12620*/  LDC R33, c[0x0][0x268] ;  /* 0x00009a00ff217b82 */ /* 0x000e620000000800 */
[----:B0-----:R-:W-:Y:S01]  /*12630*/  LEA R36, R36, R41, 0x1 ;  /* 0x0000002924247211 */ /* 0x001fe200078e08ff */
[--C-:B----4-:R-:W-:Y:S01]  /*12640*/  IMAD.WIDE R22, R19, 0x2, R4.reuse ;  /* 0x0000000213167825 */ /* 0x110fe200078e0204 */
[----:B------:R-:W-:Y:S03]  /*12650*/  STL.64 [R1+0x1628], R24 ;  /* 0x0016281801007387 */ /* 0x000fe60000100a00 */
[--C-:B------:R-:W-:Y:S01]  /*12660*/  IMAD.WIDE R20, R18, 0x2, R4.reuse ;  /* 0x0000000212147825 */ /* 0x100fe200078e0204 */
[----:B------:R-:W-:Y:S01]  /*12670*/  STL.64 [R1+0x1618], R22 ;  /* 0x0016181601007387 */ /* 0x000fe20000100a00 */
[----:B------:R-:W0:Y:S01]  /*12680*/  LDC R34, c[0x0][0x268] ;  /* 0x00009a00ff227b82 */ /* 0x000e220000000800 */
[----:B-----5:R-:W-:Y:S01]  /*12690*/  LEA R37, R37, R36, 0x1 ;  /* 0x0000002425257211 */ /* 0x020fe200078e08ff */
[--C-:B------:R-:W-:Y:S01]  /*126a0*/  IMAD.WIDE R18, R17, 0x2, R4.reuse ;  /* 0x0000000211127825 */ /* 0x100fe200078e0204 */
[----:B------:R2:W-:Y:S03]  /*126b0*/  STL.64 [R1+0x1608], R20 ;  /* 0x0016081401007387 */ /* 0x0005e60000100a00 */
[----:B------:R-:W-:Y:S01]  /*126c0*/  IMAD.WIDE R16, R16, 0x2, R4 ;  /* 0x0000000210107825 */ /* 0x000fe200078e0204 */
[----:B------:R3:W-:Y:S01]  /*126d0*/  STL.64 [R1+0x15f8], R18 ;  /* 0x0015f81201007387 */ /* 0x0007e20000100a00 */
[----:B------:R-:W4:Y:S01]  /*126e0*/  LDC R35, c[0x0][0x268] ;  /* 0x00009a00ff237b82 */ /* 0x000f220000000800 */
[----:B------:R-:W-:-:S02]  /*126f0*/  LEA R38, R38, R37, 0x1 ;  /* 0x0000002526267211 */ /* 0x000fc400078e08ff */
[----:B------:R5:W-:Y:S01]  /*12700*/  STL.64 [R1+0x15e8], R16 ;  /* 0x0015e81001007387 */ /* 0x000be20000100a00 */
[----:B--2---:R-:W-:-:S04]  /*12710*/  IMAD.WIDE R20, R15, 0x2, R4 ;  /* 0x000000020f147825 */ /* 0x004fc800078e0204 */
[----:B------:R-:W2:Y:S01]  /*12720*/  LDC R30, c[0x0][0x268] ;  /* 0x00009a00ff1e7b82 */ /* 0x000ea20000000800 */
[----:B-1----:R-:W-:Y:S01]  /*12730*/  LEA R33, R33, R38, 0x1 ;  /* 0x0000002621217211 */ /* 0x002fe200078e08ff */
[--C-:B---3--:R-:W-:Y:S01]  /*12740*/  IMAD.WIDE R18, R14, 0x2, R4.reuse ;  /* 0x000000020e127825 */ /* 0x108fe200078e0204 */
[----:B------:R-:W-:Y:S03]  /*12750*/  STL.64 [R1+0x15d8], R20 ;  /* 0x0015d81401007387 */ /* 0x000fe60000100a00 */
[--C-:B-----5:R-:W-:Y:S01]  /*12760*/  IMAD.WIDE R16, R13, 0x2, R4.reuse ;  /* 0x000000020d107825 */ /* 0x120fe200078e0204 */
[----:B------:R-:W-:Y:S01]  /*12770*/  STL.64 [R1+0x15c8], R18 ;  /* 0x0015c81201007387 */ /* 0x000fe20000100a00 */
[----:B------:R-:W1:Y:S01]  /*12780*/  LDC R31, c[0x0][0x268] ;  /* 0x00009a00ff1f7b82 */ /* 0x000e620000000800 */
[----:B0-----:R-:W-:Y:S01]  /*12790*/  LEA R34, R34, R33, 0x1 ;  /* 0x0000002122227211 */ /* 0x001fe200078e08ff */
[--C-:B------:R-:W-:Y:S01]  /*127a0*/  IMAD.WIDE R14, R12, 0x2, R4.reuse ;  /* 0x000000020c0e7825 */ /* 0x100fe200078e0204 */
[----:B------:R-:W-:Y:S03]  /*127b0*/  STL.64 [R1+0x15b8], R16 ;  /* 0x0015b81001007387 */ /* 0x000fe60000100a00 */
[--C-:B------:R-:W-:Y:S01]  /*127c0*/  IMAD.WIDE R12, R11, 0x2, R4.reuse ;  /* 0x000000020b0c7825 */ /* 0x100fe200078e0204 */
[----:B------:R0:W-:Y:S01]  /*127d0*/  STL.64 [R1+0x15a8], R14 ;  /* 0x0015a80e01007387 */ /* 0x0001e20000100a00 */
[----:B------:R-:W3:Y:S01]  /*127e0*/  LDC R32, c[0x0][0x268] ;  /* 0x00009a00ff207b82 */ /* 0x000ee20000000800 */
[----:B----4-:R-:W-:Y:S01]  /*127f0*/  LEA R35, R35, R34, 0x1 ;  /* 0x0000002223237211 */ /* 0x010fe200078e08ff */
[--C-:B------:R-:W-:Y:S01]  /*12800*/  IMAD.WIDE R10, R10, 0x2, R4.reuse ;  /* 0x000000020a0a7825 */ /* 0x100fe200078e0204 */
[----:B------:R4:W-:Y:S04]  /*12810*/  STL.64 [R1+0x1598], R12 ;  /* 0x0015980c01007387 */ /* 0x0009e80000100a00 */
[----:B------:R5:W-:Y:S01]  /*12820*/  STL.64 [R1+0x1588], R10 ;  /* 0x0015880a01007387 */ /* 0x000be20000100a00 */
[----:B------:R-:W3:Y:S01]  /*12830*/  LDC R27, c[0x0][0x268] ;  /* 0x00009a00ff1b7b82 */ /* 0x000ee20000000800 */
[----:B--2---:R-:W-:Y:S01]  /*12840*/  LEA R30, R30, R35, 0x1 ;  /* 0x000000231e1e7211 */ /* 0x004fe200078e08ff */
[----:B0-----:R-:W-:-:S04]  /*12850*/  IMAD.WIDE R14, R9, 0x2, R4 ;  /* 0x00000002090e7825 */ /* 0x001fc800078e0204 */
[--C-:B----4-:R-:W-:Y:S01]  /*12860*/  IMAD.WIDE R12, R8, 0x2, R4.reuse ;  /* 0x00000002080c7825 */ /* 0x110fe200078e0204 */
[----:B------:R-:W-:Y:S01]  /*12870*/  STL.64 [R1+0x1578], R14 ;  /* 0x0015780e01007387 */ /* 0x000fe20000100a00 */
[----:B------:R-:W0:Y:S01]  /*12880*/  LDC R28, c[0x0][0x268] ;  /* 0x00009a00ff1c7b82 */ /* 0x000e220000000800 */
[----:B-1----:R-:W-:Y:S01]  /*12890*/  LEA R31, R31, R30, 0x1 ;  /* 0x0000001e1f1f7211 */ /* 0x002fe200078e08ff */
[--C-:B-----5:R-:W-:Y:S01]  /*128a0*/  IMAD.WIDE R10, R7, 0x2, R4.reuse ;  /* 0x00000002070a7825 */ /* 0x120fe200078e0204 */
[----:B------:R-:W-:Y:S03]  /*128b0*/  STL.64 [R1+0x1568], R12 ;  /* 0x0015680c01007387 */ /* 0x000fe60000100a00 */
[--C-:B------:R-:W-:Y:S01]  /*128c0*/  IMAD.WIDE R8, R6, 0x2, R4.reuse ;  /* 0x0000000206087825 */ /* 0x100fe200078e0204 */
[----:B------:R1:W-:Y:S01]  /*128d0*/  STL.64 [R1+0x1558], R10 ;  /* 0x0015580a01007387 */ /* 0x0003e20000100a00 */
[----:B------:R-:W2:Y:S01]  /*128e0*/  LDC R29, c[0x0][0x268] ;  /* 0x00009a00ff1d7b82 */ /* 0x000ea20000000800 */
[----:B---3--:R-:W-:Y:S01]  /*128f0*/  LEA R32, R32, R31, 0x1 ;  /* 0x0000001f20207211 */ /* 0x008fe200078e08ff */
[--C-:B------:R-:W-:Y:S01]  /*12900*/  IMAD.WIDE R6, R3, 0x2, R4.reuse ;  /* 0x0000000203067825 */ /* 0x100fe200078e0204 */
[----:B------:R3:W-:Y:S04]  /*12910*/  STL.64 [R1+0x1548], R8 ;  /* 0x0015480801007387 */ /* 0x0007e80000100a00 */
[----:B------:R4:W-:Y:S01]  /*12920*/  STL.64 [R1+0x1538], R6 ;  /* 0x0015380601007387 */ /* 0x0009e20000100a00 */
[----:B------:R-:W5:Y:S01]  /*12930*/  LDC R24, c[0x0][0x268] ;  /* 0x00009a00ff187b82 */ /* 0x000f620000000800 */
[----:B------:R-:W-:Y:S01]  /*12940*/  LEA R27, R27, R32, 0x1 ;  /* 0x000000201b1b7211 */ /* 0x000fe200078e08ff */
[----:B-1----:R-:W-:-:S04]  /*12950*/  IMAD.WIDE R10, R91, 0x2, R4 ;  /* 0x000000025b0a7825 */ /* 0x002fc800078e0204 */
[--C-:B---3--:R-:W-:Y:S01]  /*12960*/  IMAD.WIDE R8, R92, 0x2, R4.reuse ;  /* 0x000000025c087825 */ /* 0x108fe200078e0204 */
[----:B------:R1:W-:Y:S01]  /*12970*/  STL.64 [R1+0x1528], R10 ;  /* 0x0015280a01007387 */ /* 0x0003e20000100a00 */
[----:B------:R-:W3:Y:S01]  /*12980*/  LDC R25, c[0x0][0x268] ;  /* 0x00009a00ff197b82 */ /* 0x000ee20000000800 */
[----:B0-----:R-:W-:Y:S01]  /*12990*/  LEA R28, R28, R27, 0x1 ;  /* 0x0000001b1c1c7211 */ /* 0x001fe200078e08ff */
[--C-:B----4-:R-:W-:Y:S01]  /*129a0*/  IMAD.WIDE R6, R93, 0x2, R4.reuse ;  /* 0x000000025d067825 */ /* 0x110fe200078e0204 */
[----:B------:R0:W-:Y:S04]  /*129b0*/  STL.64 [R1+0x1518], R8 ;  /* 0x0015180801007387 */ /* 0x0001e80000100a00 */
[----:B------:R4:W-:Y:S01]  /*129c0*/  STL.64 [R1+0x1508], R6 ;  /* 0x0015080601007387 */ /* 0x0009e20000100a00 */
[----:B------:R-:W3:Y:S01]  /*129d0*/  LDC R26, c[0x0][0x268] ;  /* 0x00009a00ff1a7b82 */ /* 0x000ee20000000800 */
[----:B--2---:R-:W-:Y:S01]  /*129e0*/  LEA R29, R29, R28, 0x1 ;  /* 0x0000001c1d1d7211 */ /* 0x004fe200078e08ff */
[----:B-1----:R-:W-:-:S04]  /*129f0*/  IMAD.WIDE R10, R94, 0x2, R4 ;  /* 0x000000025e0a7825 */ /* 0x002fc800078e0204 */
[--C-:B0-----:R-:W-:Y:S01]  /*12a00*/  IMAD.WIDE R8, R95, 0x2, R4.reuse ;  /* 0x000000025f087825 */ /* 0x101fe200078e0204 */
[----:B------:R0:W-:Y:S01]  /*12a10*/  STL.64 [R1+0x14f8], R10 ;  /* 0x0014f80a01007387 */ /* 0x0001e20000100a00 */
[----:B------:R-:W1:Y:S01]  /*12a20*/  LDC R21, c[0x0][0x268] ;  /* 0x00009a00ff157b82 */ /* 0x000e620000000800 */
[----:B-----5:R-:W-:Y:S01]  /*12a30*/  LEA R24, R24, R29, 0x1 ;  /* 0x0000001d18187211 */ /* 0x020fe200078e08ff */
[--C-:B----4-:R-:W-:Y:S01]  /*12a40*/  IMAD.WIDE R6, R96, 0x2, R4.reuse ;  /* 0x0000000260067825 */ /* 0x110fe200078e0204 */
[----:B------:R2:W-:Y:S04]  /*12a50*/  STL.64 [R1+0x14e8], R8 ;  /* 0x0014e80801007387 */ /* 0x0005e80000100a00 */
[----:B------:R4:W-:Y:S01]  /*12a60*/  STL.64 [R1+0x14d8], R6 ;  /* 0x0014d80601007387 */ /* 0x0009e20000100a00 */
[----:B------:R-:W5:Y:S01]  /*12a70*/  LDC R22, c[0x0][0x268] ;  /* 0x00009a00ff167b82 */ /* 0x000f620000000800 */
[----:B---3--:R-:W-:Y:S01]  /*12a80*/  LEA R25, R25, R24, 0x1 ;  /* 0x0000001819197211 */ /* 0x008fe200078e08ff */
[----:B0-----:R-:W-:-:S04]  /*12a90*/  IMAD.WIDE R10, R97, 0x2, R4 ;  /* 0x00000002610a7825 */ /* 0x001fc800078e0204 */
[--C-:B--2---:R-:W-:Y:S01]  /*12aa0*/  IMAD.WIDE R8, R98, 0x2, R4.reuse ;  /* 0x0000000262087825 */ /* 0x104fe200078e0204 */
[----:B------:R0:W-:Y:S01]  /*12ab0*/  STL.64 [R1+0x14c8], R10 ;  /* 0x0014c80a01007387 */ /* 0x0001e20000100a00 */
[----:B------:R-:W2:Y:S01]  /*12ac0*/  LDC R23, c[0x0][0x268] ;  /* 0x00009a00ff177b82 */ /* 0x000ea20000000800 */
[----:B------:R-:W-:Y:S01]  /*12ad0*/  LEA R26, R26, R25, 0x1 ;  /* 0x000000191a1a7211 */ /* 0x000fe200078e08ff */
[--C-:B----4-:R-:W-:Y:S01]  /*12ae0*/  IMAD.WIDE R6, R99, 0x2, R4.reuse ;  /* 0x0000000263067825 */ /* 0x110fe200078e0204 */
[----:B------:R3:W-:Y:S04]  /*12af0*/  STL.64 [R1+0x14b8], R8 ;  /* 0x0014b80801007387 */ /* 0x0007e80000100a00 */
[----:B------:R4:W-:Y:S01]  /*12b00*/  STL.64 [R1+0x14a8], R6 ;  /* 0x0014a80601007387 */ /* 0x0009e20000100a00 */
[----:B------:R-:W2:Y:S01]  /*12b10*/  LDC R18, c[0x0][0x268] ;  /* 0x00009a00ff127b82 */ /* 0x000ea20000000800 */
[----:B-1----:R-:W-:Y:S01]  /*12b20*/  LEA R21, R21, R26, 0x1 ;  /* 0x0000001a15157211 */ /* 0x002fe200078e08ff */
[----:B0-----:R-:W-:-:S04]  /*12b30*/  IMAD.WIDE R10, R100, 0x2, R4 ;  /* 0x00000002640a7825 */ /* 0x001fc800078e0204 */
[--C-:B---3--:R-:W-:Y:S01]  /*12b40*/  IMAD.WIDE R8, R101, 0x2, R4.reuse ;  /* 0x0000000265087825 */ /* 0x108fe200078e0204 */
[----:B------:R0:W-:Y:S01]  /*12b50*/  STL.64 [R1+0x1498], R10 ;  /* 0x0014980a01007387 */ /* 0x0001e20000100a00 */
[----:B------:R-:W1:Y:S01]  /*12b60*/  LDC R19, c[0x0][0x268] ;  /* 0x00009a00ff137b82 */ /* 0x000e620000000800 */
[----:B-----5:R-:W-:Y:S01]  /*12b70*/  LEA R22, R22, R21, 0x1 ;  /* 0x0000001516167211 */ /* 0x020fe200078e08ff */
[--C-:B----4-:R-:W-:Y:S01]  /*12b80*/  IMAD.WIDE R6, R102, 0x2, R4.reuse ;  /* 0x0000000266067825 */ /* 0x110fe200078e0204 */
[----:B------:R3:W-:Y:S04]  /*12b90*/  STL.64 [R1+0x1488], R8 ;  /* 0x0014880801007387 */ /* 0x0007e80000100a00 */
[----:B------:R4:W-:Y:S01]  /*12ba0*/  STL.64 [R1+0x1478], R6 ;  /* 0x0014780601007387 */ /* 0x0009e20000100a00 */
[----:B------:R-:W5:Y:S01]  /*12bb0*/  LDC R20, c[0x0][0x268] ;  /* 0x00009a00ff147b82 */ /* 0x000f620000000800 */
[----:B--2---:R-:W-:Y:S01]  /*12bc0*/  LEA R23, R23, R22, 0x1 ;  /* 0x0000001617177211 */ /* 0x004fe200078e08ff */
[----:B0-----:R-:W-:-:S04]  /*12bd0*/  IMAD.WIDE R10, R103, 0x2, R4 ;  /* 0x00000002670a7825 */ /* 0x001fc800078e0204 */
[--C-:B---3--:R-:W-:Y:S01]  /*12be0*/  IMAD.WIDE R8, R104, 0x2, R4.reuse ;  /* 0x0000000268087825 */ /* 0x108fe200078e0204 */
        /* <DEDUP_REMOVED lines=31> */
[----:B-----5:R-:W-:Y:S01]  /*12de0*/  LEA R12, R12, R17, 0x1 ;  /* 0x000000110c0c7211 */ /* 0x020fe200078e08ff */
[----:B------:R-:W1:Y:S01]  /*12df0*/  LDC R3, c[0x0][0x268] ;  /* 0x00009a00ff037b82 */ /* 0x000e620000000800 */
[--C-:B----4-:R-:W-:Y:S01]  /*12e00*/  IMAD.WIDE R6, R114, 0x2, R4.reuse ;  /* 0x0000000272067825 */ /* 0x110fe200078e0204 */
[----:B------:R3:W-:Y:S04]  /*12e10*/  STL.64 [R1+0x13c8], R8 ;  /* 0x0013c80801007387 */ /* 0x0007e80000100a00 */
[----:B------:R4:W-:Y:S01]  /*12e20*/  STL.64 [R1+0x13b8], R6 ;  /* 0x0013b80601007387 */ /* 0x0009e20000100a00 */
[----:B--2---:R-:W-:Y:S01]  /*12e30*/  LEA R13, R13, R12, 0x1 ;  /* 0x0000000c0d0d7211 */ /* 0x004fe200078e08ff */
[----:B------:R-:W2:Y:S01]  /*12e40*/  LDC R71, c[0x0][0x268] ;  /* 0x00009a00ff477b82 */ /* 0x000ea20000000800 */
[----:B0-----:R-:W-:-:S04]  /*12e50*/  IMAD.WIDE R10, R115, 0x2, R4 ;  /* 0x00000002730a7825 */ /* 0x001fc800078e0204 */
[--C-:B---3--:R-:W-:Y:S01]  /*12e60*/  IMAD.WIDE R8, R116, 0x2, R4.reuse ;  /* 0x0000000274087825 */ /* 0x108fe200078e0204 */
[----:B------:R0:W-:Y:S01]  /*12e70*/  STL.64 [R1+0x13a8], R10 ;  /* 0x0013a80a01007387 */ /* 0x0001e20000100a00 */
[----:B------:R-:W-:Y:S01]  /*12e80*/  LEA R14, R14, R13, 0x1 ;  /* 0x0000000d0e0e7211 */ /* 0x000fe200078e08ff */
[----:B------:R-:W3:Y:S01]  /*12e90*/  LDC R74, c[0x0][0x268] ;  /* 0x00009a00ff4a7b82 */ /* 0x000ee20000000800 */
[--C-:B----4-:R-:W-:Y:S01]  /*12ea0*/  IMAD.WIDE R6, R117, 0x2, R4.reuse ;  /* 0x0000000275067825 */ /* 0x110fe200078e0204 */
[----:B------:R4:W-:Y:S04]  /*12eb0*/  STL.64 [R1+0x1398], R8 ;  /* 0x0013980801007387 */ /* 0x0009e80000100a00 */
[----:B------:R5:W-:Y:S02]  /*12ec0*/  STL.64 [R1+0x1388], R6 ;  /* 0x0013880601007387 */ /* 0x000be40000100a00 */
[----:B------:R-:W3:Y:S01]  /*12ed0*/  LDC R80, c[0x0][0x268] ;  /* 0x00009a00ff507b82 */ /* 0x000ee20000000800 */
[----:B0-----:R-:W-:-:S04]  /*12ee0*/  IMAD.WIDE R10, R118, 0x2, R4 ;  /* 0x00000002760a7825 */ /* 0x001fc800078e0204 */
[--C-:B----4-:R-:W-:Y:S01]  /*12ef0*/  IMAD.WIDE R8, R119, 0x2, R4.reuse ;  /* 0x0000000277087825 */ /* 0x110fe200078e0204 */
[----:B------:R0:W-:Y:S02]  /*12f00*/  STL.64 [R1+0x1378], R10 ;  /* 0x0013780a01007387 */ /* 0x0001e40000100a00 */
[----:B------:R-:W4:Y:S01]  /*12f10*/  LDC R84, c[0x0][0x268] ;  /* 0x00009a00ff547b82 */ /* 0x000f220000000800 */
[--C-:B-----5:R-:W-:Y:S01]  /*12f20*/  IMAD.WIDE R6, R120, 0x2, R4.reuse ;  /* 0x0000000278067825 */ /* 0x120fe200078e0204 */
[----:B------:R5:W-:Y:S04]  /*12f30*/  STL.64 [R1+0x1368], R8 ;  /* 0x0013680801007387 */ /* 0x000be80000100a00 */
[----:B------:R1:W-:Y:S02]  /*12f40*/  STL.64 [R1+0x1358], R6 ;  /* 0x0013580601007387 */ /* 0x0003e40000100a00 */
[----:B------:R-:W4:Y:S01]  /*12f50*/  LDC R83, c[0x0][0x268] ;  /* 0x00009a00ff537b82 */ /* 0x000f220000000800 */
[----:B0-----:R-:W-:-:S04]  /*12f60*/  IMAD.WIDE R10, R121, 0x2, R4 ;  /* 0x00000002790a7825 */ /* 0x001fc800078e0204 */
[--C-:B-----5:R-:W-:Y:S01]  /*12f70*/  IMAD.WIDE R8, R122, 0x2, R4.reuse ;  /* 0x000000027a087825 */ /* 0x120fe200078e0204 */
[----:B------:R0:W-:Y:S02]  /*12f80*/  STL.64 [R1+0x1348], R10 ;  /* 0x0013480a01007387 */ /* 0x0001e40000100a00 */
[----:B------:R-:W5:Y:S01]  /*12f90*/  LDC R86, c[0x0][0x268] ;  /* 0x00009a00ff567b82 */ /* 0x000f620000000800 */
[--C-:B-1----:R-:W-:Y:S01]  /*12fa0*/  IMAD.WIDE R6, R123, 0x2, R4.reuse ;  /* 0x000000027b067825 */ /* 0x102fe200078e0204 */
[----:B------:R1:W-:Y:S04]  /*12fb0*/  STL.64 [R1+0x1338], R8 ;  /* 0x0013380801007387 */ /* 0x0003e80000100a00 */
[----:B------:R2:W-:Y:S02]  /*12fc0*/  STL.64 [R1+0x1328], R6 ;  /* 0x0013280601007387 */ /* 0x0005e40000100a00 */
[----:B------:R-:W5:Y:S01]  /*12fd0*/  LDC R92, c[0x0][0x268] ;  /* 0x00009a00ff5c7b82 */ /* 0x000f620000000800 */
[----:B0-----:R-:W-:-:S04]  /*12fe0*/  IMAD.WIDE R10, R124, 0x2, R4 ;  /* 0x000000027c0a7825 */ /* 0x001fc800078e0204 */
[--C-:B-1----:R-:W-:Y:S01]  /*12ff0*/  IMAD.WIDE R8, R126, 0x2, R4.reuse ;  /* 0x000000027e087825 */ /* 0x102fe200078e0204 */
[----:B------:R0:W-:Y:S02]  /*13000*/  STL.64 [R1+0x1318], R10 ;  /* 0x0013180a01007387 */ /* 0x0001e40000100a00 */
[----:B------:R-:W1:Y:S01]  /*13010*/  LDC R91, c[0x0][0x268] ;  /* 0x00009a00ff5b7b82 */ /* 0x000e620000000800 */
[--C-:B--2---:R-:W-:Y:S01]  /*13020*/  IMAD.WIDE R6, R127, 0x2, R4.reuse ;  /* 0x000000027f067825 */ /* 0x104fe200078e0204 */
[----:B------:R2:W-:Y:S04]  /*13030*/  STL.64 [R1+0x1308], R8 ;  /* 0x0013080801007387 */ /* 0x0005e80000100a00 */
[----:B------:R3:W-:Y:S02]  /*13040*/  STL.64 [R1+0x12f8], R6 ;  /* 0x0012f80601007387 */ /* 0x0007e40000100a00 */
[----:B------:R-:W1:Y:S01]  /*13050*/  LDC R93, c[0x0][0x268] ;  /* 0x00009a00ff5d7b82 */ /* 0x000e620000000800 */
[----:B0-----:R-:W-:-:S04]  /*13060*/  IMAD.WIDE R10, R128, 0x2, R4 ;  /* 0x00000002800a7825 */ /* 0x001fc800078e0204 */
[--C-:B--2---:R-:W-:Y:S01]  /*13070*/  IMAD.WIDE R8, R129, 0x2, R4.reuse ;  /* 0x0000000281087825 */ /* 0x104fe200078e0204 */
[----:B------:R0:W-:Y:S02]  /*13080*/  STL.64 [R1+0x12e8], R10 ;  /* 0x0012e80a01007387 */ /* 0x0001e40000100a00 */
[----:B------:R-:W2:Y:S01]  /*13090*/  LDC R94, c[0x0][0x268] ;  /* 0x00009a00ff5e7b82 */ /* 0x000ea20000000800 */
[--C-:B---3--:R-:W-:Y:S01]  /*130a0*/  IMAD.WIDE R6, R130, 0x2, R4.reuse ;  /* 0x0000000282067825 */ /* 0x108fe200078e0204 */
[----:B------:R3:W-:Y:S04]  /*130b0*/  STL.64 [R1+0x12d8], R8 ;  /* 0x0012d80801007387 */ /* 0x0007e80000100a00 */
[----:B------:R4:W-:Y:S02]  /*130c0*/  STL.64 [R1+0x12c8], R6 ;  /* 0x0012c80601007387 */ /* 0x0009e40000100a00 */
[----:B------:R-:W2:Y:S01]  /*130d0*/  LDC R95, c[0x0][0x268] ;  /* 0x00009a00ff5f7b82 */ /* 0x000ea20000000800 */
[----:B0-----:R-:W-:-:S04]  /*130e0*/  IMAD.WIDE R10, R131, 0x2, R4 ;  /* 0x00000002830a7825 */ /* 0x001fc800078e0204 */
[--C-:B---3--:R-:W-:Y:S01]  /*130f0*/  IMAD.WIDE R8, R133, 0x2, R4.reuse ;  /* 0x0000000285087825 */ /* 0x108fe200078e0204 */
[----:B------:R0:W-:Y:S02]  /*13100*/  STL.64 [R1+0x12b8], R10 ;  /* 0x0012b80a01007387 */ /* 0x0001e40000100a00 */
[----:B------:R-:W3:Y:S01]  /*13110*/  LDC R96, c[0x0][0x268] ;  /* 0x00009a00ff607b82 */ /* 0x000ee20000000800 */
[----:B----4-:R-:W-:-:S05]  /*13120*/  IMAD.WIDE R6, R132, 0x2, R4 ;  /* 0x0000000284067825 */ /* 0x010fca00078e0204 */
[----:B------:R4:W-:Y:S02]  /*13130*/  STL.64 [R1+0x12a8], R6 ;  /* 0x0012a80601007387 */ /* 0x0009e40000100a00 */
[----:B------:R-:W3:Y:S02]  /*13140*/  LDC R98, c[0x0][0x268] ;  /* 0x00009a00ff627b82 */ /* 0x000ee40000000800 */
[----:B------:R5:W-:Y:S06]  /*13150*/  STL.64 [R1+0x1298], R8 ;  /* 0x0012980801007387 */ /* 0x000bec0000100a00 */
[----:B0-----:R-:W0:Y:S01]  /*13160*/  LDC R10, c[0x0][0x268] ;  /* 0x00009a00ff0a7b82 */ /* 0x001e220000000800 */
[----:B----4-:R-:W-:-:S04]  /*13170*/  IMAD.WIDE R6, R134, 0x2, R4 ;  /* 0x0000000286067825 */ /* 0x010fc800078e0204 */
[----:B------:R-:W-:Y:S01]  /*13180*/  IMAD.WIDE R4, R135, 0x2, R4 ;  /* 0x0000000287047825 */ /* 0x000fe200078e0204 */
[----:B------:R4:W-:Y:S02]  /*13190*/  STL.64 [R1+0x1278], R6 ;  /* 0x0012780601007387 */ /* 0x0009e40000100a00 */
[----:B-----5:R-:W5:Y:S02]  /*131a0*/  LDC R9, c[0x0][0x268] ;  /* 0x00009a00ff097b82 */ /* 0x020f640000000800 */
[----:B------:R-:W-:Y:S04]  /*131b0*/  STL.64 [R1+0x1288], R4 ;  /* 0x0012880401007387 */ /* 0x000fe80000100a00 */
[----:B------:R1:W-:Y:S02]  /*131c0*/  STL.64 [R1+0x1a88], R52 ;  /* 0x001a883401007387 */ /* 0x0003e40000100a00 */
[----:B------:R-:W2:Y:S02]  /*131d0*/  LDC R11, c[0x0][0x268] ;  /* 0x00009a00ff0b7b82 */ /* 0x000ea40000000800 */
[----:B------:R1:W-:Y:S04]  /*131e0*/  STL.64 [R1+0x1a90], R48 ;  /* 0x001a903001007387 */ /* 0x0003e80000100a00 */
[----:B------:R3:W-:Y:S02]  /*131f0*/  STL.64 [R1+0x1a80], R46 ;  /* 0x001a802e01007387 */ /* 0x0007e40000100a00 */
[----:B----4-:R-:W4:Y:S01]  /*13200*/  LDC R6, c[0x0][0x268] ;  /* 0x00009a00ff067b82 */ /* 0x010f220000000800 */
[----:B-1----:R-:W-:-:S02]  /*13210*/  LEA R52, P1, R136, R2, 0x1 ;  /* 0x0000000288347211 */ /* 0x002fc400078208ff */
[----:B------:R-:W-:-:S05]  /*13220*/  LEA R48, P0, R55, R2, 0x1 ;  /* 0x0000000237307211 */ /* 0x000fca00078008ff */
[----:B------:R-:W1:Y:S01]  /*13230*/  LDC R7, c[0x0][0x268] ;  /* 0x00009a00ff077b82 */ /* 0x000e620000000800 */
[-C--:B------:R-:W-:Y:S02]  /*13240*/  LEA.HI.X.SX32 R53, R136, R0.reuse, 0x1, P1 ;  /* 0x0000000088357211 */ /* 0x080fe400008f0eff */
[----:B------:R-:W-:Y:S02]  /*13250*/  LEA.HI.X.SX32 R49, R55, R0, 0x1, P0 ;  /* 0x0000000037317211 */ /* 0x000fe400000f0eff */
[----:B---3--:R-:W-:Y:S02]  /*13260*/  LEA R46, P2, R137, R2, 0x1 ;  /* 0x00000002892e7211 */ /* 0x008fe400078408ff */
[----:B-----5:R-:W-:Y:S01]  /*13270*/  LEA R9, R9, R14, 0x1 ;  /* 0x0000000e09097211 */ /* 0x020fe200078e08ff */
[----:B------:R3:W-:Y:S01]  /*13280*/  STL.64 [R1+0x1270], R48 ;  /* 0x0012703001007387 */ /* 0x0007e20000100a00 */
[----:B------:R-:W-:Y:S01]  /*13290*/  LEA.HI.X.SX32 R47, R137, R0, 0x1, P2 ;  /* 0x00000000892f7211 */ /* 0x000fe200010f0eff */
[----:B------:R-:W5:Y:S01]  /*132a0*/  LDC R8, c[0x0][0x268] ;  /* 0x00009a00ff087b82 */ /* 0x000f620000000800 */
[----:B------:R-:W-:-:S02]  /*132b0*/  LEA R136, P1, R88, R2, 0x1 ;  /* 0x0000000258887211 */ /* 0x000fc400078208ff */
[----:B0-----:R-:W-:-:S05]  /*132c0*/  LEA R10, R10, R9, 0x1 ;  /* 0x000000090a0a7211 */ /* 0x001fca00078e08ff */
[----:B------:R-:W0:Y:S01]  /*132d0*/  LDC R4, c[0x0][0x268] ;  /* 0x00009a00ff047b82 */ /* 0x000e220000000800 */
[----:B---3--:R-:W3:Y:S01]  /*132e0*/  LDL.LU.64 R48, [R1+0x1a90] ;  /* 0x001a900001307983 */ /* 0x008ee20000300a00 */
[----:B------:R-:W-:Y:S02]  /*132f0*/  LEA.HI.X.SX32 R137, R88, R0, 0x1, P1 ;  /* 0x0000000058897211 */ /* 0x000fe400008f0eff */
[----:B--2---:R-:W-:Y:S01]  /*13300*/  LEA R11, R11, R10, 0x1 ;  /* 0x0000000a0b0b7211 */ /* 0x004fe200078e08ff */
[----:B------:R2:W-:Y:S03]  /*13310*/  STL.64 [R1+0x1268], R52 ;  /* 0x0012683401007387 */ /* 0x0005e60000100a00 */
[----:B------:R-:W0:Y:S01]  /*13320*/  LDC R5, c[0x0][0x268] ;  /* 0x00009a00ff057b82 */ /* 0x000e220000000800 */
[----:B----4-:R-:W-:Y:S01]  /*13330*/  LEA R6, R6, R11, 0x1 ;  /* 0x0000000b06067211 */ /* 0x010fe200078e08ff */
[----:B------:R4:W-:Y:S03]  /*13340*/  STL.64 [R1+0x1260], R46 ;  /* 0x0012602e01007387 */ /* 0x0009e60000100a00 */
[----:B-1----:R-:W-:-:S03]  /*13350*/  LEA R7, R7, R6, 0x1 ;  /* 0x0000000607077211 */ /* 0x002fc600078e08ff */
[----:B------:R-:W1:Y:S01]  /*13360*/  LDC R97, c[0x0][0x268] ;  /* 0x00009a00ff617b82 */ /* 0x000e620000000800 */
[----:B-----5:R-:W-:Y:S02]  /*13370*/  LEA R8, R8, R7, 0x1 ;  /* 0x0000000708087211 */ /* 0x020fe400078e08ff */
[C---:B--2---:R-:W-:Y:S02]  /*13380*/  LEA R52, P0, R90.reuse, R2, 0x1 ;  /* 0x000000025a347211 */ /* 0x044fe400078008ff */
[----:B------:R-:W-:Y:S02]  /*13390*/  LEA R3, R3, R8, 0x1 ;  /* 0x0000000803037211 */ /* 0x000fe400078e08ff */
[----:B------:R-:W-:Y:S01]  /*133a0*/  LEA.HI.X.SX32 R53, R90, R0, 0x1, P0 ;  /* 0x000000005a357211 */ /* 0x000fe200000f0eff */
[----:B------:R-:W2:Y:S01]  /*133b0*/  LDC R99, c[0x0][0x268] ;  /* 0x00009a00ff637b82 */ /* 0x000ea20000000800 */
[----:B----4-:R-:W-:Y:S02]  /*133c0*/  LEA R46, P2, R54, R2, 0x1 ;  /* 0x00000002362e7211 */ /* 0x010fe400078408ff */
[----:B0-----:R-:W-:Y:S01]  /*133d0*/  LEA R4, R4, R3, 0x1 ;  /* 0x0000000304047211 */ /* 0x001fe200078e08ff */
[----:B------:R0:W-:Y:S01]  /*133e0*/  STL.64 [R1+0x1258], R52 ;  /* 0x0012583401007387 */ /* 0x0001e20000100a00 */
[----:B------:R-:W-:-:S02]  /*133f0*/  LEA.HI.X.SX32 R47, R54, R0, 0x1, P2 ;  /* 0x00000000362f7211 */ /* 0x000fc400010f0eff */
[----:B------:R-:W-:Y:S01]  /*13400*/  LEA R5, R5, R4, 0x1 ;  /* 0x0000000405057211 */ /* 0x000fe200078e08ff */
[----:B------:R-:W4:Y:S03]  /*13410*/  LDC R100, c[0x0][0x268] ;  /* 0x00009a00ff647b82 */ /* 0x000f260000000800 */
[----:B------:R-:W-:Y:S01]  /*13420*/  LEA R58, R58, R5, 0x1 ;  /* 0x000000053a3a7211 */ /* 0x000fe200078e08ff */
[----:B0-----:R-:W5:Y:S03]  /*13430*/  LDL.LU.64 R52, [R1+0x1a88] ;  /* 0x001a880001347983 */ /* 0x001f660000300a00 */
[----:B------:R-:W-:Y:S01]  /*13440*/  LEA R57, R57, R58, 0x1 ;  /* 0x0000003a39397211 */ /* 0x000fe200078e08ff */
[----:B------:R-:W0:Y:S01]  /*13450*/  LDC R101, c[0x0][0x268] ;  /* 0x00009a00ff657b82 */ /* 0x000e220000000800 */
[----:B------:R1:W-:Y:S02]  /*13460*/  STL.64 [R1+0x1248], R46 ;  /* 0x0012482e01007387 */ /* 0x0003e40000100a00 */
[----:B------:R-:W-:-:S02]  /*13470*/  LEA R56, R56, R57, 0x1 ;  /* 0x0000003938387211 */ /* 0x000fc400078e08ff */
[----:B------:R-:W-:Y:S02]  /*13480*/  STL.64 [R1+0x1250], R136 ;  /* 0x0012508801007387 */ /* 0x000fe40000100a00 */
[----:B------:R-:W-:Y:S01]  /*13490*/  LEA R61, R61, R56, 0x1 ;  /* 0x000000383d3d7211 */ /* 0x000fe200078e08ff */
[----:B------:R-:W0:Y:S03]  /*134a0*/  LDC R102, c[0x0][0x268] ;  /* 0x00009a00ff667b82 */ /* 0x000e260000000800 */
[----:B------:R-:W-:Y:S02]  /*134b0*/  LEA R60, R60, R61, 0x1 ;  /* 0x0000003d3c3c7211 */ /* 0x000fe400078e08ff */
[----:B-1----:R-:W-:Y:S02]  /*134c0*/  LEA R46, P0, R51, R2, 0x1 ;  /* 0x00000002332e7211 */ /* 0x002fe400078008ff */
[----:B------:R-:W-:Y:S01]  /*134d0*/  LEA R59, R59, R60, 0x1 ;  /* 0x0000003c3b3b7211 */ /* 0x000fe200078e08ff */
[----:B------:R-:W1:Y:S01]  /*134e0*/  LDC R104, c[0x0][0x268] ;  /* 0x00009a00ff687b82 */ /* 0x000e620000000800 */
[----:B------:R-:W-:-:S02]  /*134f0*/  LEA.HI.X.SX32 R47, R51, R0, 0x1, P0 ;  /* 0x00000000332f7211 */ /* 0x000fc400000f0eff */
[----:B------:R-:W-:-:S03]  /*13500*/  LEA R64, R64, R59, 0x1 ;  /* 0x0000003b40407211 */ /* 0x000fc600078e08ff */
[----:B------:R2:W-:Y:S01]  /*13510*/  STL.64 [R1+0x1240], R46 ;  /* 0x0012402e01007387 */ /* 0x0005e20000100a00 */
[----:B------:R-:W-:Y:S01]  /*13520*/  LEA R63, R63, R64, 0x1 ;  /* 0x000000403f3f7211 */ /* 0x000fe200078e08ff */
[----:B------:R-:W1:Y:S03]  /*13530*/  LDC R103, c[0x0][0x268] ;  /* 0x00009a00ff677b82 */ /* 0x000e660000000800 */
[----:B------:R-:W-:-:S04]  /*13540*/  LEA R62, R62, R63, 0x1 ;  /* 0x0000003f3e3e7211 */ /* 0x000fc800078e08ff */
[----:B------:R-:W-:Y:S01]  /*13550*/  LEA R67, R67, R62, 0x1 ;  /* 0x0000003e43437211 */ /* 0x000fe200078e08ff */
[----:B------:R-:W1:Y:S01]  /*13560*/  LDC R105, c[0x0][0x268] ;  /* 0x00009a00ff697b82 */ /* 0x000e620000000800 */
[----:B--2---:R-:W2:Y:S02]  /*13570*/  LDL.LU.64 R46, [R1+0x1a80] ;  /* 0x001a8000012e7983 */ /* 0x004ea40000300a00 */
[----:B------:R-:W-:-:S04]  /*13580*/  LEA R66, R66, R67, 0x1 ;  /* 0x0000004342427211 */ /* 0x000fc800078e08ff */
[----:B------:R-:W-:Y:S01]  /*13590*/  LEA R65, R65, R66, 0x1 ;  /* 0x0000004241417211 */ /* 0x000fe200078e08ff */
[----:B------:R-:W1:Y:S03]  /*135a0*/  LDC R106, c[0x0][0x268] ;  /* 0x00009a00ff6a7b82 */ /* 0x000e660000000800 */
        /* <DEDUP_REMOVED lines=56> */
[----:B-----5:R-:W-:-:S02]  /*13930*/  LEA R136, P2, R53, R2, 0x1 ;  /* 0x0000000235887211 */ /* 0x020fc400078408ff */
[C---:B------:R-:W-:Y:S02]  /*13940*/  LEA R90, P1, R52.reuse, R2, 0x1 ;  /* 0x00000002345a7211 */ /* 0x040fe400078208ff */
[-C--:B------:R-:W-:Y:S02]  /*13950*/  LEA.HI.X.SX32 R137, R53, R0.reuse, 0x1, P2 ;  /* 0x0000000035897211 */ /* 0x080fe400010f0eff */
[----:B------:R-:W-:Y:S01]  /*13960*/  LEA.HI.X.SX32 R91, R52, R0, 0x1, P1 ;  /* 0x00000000345b7211 */ /* 0x000fe200008f0eff */
[----:B------:R-:W5:Y:S02]  /*13970*/  LDC R233, c[0x0][0x268] ;  /* 0x00009a00ffe97b82 */ /* 0x000f640000000800 */
[----:B------:R4:W-:Y:S01]  /*13980*/  STL.64 [R1+0x1230], R136 ;  /* 0x0012308801007387 */ /* 0x0009e20000100a00 */
[----:B---3--:R-:W-:-:S03]  /*13990*/  LEA R92, P1, R49, R2, 0x1 ;  /* 0x00000002315c7211 */ /* 0x008fc600078208ff */
[----:B------:R3:W-:Y:S01]  /*139a0*/  STL.64 [R1+0x1238], R90 ;  /* 0x0012385a01007387 */ /* 0x0007e20000100a00 */
[----:B------:R-:W-:Y:S01]  /*139b0*/  LEA.HI.X.SX32 R93, R49, R0, 0x1, P1 ;  /* 0x00000000315d7211 */ /* 0x000fe200008f0eff */
[----:B------:R-:W5:Y:S01]  /*139c0*/  LDC R235, c[0x0][0x268] ;  /* 0x00009a00ffeb7b82 */ /* 0x000f620000000800 */
[----:B----4-:R-:W-:-:S07]  /*139d0*/  LEA R136, P0, R48, R2, 0x1 ;  /* 0x0000000230887211 */ /* 0x010fce00078008ff */
[----:B------:R-:W4:Y:S01]  /*139e0*/  LDC R236, c[0x0][0x268] ;  /* 0x00009a00ffec7b82 */ /* 0x000f220000000800 */
[----:B---3--:R-:W-:Y:S02]  /*139f0*/  LEA R90, P2, R50, R2, 0x1 ;  /* 0x00000002325a7211 */ /* 0x008fe400078408ff */
[-C--:B------:R-:W-:Y:S02]  /*13a00*/  LEA.HI.X.SX32 R137, R48, R0.reuse, 0x1, P0 ;  /* 0x0000000030897211 */ /* 0x080fe400000f0eff */
[----:B------:R-:W-:Y:S02]  /*13a10*/  LEA.HI.X.SX32 R91, R50, R0, 0x1, P2 ;  /* 0x00000000325b7211 */ /* 0x000fe400010f0eff */
[----:B------:R-:W-:Y:S01]  /*13a20*/  LEA R52, R94, R54, 0x1 ;  /* 0x000000365e347211 */ /* 0x000fe200078e08ff */
[----:B------:R-:W-:Y:S01]  /*13a30*/  STL.64 [R1+0x1228], R136 ;  /* 0x0012288801007387 */ /* 0x000fe20000100a00 */
[----:B------:R-:W-:Y:S01]  /*13a40*/  LEA R94, P0, R45, R2, 0x1 ;  /* 0x000000022d5e7211 */ /* 0x000fe200078008ff */
[----:B------:R-:W3:Y:S02]  /*13a50*/  LDC R237, c[0x0][0x268] ;  /* 0x00009a00ffed7b82 */ /* 0x000ee40000000800 */
[----:B------:R2:W-:Y:S01]  /*13a60*/  STL.64 [R1+0x1220], R92 ;  /* 0x0012205c01007387 */ /* 0x0005e20000100a00 */
[----:B------:R-:W-:-:S03]  /*13a70*/  LEA R51, R95, R52, 0x1 ;  /* 0x000000345f337211 */ /* 0x000fc600078e08ff */
[----:B------:R0:W-:Y:S01]  /*13a80*/  STL.64 [R1+0x1218], R90 ;  /* 0x0012185a01007387 */ /* 0x0001e20000100a00 */
[----:B------:R-:W-:Y:S01]  /*13a90*/  LEA.HI.X.SX32 R95, R45, R0, 0x1, P0 ;  /* 0x000000002d5f7211 */ /* 0x000fe200000f0eff */
[----:B------:R-:W3:Y:S01]  /*13aa0*/  LDC R238, c[0x0][0x268] ;  /* 0x00009a00ffee7b82 */ /* 0x000ee20000000800 */
[----:B--2---:R-:W-:-:S07]  /*13ab0*/  LEA R92, P1, R46, R2, 0x1 ;  /* 0x000000022e5c7211 */ /* 0x004fce00078208ff */
[----:B------:R-:W2:Y:S01]  /*13ac0*/  LDC R240, c[0x0][0x268] ;  /* 0x00009a00fff07b82 */ /* 0x000ea20000000800 */
[C---:B0-----:R-:W-:Y:S02]  /*13ad0*/  LEA R90, P2, R47.reuse, R2, 0x1 ;  /* 0x000000022f5a7211 */ /* 0x041fe400078408ff */
[-C--:B------:R-:W-:Y:S02]  /*13ae0*/  LEA.HI.X.SX32 R93, R46, R0.reuse, 0x1, P1 ;  /* 0x000000002e5d7211 */ /* 0x080fe400008f0eff */
[----:B------:R-:W-:Y:S01]  /*13af0*/  LEA.HI.X.SX32 R91, R47, R0, 0x1, P2 ;  /* 0x000000002f5b7211 */ /* 0x000fe200010f0eff */
[----:B------:R0:W-:Y:S02]  /*13b00*/  STL.64 [R1+0x1210], R94 ;  /* 0x0012105e01007387 */ /* 0x0001e40000100a00 */
[----:B------:R-:W2:Y:S02]  /*13b10*/  LDC R239, c[0x0][0x268] ;  /* 0x00009a00ffef7b82 */ /* 0x000ea40000000800 */
[----:B------:R1:W-:Y:S04]  /*13b20*/  STL.64 [R1+0x1208], R92 ;  /* 0x0012085c01007387 */ /* 0x0003e80000100a00 */
[----:B------:R5:W-:Y:S02]  /*13b30*/  STL.64 [R1+0x1200], R90 ;  /* 0x0012005a01007387 */ /* 0x000be40000100a00 */
[----:B------:R-:W2:Y:S01]  /*13b40*/  LDC R241, c[0x0][0x268] ;  /* 0x00009a00fff17b82 */ /* 0x000ea20000000800 */
[----:B0-----:R-:W-:-:S02]  /*13b50*/  LEA R94, P0, R42, R2, 0x1 ;  /* 0x000000022a5e7211 */ /* 0x001fc400078008ff */
[----:B-1----:R-:W-:-:S05]  /*13b60*/  LEA R92, P1, R43, R2, 0x1 ;  /* 0x000000022b5c7211 */ /* 0x002fca00078208ff */
[----:B------:R-:W0:Y:S01]  /*13b70*/  LDC R242, c[0x0][0x268] ;  /* 0x00009a00fff27b82 */ /* 0x000e220000000800 */
[----:B------:R-:W-:Y:S02]  /*13b80*/  LEA.HI.X.SX32 R95, R42, R0, 0x1, P0 ;  /* 0x000000002a5f7211 */ /* 0x000fe400000f0eff */
[C---:B-----5:R-:W-:Y:S02]  /*13b90*/  LEA R90, P2, R44.reuse, R2, 0x1 ;  /* 0x000000022c5a7211 */ /* 0x060fe400078408ff */
[-C--:B------:R-:W-:Y:S02]  /*13ba0*/  LEA.HI.X.SX32 R93, R43, R0.reuse, 0x1, P1 ;  /* 0x000000002b5d7211 */ /* 0x080fe400008f0eff */
[----:B------:R-:W-:Y:S01]  /*13bb0*/  LEA.HI.X.SX32 R91, R44, R0, 0x1, P2 ;  /* 0x000000002c5b7211 */ /* 0x000fe200010f0eff */
[----:B------:R1:W-:Y:S01]  /*13bc0*/  STL.64 [R1+0x11f8], R94 ;  /* 0x0011f85e01007387 */ /* 0x0003e20000100a00 */
[----:B------:R-:W5:Y:S03]  /*13bd0*/  LDC R243, c[0x0][0x268] ;  /* 0x00009a00fff37b82 */ /* 0x000f660000000800 */
[----:B------:R4:W-:Y:S04]  /*13be0*/  STL.64 [R1+0x11f0], R92 ;  /* 0x0011f05c01007387 */ /* 0x0009e80000100a00 */
[----:B------:R3:W-:Y:S01]  /*13bf0*/  STL.64 [R1+0x11e8], R90 ;  /* 0x0011e85a01007387 */ /* 0x0007e20000100a00 */
[----:B------:R-:W5:Y:S01]  /*13c00*/  LDC R244, c[0x0][0x268] ;  /* 0x00009a00fff47b82 */ /* 0x000f620000000800 */
[----:B-1----:R-:W-:-:S02]  /*13c10*/  LEA R94, P0, R39, R2, 0x1 ;  /* 0x00000002275e7211 */ /* 0x002fc400078008ff */
[----:B----4-:R-:W-:-:S05]  /*13c20*/  LEA R92, P1, R40, R2, 0x1 ;  /* 0x00000002285c7211 */ /* 0x010fca00078208ff */
[----:B------:R-:W1:Y:S01]  /*13c30*/  LDC R246, c[0x0][0x268] ;  /* 0x00009a00fff67b82 */ /* 0x000e620000000800 */
[----:B------:R-:W-:Y:S02]  /*13c40*/  LEA.HI.X.SX32 R95, R39, R0, 0x1, P0 ;  /* 0x00000000275f7211 */ /* 0x000fe400000f0eff */
[C---:B---3--:R-:W-:Y:S02]  /*13c50*/  LEA R90, P2, R41.reuse, R2, 0x1 ;  /* 0x00000002295a7211 */ /* 0x048fe400078408ff */
[-C--:B------:R-:W-:Y:S02]  /*13c60*/  LEA.HI.X.SX32 R93, R40, R0.reuse, 0x1, P1 ;  /* 0x00000000285d7211 */ /* 0x080fe400008f0eff */
[----:B------:R-:W-:Y:S01]  /*13c70*/  LEA.HI.X.SX32 R91, R41, R0, 0x1, P2 ;  /* 0x00000000295b7211 */ /* 0x000fe200010f0eff */
[----:B------:R3:W-:Y:S01]  /*13c80*/  STL.64 [R1+0x11e0], R94 ;  /* 0x0011e05e01007387 */ /* 0x0007e20000100a00 */
[----:B------:R-:W4:Y:S03]  /*13c90*/  LDC R245, c[0x0][0x268] ;  /* 0x00009a00fff57b82 */ /* 0x000f260000000800 */
[----:B------:R2:W-:Y:S04]  /*13ca0*/  STL.64 [R1+0x11d8], R92 ;  /* 0x0011d85c01007387 */ /* 0x0005e80000100a00 */
[----:B------:R0:W-:Y:S01]  /*13cb0*/  STL.64 [R1+0x11d0], R90 ;  /* 0x0011d05a01007387 */ /* 0x0001e20000100a00 */
[----:B------:R-:W4:Y:S01]  /*13cc0*/  LDC R247, c[0x0][0x268] ;  /* 0x00009a00fff77b82 */ /* 0x000f220000000800 */
[----:B---3--:R-:W-:-:S02]  /*13cd0*/  LEA R94, P0, R36, R2, 0x1 ;  /* 0x00000002245e7211 */ /* 0x008fc400078008ff */
[----:B--2---:R-:W-:-:S05]  /*13ce0*/  LEA R92, P1, R37, R2, 0x1 ;  /* 0x00000002255c7211 */ /* 0x004fca00078208ff */
[----:B------:R-:W2:Y:S01]  /*13cf0*/  LDC R248, c[0x0][0x268] ;  /* 0x00009a00fff87b82 */ /* 0x000ea20000000800 */
[----:B------:R-:W-:Y:S02]  /*13d00*/  LEA.HI.X.SX32 R95, R36, R0, 0x1, P0 ;  /* 0x00000000245f7211 */ /* 0x000fe400000f0eff */
[C---:B0-----:R-:W-:Y:S02]  /*13d10*/  LEA R90, P2, R38.reuse, R2, 0x1 ;  /* 0x00000002265a7211 */ /* 0x041fe400078408ff */
[-C--:B------:R-:W-:Y:S02]  /*13d20*/  LEA.HI.X.SX32 R93, R37, R0.reuse, 0x1, P1 ;  /* 0x00000000255d7211 */ /* 0x080fe400008f0eff */
[----:B------:R-:W-:Y:S01]  /*13d30*/  LEA.HI.X.SX32 R91, R38, R0, 0x1, P2 ;  /* 0x00000000265b7211 */ /* 0x000fe200010f0eff */
[----:B------:R0:W-:Y:S01]  /*13d40*/  STL.64 [R1+0x11c8], R94 ;  /* 0x0011c85e01007387 */ /* 0x0001e20000100a00 */
[----:B------:R-:W3:Y:S03]  /*13d50*/  LDC R249, c[0x0][0x268] ;  /* 0x00009a00fff97b82 */ /* 0x000ee60000000800 */
[----:B------:R5:W-:Y:S04]  /*13d60*/  STL.64 [R1+0x11c0], R92 ;  /* 0x0011c05c01007387 */ /* 0x000be80000100a00 */
[----:B------:R1:W-:Y:S01]  /*13d70*/  STL.64 [R1+0x11b8], R90 ;  /* 0x0011b85a01007387 */ /* 0x0003e20000100a00 */
[----:B------:R-:W3:Y:S01]  /*13d80*/  LDC R250, c[0x0][0x268] ;  /* 0x00009a00fffa7b82 */ /* 0x000ee20000000800 */
[----:B0-----:R-:W-:-:S02]  /*13d90*/  LEA R94, P0, R33, R2, 0x1 ;  /* 0x00000002215e7211 */ /* 0x001fc400078008ff */
[----:B-----5:R-:W-:-:S05]  /*13da0*/  LEA R92, P1, R34, R2, 0x1 ;  /* 0x00000002225c7211 */ /* 0x020fca00078208ff */
[----:B------:R-:W0:Y:S01]  /*13db0*/  LDC R252, c[0x0][0x268] ;  /* 0x00009a00fffc7b82 */ /* 0x000e220000000800 */
[----:B------:R-:W-:Y:S02]  /*13dc0*/  LEA.HI.X.SX32 R95, R33, R0, 0x1, P0 ;  /* 0x00000000215f7211 */ /* 0x000fe400000f0eff */
[C---:B-1----:R-:W-:Y:S02]  /*13dd0*/  LEA R90, P2, R35.reuse, R2, 0x1 ;  /* 0x00000002235a7211 */ /* 0x042fe400078408ff */
        /* <DEDUP_REMOVED lines=8> */
[C---:B----4-:R-:W-:Y:S02]  /*13e60*/  LEA R92, P1, R31.reuse, R2, 0x1 ;  /* 0x000000021f5c7211 */ /* 0x050fe400078208ff */
[----:B------:R-:W-:Y:S02]  /*13e70*/  LEA.HI.X.SX32 R95, R30, R0, 0x1, P0 ;  /* 0x000000001e5f7211 */ /* 0x000fe400000f0eff */
[C---:B--2---:R-:W-:Y:S02]  /*13e80*/  LEA R90, P2, R32.reuse, R2, 0x1 ;  /* 0x00000002205a7211 */ /* 0x044fe400078408ff */
[-C--:B------:R-:W-:Y:S02]  /*13e90*/  LEA.HI.X.SX32 R93, R31, R0.reuse, 0x1, P1 ;  /* 0x000000001f5d7211 */ /* 0x080fe400008f0eff */
[----:B------:R-:W-:Y:S01]  /*13ea0*/  LEA.HI.X.SX32 R91, R32, R0, 0x1, P2 ;  /* 0x00000000205b7211 */ /* 0x000fe200010f0eff */
[----:B------:R1:W-:Y:S04]  /*13eb0*/  STL.64 [R1+0x1198], R94 ;  /* 0x0011985e01007387 */ /* 0x0003e80000100a00 */
[----:B------:R2:W-:Y:S04]  /*13ec0*/  STL.64 [R1+0x1190], R92 ;  /* 0x0011905c01007387 */ /* 0x0005e80000100a00 */
[----:B------:R4:W-:Y:S01]  /*13ed0*/  STL.64 [R1+0x1188], R90 ;  /* 0x0011885a01007387 */ /* 0x0009e20000100a00 */
[----:B-1----:R-:W-:-:S02]  /*13ee0*/  LEA R94, P0, R27, R2, 0x1 ;  /* 0x000000021b5e7211 */ /* 0x002fc400078008ff */
[C---:B--2---:R-:W-:Y:S02]  /*13ef0*/  LEA R92, P1, R28.reuse, R2, 0x1 ;  /* 0x000000021c5c7211 */ /* 0x044fe400078208ff */
[----:B------:R-:W-:Y:S02]  /*13f00*/  LEA.HI.X.SX32 R95, R27, R0, 0x1, P0 ;  /* 0x000000001b5f7211 */ /* 0x000fe400000f0eff */
[C---:B----4-:R-:W-:Y:S02]  /*13f10*/  LEA R90, P2, R29.reuse, R2, 0x1 ;  /* 0x000000021d5a7211 */ /* 0x050fe400078408ff */
        /* <DEDUP_REMOVED lines=65> */
[----:B------:R1:W-:Y:S01]  /*14330*/  STL.64 [R1+0x10d8], R94 ;  /* 0x0010d85e01007387 */ /* 0x0003e20000100a00 */
[----:B------:R-:W-:-:S03]  /*14340*/  LEA R48, R96, R51, 0x1 ;  /* 0x0000003360307211 */ /* 0x000fc600078e08ff */
[----:B------:R2:W-:Y:S04]  /*14350*/  STL.64 [R1+0x10d0], R92 ;  /* 0x0010d05c01007387 */ /* 0x0005e80000100a00 */
[----:B------:R4:W-:Y:S01]  /*14360*/  STL.64 [R1+0x10c8], R90 ;  /* 0x0010c85a01007387 */ /* 0x0009e20000100a00 */
[CC--:B-1----:R-:W-:Y:S02]  /*14370*/  LEA R94, P0, R3.reuse, R2.reuse, 0x1 ;  /* 0x00000002035e7211 */ /* 0x0c2fe400078008ff */
[----:B--2---:R-:W-:Y:S02]  /*14380*/  LEA R92, P1, R4, R2, 0x1 ;  /* 0x00000002045c7211 */ /* 0x004fe400078208ff */
[----:B------:R-:W-:Y:S02]  /*14390*/  LEA.HI.X.SX32 R95, R3, R0, 0x1, P0 ;  /* 0x00000000035f7211 */ /* 0x000fe400000f0eff */
[----:B----4-:R-:W-:-:S02]  /*143a0*/  LEA R90, P2, R5, R2, 0x1 ;  /* 0x00000002055a7211 */ /* 0x010fc400078408ff */
[----:B------:R-:W-:Y:S02]  /*143b0*/  LEA.HI.X.SX32 R93, R4, R0, 0x1, P1 ;  /* 0x00000000045d7211 */ /* 0x000fe400008f0eff */
[----:B------:R-:W-:Y:S02]  /*143c0*/  LEA R49, R98, R48, 0x1 ;  /* 0x0000003062317211 */ /* 0x000fe400078e08ff */
[----:B------:R-:W-:Y:S01]  /*143d0*/  LEA.HI.X.SX32 R91, R5, R0, 0x1, P2 ;  /* 0x00000000055b7211 */ /* 0x000fe200010f0eff */
[----:B------:R1:W-:Y:S01]  /*143e0*/  STL.64 [R1+0x10c0], R94 ;  /* 0x0010c05e01007387 */ /* 0x0003e20000100a00 */
[----:B------:R-:W-:-:S03]  /*143f0*/  LEA R46, R97, R49, 0x1 ;  /* 0x00000031612e7211 */ /* 0x000fc600078e08ff */
[----:B------:R2:W-:Y:S01]  /*14400*/  STL.64 [R1+0x10b8], R92 ;  /* 0x0010b85c01007387 */ /* 0x0005e20000100a00 */
[----:B------:R-:W-:-:S03]  /*14410*/  LEA R45, R99, R46, 0x1 ;  /* 0x0000002e632d7211 */ /* 0x000fc600078e08ff */
[----:B------:R4:W-:Y:S01]  /*14420*/  STL.64 [R1+0x10b0], R90 ;  /* 0x0010b05a01007387 */ /* 0x0009e20000100a00 */
[CC--:B-1----:R-:W-:Y:S02]  /*14430*/  LEA R94, P0, R58.reuse, R2.reuse, 0x1 ;  /* 0x000000023a5e7211 */ /* 0x0c2fe400078008ff */
[C---:B--2---:R-:W-:Y:S02]  /*14440*/  LEA R92, P1, R57.reuse, R2, 0x1 ;  /* 0x00000002395c7211 */ /* 0x044fe400078208ff */
[----:B------:R-:W-:Y:S02]  /*14450*/  LEA.HI.X.SX32 R95, R58, R0, 0x1, P0 ;  /* 0x000000003a5f7211 */ /* 0x000fe400000f0eff */
[C---:B----4-:R-:W-:Y:S02]  /*14460*/  LEA R90, P2, R56.reuse, R2, 0x1 ;  /* 0x00000002385a7211 */ /* 0x050fe400078408ff */
[-C--:B------:R-:W-:Y:S02]  /*14470*/  LEA.HI.X.SX32 R93, R57, R0.reuse, 0x1, P1 ;  /* 0x00000000395d7211 */ /* 0x080fe400008f0eff */
[----:B------:R-:W-:Y:S01]  /*14480*/  LEA.HI.X.SX32 R91, R56, R0, 0x1, P2 ;  /* 0x00000000385b7211 */ /* 0x000fe200010f0eff */
[----:B------:R1:W-:Y:S01]  /*14490*/  STL.64 [R1+0x10a8], R94 ;  /* 0x0010a85e01007387 */ /* 0x0003e20000100a00 */
[----:B------:R-:W-:-:S03]  /*144a0*/  LEA R43, R100, R45, 0x1 ;  /* 0x0000002d642b7211 */ /* 0x000fc600078e08ff */
[----:B------:R-:W-:Y:S01]  /*144b0*/  STL.64 [R1+0x10a0], R92 ;  /* 0x0010a05c01007387 */ /* 0x000fe20000100a00 */
[----:B------:R-:W-:-:S03]  /*144c0*/  LEA R42, R101, R43, 0x1 ;  /* 0x0000002b652a7211 */ /* 0x000fc600078e08ff */
[----:B------:R2:W-:Y:S01]  /*144d0*/  STL.64 [R1+0x1098], R90 ;  /* 0x0010985a01007387 */ /* 0x0005e20000100a00 */
[C---:B-1----:R-:W-:Y:S02]  /*144e0*/  LEA R94, P0, R61.reuse, R2, 0x1 ;  /* 0x000000023d5e7211 */ /* 0x042fe400078008ff */
[----:B------:R-:W-:Y:S02]  /*144f0*/  LEA R39, R102, R42, 0x1 ;  /* 0x0000002a66277211 */ /* 0x000fe400078e08ff */
[----:B------:R-:W-:Y:S02]  /*14500*/  LEA.HI.X.SX32 R95, R61, R0, 0x1, P0 ;  /* 0x000000003d5f7211 */ /* 0x000fe400000f0eff */
[CC--:B--2---:R-:W-:Y:S02]  /*14510*/  LEA R90, P2, R59.reuse, R2.reuse, 0x1 ;  /* 0x000000023b5a7211 */ /* 0x0c4fe400078408ff */
[----:B------:R-:W-:Y:S02]  /*14520*/  LEA R92, P1, R60, R2, 0x1 ;  /* 0x000000023c5c7211 */ /* 0x000fe400078208ff */
[----:B------:R-:W-:Y:S01]  /*14530*/  LEA.HI.X.SX32 R91, R59, R0, 0x1, P2 ;  /* 0x000000003b5b7211 */ /* 0x000fe200010f0eff */
[----:B------:R-:W-:Y:S01]  /*14540*/  STL.64 [R1+0x1090], R94 ;  /* 0x0010905e01007387 */ /* 0x000fe20000100a00 */
[----:B------:R-:W-:-:S02]  /*14550*/  LEA R40, R104, R39, 0x1 ;  /* 0x0000002768287211 */ /* 0x000fc400078e08ff */
[----:B------:R-:W-:Y:S01]  /*14560*/  LEA.HI.X.SX32 R93, R60, R0, 0x1, P1 ;  /* 0x000000003c5d7211 */ /* 0x000fe200008f0eff */
[----:B------:R1:W-:Y:S01]  /*14570*/  STL.64 [R1+0x1080], R90 ;  /* 0x0010805a01007387 */ /* 0x0003e20000100a00 */
[----:B------:R-:W-:Y:S02]  /*14580*/  LEA R60, P1, R63, R2, 0x1 ;  /* 0x000000023f3c7211 */ /* 0x000fe400078208ff */
[----:B------:R-:W-:Y:S02]  /*14590*/  LEA R37, R103, R40, 0x1 ;  /* 0x0000002867257211 */ /* 0x000fe400078e08ff */
[----:B------:R-:W-:Y:S02]  /*145a0*/  LEA R56, P2, R62, R2, 0x1 ;  /* 0x000000023e387211 */ /* 0x000fe400078408ff */
[----:B------:R-:W-:Y:S02]  /*145b0*/  LEA.HI.X.SX32 R61, R63, R0, 0x1, P1 ;  /* 0x000000003f3d7211 */ /* 0x000fe400008f0eff */
[----:B-1----:R-:W-:-:S02]  /*145c0*/  LEA R90, P0, R64, R2, 0x1 ;  /* 0x00000002405a7211 */ /* 0x002fc400078008ff */
[----:B------:R-:W-:Y:S02]  /*145d0*/  LEA R36, R105, R37, 0x1 ;  /* 0x0000002569247211 */ /* 0x000fe400078e08ff */
[-C--:B------:R-:W-:Y:S01]  /*145e0*/  LEA.HI.X.SX32 R91, R64, R0.reuse, 0x1, P0 ;  /* 0x00000000405b7211 */ /* 0x080fe200000f0eff */
[----:B------:R-:W-:Y:S01]  /*145f0*/  STL.64 [R1+0x1088], R92 ;  /* 0x0010885c01007387 */ /* 0x000fe20000100a00 */
[----:B------:R-:W-:Y:S02]  /*14600*/  LEA.HI.X.SX32 R57, R62, R0, 0x1, P2 ;  /* 0x000000003e397211 */ /* 0x000fe400010f0eff */
[----:B------:R-:W-:Y:S01]  /*14610*/  LEA R34, R106, R36, 0x1 ;  /* 0x000000246a227211 */ /* 0x000fe200078e08ff */
[----:B------:R-:W-:Y:S01]  /*14620*/  STL.64 [R1+0x1078], R90 ;  /* 0x0010785a01007387 */ /* 0x000fe20000100a00 */
[----:B------:R-:W-:-:S03]  /*14630*/  LEA R58, P1, R66, R2, 0x1 ;  /* 0x00000002423a7211 */ /* 0x000fc600078208ff */
[----:B------:R1:W-:Y:S01]  /*14640*/  STL.64 [R1+0x1070], R60 ;  /* 0x0010703c01007387 */ /* 0x0003e20000100a00 */
[----:B------:R-:W-:-:S03]  /*14650*/  LEA R33, R107, R34, 0x1 ;  /* 0x000000226b217211 */ /* 0x000fc600078e08ff */
[----:B------:R2:W-:Y:S01]  /*14660*/  STL.64 [R1+0x1068], R56 ;  /* 0x0010683801007387 */ /* 0x0005e20000100a00 */
[----:B------:R-:W-:Y:S02]  /*14670*/  LEA.HI.X.SX32 R59, R66, R0, 0x1, P1 ;  /* 0x00000000423b7211 */ /* 0x000fe400008f0eff */
[-C--:B-1----:R-:W-:Y:S02]  /*14680*/  LEA R60, P0, R67, R2.reuse, 0x1 ;  /* 0x00000002433c7211 */ /* 0x082fe400078008ff */
[----:B--2---:R-:W-:Y:S02]  /*14690*/  LEA R56, P2, R65, R2, 0x1 ;  /* 0x0000000241387211 */ /* 0x004fe400078408ff */
[-C--:B------:R-:W-:Y:S02]  /*146a0*/  LEA.HI.X.SX32 R61, R67, R0.reuse, 0x1, P0 ;  /* 0x00000000433d7211 */ /* 0x080fe400000f0eff */
[----:B------:R-:W-:Y:S02]  /*146b0*/  LEA.HI.X.SX32 R57, R65, R0, 0x1, P2 ;  /* 0x0000000041397211 */ /* 0x000fe400010f0eff */
[----:B------:R-:W-:Y:S01]  /*146c0*/  LEA R30, R108, R33, 0x1 ;  /* 0x000000216c1e7211 */ /* 0x000fe200078e08ff */
[----:B------:R1:W-:Y:S03]  /*146d0*/  STL.64 [R1+0x1060], R60 ;  /* 0x0010603c01007387 */ /* 0x0003e60000100a00 */
[----:B------:R-:W-:Y:S01]  /*146e0*/  LEA R31, R110, R30, 0x1 ;  /* 0x0000001e6e1f7211 */ /* 0x000fe200078e08ff */
[----:B------:R2:W-:Y:S04]  /*146f0*/  STL.64 [R1+0x1058], R58 ;  /* 0x0010583a01007387 */ /* 0x0005e80000100a00 */
[----:B------:R4:W-:Y:S01]  /*14700*/  STL.64 [R1+0x1050], R56 ;  /* 0x0010503801007387 */ /* 0x0009e20000100a00 */
[----:B-1----:R-:W-:-:S02]  /*14710*/  LEA R60, P0, R70, R2, 0x1 ;  /* 0x00000002463c7211 */ /* 0x002fc400078008ff */
[----:B--2---:R-:W-:Y:S02]  /*14720*/  LEA R58, P1, R69, R2, 0x1 ;  /* 0x00000002453a7211 */ /* 0x004fe400078208ff */
[----:B------:R-:W-:Y:S02]  /*14730*/  LEA.HI.X.SX32 R61, R70, R0, 0x1, P0 ;  /* 0x00000000463d7211 */ /* 0x000fe400000f0eff */
[C---:B----4-:R-:W-:Y:S02]  /*14740*/  LEA R56, P2, R68.reuse, R2, 0x1 ;  /* 0x0000000244387211 */ /* 0x050fe400078408ff */
[----:B------:R-:W-:Y:S02]  /*14750*/  LEA R28, R109, R31, 0x1 ;  /* 0x0000001f6d1c7211 */ /* 0x000fe400078e08ff */
[-C--:B------:R-:W-:Y:S02]  /*14760*/  LEA.HI.X.SX32 R59, R69, R0.reuse, 0x1, P1 ;  /* 0x00000000453b7211 */ /* 0x080fe400008f0eff */
        /* <DEDUP_REMOVED lines=11> */
[----:B------:R-:W-:-:S02]  /*14820*/  LEA.HI.X.SX32 R57, R71, R0, 0x1, P2 ;  /* 0x0000000047397211 */ /* 0x000fc400010f0eff */
[----:B------:R-:W-:Y:S01]  /*14830*/  LEA R24, R113, R25, 0x1 ;  /* 0x0000001971187211 */ /* 0x000fe200078e08ff */
[----:B------:R1:W-:Y:S01]  /*14840*/  STL.64 [R1+0x1030], R60 ;  /* 0x0010303c01007387 */ /* 0x0003e20000100a00 */
[----:B------:R-:W-:Y:S02]  /*14850*/  LEA R62, P0, R76, R2, 0x1 ;  /* 0x000000024c3e7211 */ /* 0x000fe400078008ff */
[----:B------:R-:W-:Y:S01]  /*14860*/  LEA R21, R114, R24, 0x1 ;  /* 0x0000001872157211 */ /* 0x000fe200078e08ff */
[----:B------:R-:W-:Y:S01]  /*14870*/  STL.64 [R1+0x1028], R58 ;  /* 0x0010283a01007387 */ /* 0x000fe20000100a00 */
[----:B------:R-:W-:-:S03]  /*14880*/  LEA.HI.X.SX32 R63, R76, R0, 0x1, P0 ;  /* 0x000000004c3f7211 */ /* 0x000fc600000f0eff */
[----:B------:R2:W-:Y:S01]  /*14890*/  STL.64 [R1+0x1020], R56 ;  /* 0x0010203801007387 */ /* 0x0005e20000100a00 */
[C---:B-1----:R-:W-:Y:S02]  /*148a0*/  LEA R60, P1, R75.reuse, R2, 0x1 ;  /* 0x000000024b3c7211 */ /* 0x042fe400078208ff */
[----:B------:R-:W-:Y:S02]  /*148b0*/  LEA R22, R116, R21, 0x1 ;  /* 0x0000001574167211 */ /* 0x000fe400078e08ff */
[----:B------:R-:W-:Y:S02]  /*148c0*/  LEA.HI.X.SX32 R61, R75, R0, 0x1, P1 ;  /* 0x000000004b3d7211 */ /* 0x000fe400008f0eff */
[C---:B--2---:R-:W-:Y:S01]  /*148d0*/  LEA R56, P2, R74.reuse, R2, 0x1 ;  /* 0x000000024a387211 */ /* 0x044fe200078408ff */
[----:B------:R1:W-:Y:S03]  /*148e0*/  STL.64 [R1+0x1018], R62 ;  /* 0x0010183e01007387 */ /* 0x0003e60000100a00 */
[----:B------:R-:W-:Y:S01]  /*148f0*/  LEA.HI.X.SX32 R57, R74, R0, 0x1, P2 ;  /* 0x000000004a397211 */ /* 0x000fe200010f0eff */
[----:B------:R-:W-:Y:S01]  /*14900*/  STL.64 [R1+0x1010], R60 ;  /* 0x0010103c01007387 */ /* 0x000fe20000100a00 */
[----:B------:R-:W-:-:S03]  /*14910*/  LEA R19, R115, R22, 0x1 ;  /* 0x0000001673137211 */ /* 0x000fc600078e08ff */
[----:B------:R2:W-:Y:S01]  /*14920*/  STL.64 [R1+0x1008], R56 ;  /* 0x0010083801007387 */ /* 0x0005e20000100a00 */
[----:B------:R-:W-:Y:S02]  /*14930*/  LEA R18, R117, R19, 0x1 ;  /* 0x0000001375127211 */ /* 0x000fe400078e08ff */
[----:B-1----:R-:W-:Y:S02]  /*14940*/  LEA R62, P0, R79, R2, 0x1 ;  /* 0x000000024f3e7211 */ /* 0x002fe400078008ff */
[----:B------:R-:W-:Y:S02]  /*14950*/  LEA R16, R118, R18, 0x1 ;  /* 0x0000001276107211 */ /* 0x000fe400078e08ff */
[----:B--2---:R-:W-:Y:S02]  /*14960*/  LEA R56, P2, R77, R2, 0x1 ;  /* 0x000000024d387211 */ /* 0x004fe400078408ff */
[-C--:B------:R-:W-:Y:S02]  /*14970*/  LEA.HI.X.SX32 R63, R79, R0.reuse, 0x1, P0 ;  /* 0x000000004f3f7211 */ /* 0x080fe400000f0eff */
[----:B------:R-:W-:-:S02]  /*14980*/  LEA.HI.X.SX32 R57, R77, R0, 0x1, P2 ;  /* 0x000000004d397211 */ /* 0x000fc400010f0eff */
[C---:B------:R-:W-:Y:S02]  /*14990*/  LEA R60, P1, R78.reuse, R2, 0x1 ;  /* 0x000000024e3c7211 */ /* 0x040fe400078208ff */
[----:B------:R-:W-:Y:S01]  /*149a0*/  LEA R15, R119, R16, 0x1 ;  /* 0x00000010770f7211 */ /* 0x000fe200078e08ff */
[----:B------:R-:W-:Y:S01]  /*149b0*/  STL.64 [R1+0xff0], R56 ;  /* 0x000ff03801007387 */ /* 0x000fe20000100a00 */
[----:B------:R-:W-:Y:S02]  /*149c0*/  LEA.HI.X.SX32 R61, R78, R0, 0x1, P1 ;  /* 0x000000004e3d7211 */ /* 0x000fe400008f0eff */
[----:B------:R-:W-:Y:S01]  /*149d0*/  LEA R64, P0, R82, R2, 0x1 ;  /* 0x0000000252407211 */ /* 0x000fe200078008ff */
[----:B------:R1:W-:Y:S01]  /*149e0*/  STL.64 [R1+0x1000], R62 ;  /* 0x0010003e01007387 */ /* 0x0003e20000100a00 */
[----:B------:R-:W-:Y:S02]  /*149f0*/  LEA R12, R120, R15, 0x1 ;  /* 0x0000000f780c7211 */ /* 0x000fe400078e08ff */
[----:B------:R-:W-:Y:S01]  /*14a00*/  LEA.HI.X.SX32 R65, R82, R0, 0x1, P0 ;  /* 0x0000000052417211 */ /* 0x000fe200000f0eff */
[----:B------:R2:W-:Y:S01]  /*14a10*/  STL.64 [R1+0xff8], R60 ;  /* 0x000ff83c01007387 */ /* 0x0005e20000100a00 */
[----:B------:R-:W-:-:S02]  /*14a20*/  LEA R13, R122, R12, 0x1 ;  /* 0x0000000c7a0d7211 */ /* 0x000fc400078e08ff */
[----:B-1----:R-:W-:-:S04]  /*14a30*/  LEA R62, P1, R81, R2, 0x1 ;  /* 0x00000002513e7211 */ /* 0x002fc800078208ff */
[----:B------:R-:W-:Y:S02]  /*14a40*/  LEA.HI.X.SX32 R63, R81, R0, 0x1, P1 ;  /* 0x00000000513f7211 */ /* 0x000fe400008f0eff */
[CC--:B--2---:R-:W-:Y:S01]  /*14a50*/  LEA R60, P2, R80.reuse, R2.reuse, 0x1 ;  /* 0x00000002503c7211 */ /* 0x0c4fe200078408ff */
[----:B------:R1:W-:Y:S01]  /*14a60*/  STL.64 [R1+0xfe8], R64 ;  /* 0x000fe84001007387 */ /* 0x0003e20000100a00 */
[----:B------:R-:W-:Y:S02]  /*14a70*/  LEA R66, P0, R85, R2, 0x1 ;  /* 0x0000000255427211 */ /* 0x000fe400078008ff */
[-C--:B------:R-:W-:Y:S01]  /*14a80*/  LEA.HI.X.SX32 R61, R80, R0.reuse, 0x1, P2 ;  /* 0x00000000503d7211 */ /* 0x080fe200010f0eff */
[----:B------:R2:W-:Y:S01]  /*14a90*/  STL.64 [R1+0xfe0], R62 ;  /* 0x000fe03e01007387 */ /* 0x0005e20000100a00 */
[----:B------:R-:W-:Y:S02]  /*14aa0*/  LEA R10, R121, R13, 0x1 ;  /* 0x0000000d790a7211 */ /* 0x000fe400078e08ff */
[----:B------:R-:W-:-:S02]  /*14ab0*/  LEA.HI.X.SX32 R67, R85, R0, 0x1, P0 ;  /* 0x0000000055437211 */ /* 0x000fc400000f0eff */
[CC--:B-1----:R-:W-:Y:S02]  /*14ac0*/  LEA R64, P1, R84.reuse, R2.reuse, 0x1 ;  /* 0x0000000254407211 */ /* 0x0c2fe400078208ff */
[----:B--2---:R-:W-:Y:S02]  /*14ad0*/  LEA R62, P2, R83, R2, 0x1 ;  /* 0x00000002533e7211 */ /* 0x004fe400078408ff */
[----:B------:R-:W-:Y:S02]  /*14ae0*/  LEA.HI.X.SX32 R65, R84, R0, 0x1, P1 ;  /* 0x0000000054417211 */ /* 0x000fe400008f0eff */
[----:B------:R-:W-:Y:S02]  /*14af0*/  LEA R9, R123, R10, 0x1 ;  /* 0x0000000a7b097211 */ /* 0x000fe400078e08ff */
[----:B------:R-:W-:Y:S01]  /*14b00*/  LEA.HI.X.SX32 R63, R83, R0, 0x1, P2 ;  /* 0x00000000533f7211 */ /* 0x000fe200010f0eff */
[----:B------:R-:W-:Y:S01]  /*14b10*/  STL.64 [R1+0xfd8], R60 ;  /* 0x000fd83c01007387 */ /* 0x000fe20000100a00 */
[----:B------:R-:W-:-:S03]  /*14b20*/  LEA R8, R124, R9, 0x1 ;  /* 0x000000097c087211 */ /* 0x000fc600078e08ff */
[----:B------:R1:W-:Y:S04]  /*14b30*/  STL.64 [R1+0xfd0], R66 ;  /* 0x000fd04201007387 */ /* 0x0003e80000100a00 */
        /* <DEDUP_REMOVED lines=15> */
[----:B--2---:R-:W-:Y:S02]  /*14c30*/  LEA R64, P1, R88, R2, 0x1 ;  /* 0x0000000258407211 */ /* 0x004fe400078208ff */
[----:B------:R-:W-:Y:S02]  /*14c40*/  LEA.HI.X.SX32 R67, R89, R0, 0x1, P0 ;  /* 0x0000000059437211 */ /* 0x000fe400000f0eff */
[----:B----4-:R-:W-:Y:S02]  /*14c50*/  LEA R62, P2, R54, R2, 0x1 ;  /* 0x00000002363e7211 */ /* 0x010fe400078408ff */
[----:B------:R-:W-:Y:S02]  /*14c60*/  LEA.HI.X.SX32 R65, R88, R0, 0x1, P1 ;  /* 0x0000000058417211 */ /* 0x000fe400008f0eff */
[----:B------:R-:W-:-:S02]  /*14c70*/  LEA R6, R127, R26, 0x1 ;  /* 0x0000001a7f067211 */ /* 0x000fc400078e08ff */
        /* <DEDUP_REMOVED lines=125> */
[-C--:B------:R-:W-:Y:S02]  /*15450*/  LEA.HI.X.SX32 R65, R7, R0.reuse, 0x1, P1 ;  /* 0x0000000007417211 */ /* 0x080fe400008f0eff */
[----:B------:R-:W-:Y:S01]  /*15460*/  LEA.HI.X.SX32 R63, R3, R0, 0x1, P2 ;  /* 0x00000000033f7211 */ /* 0x000fe200010f0eff */
[----:B------:R1:W-:Y:S01]  /*15470*/  STL.64 [R1+0xe98], R66 ;  /* 0x000e984201007387 */ /* 0x0003e20000100a00 */
[----:B------:R-:W-:-:S03]  /*15480*/  LEA R39, R160, R45, 0x1 ;  /* 0x0000002da0277211 */ /* 0x000fc600078e08ff */
[----:B------:R2:W-:Y:S01]  /*15490*/  STL.64 [R1+0xe90], R64 ;  /* 0x000e904001007387 */ /* 0x0005e20000100a00 */
[----:B------:R-:W-:-:S03]  /*154a0*/  LEA R42, R162, R39, 0x1 ;  /* 0x00000027a22a7211 */ /* 0x000fc600078e08ff */
[----:B------:R4:W-:Y:S01]  /*154b0*/  STL.64 [R1+0xe88], R62 ;  /* 0x000e883e01007387 */ /* 0x0009e20000100a00 */
[-C--:B-1----:R-:W-:Y:S02]  /*154c0*/  LEA R66, P0, R26, R2.reuse, 0x1 ;  /* 0x000000021a427211 */ /* 0x082fe400078008ff */
        /* <DEDUP_REMOVED lines=40> */
[----:B------:R-:W-:Y:S01]  /*15750*/  STL.64 [R1+0xe38], R66 ;  /* 0x000e384201007387 */ /* 0x000fe20000100a00 */
[----:B------:R-:W-:-:S03]  /*15760*/  LEA R19, R170, R21, 0x1 ;  /* 0x00000015aa137211 */ /* 0x000fc600078e08ff */
[----:B------:R1:W-:Y:S01]  /*15770*/  STL.64 [R1+0xe30], R64 ;  /* 0x000e304001007387 */ /* 0x0003e20000100a00 */
[----:B------:R-:W-:-:S03]  /*15780*/  LEA R18, R171, R19, 0x1 ;  /* 0x00000013ab127211 */ /* 0x000fc600078e08ff */
[----:B------:R2:W-:Y:S01]  /*15790*/  STL.64 [R1+0xe28], R62 ;  /* 0x000e283e01007387 */ /* 0x0005e20000100a00 */
[----:B------:R-:W-:Y:S02]  /*157a0*/  LEA R40, P2, R32, R2, 0x1 ;  /* 0x0000000220287211 */ /* 0x000fe400078408ff */
[----:B------:R-:W-:Y:S02]  /*157b0*/  LEA R12, R172, R18, 0x1 ;  /* 0x00000012ac0c7211 */ /* 0x000fe400078e08ff */
[CC--:B-1----:R-:W-:Y:S02]  /*157c0*/  LEA R64, P0, R58.reuse, R2.reuse, 0x1 ;  /* 0x000000023a407211 */ /* 0x0c2fe400078008ff */
[C---:B--2---:R-:W-:Y:S02]  /*157d0*/  LEA R62, P1, R35.reuse, R2, 0x1 ;  /* 0x00000002233e7211 */ /* 0x044fe400078208ff */
[-C--:B------:R-:W-:Y:S02]  /*157e0*/  LEA.HI.X.SX32 R65, R58, R0.reuse, 0x1, P0 ;  /* 0x000000003a417211 */ /* 0x080fe400000f0eff */
[----:B------:R-:W-:-:S02]  /*157f0*/  LEA.HI.X.SX32 R63, R35, R0, 0x1, P1 ;  /* 0x00000000233f7211 */ /* 0x000fc400008f0eff */
        /* <DEDUP_REMOVED lines=12> */
[----:B------:R-:W-:Y:S02]  /*158c0*/  LEA R56, P0, R60, R2, 0x1 ;  /* 0x000000023c387211 */ /* 0x000fe400078008ff */
[-C--:B------:R-:W-:Y:S01]  /*158d0*/  LEA.HI.X.SX32 R35, R29, R0.reuse, 0x1, P2 ;  /* 0x000000001d237211 */ /* 0x080fe200010f0eff */
[----:B------:R-:W-:Y:S01]  /*158e0*/  STL.64 [R1+0xe08], R62 ;  /* 0x000e083e01007387 */ /* 0x000fe20000100a00 */
        /* <DEDUP_REMOVED lines=12> */
[----:B------:R-:W-:Y:S01]  /*159b0*/  LEA R52, P1, R55, R2, 0x1 ;  /* 0x0000000237347211 */ /* 0x000fe200078208ff */
[----:B------:R-:W-:Y:S01]  /*159c0*/  STL.64 [R1+0xde8], R40 ;  /* 0x000de82801007387 */ /* 0x000fe20000100a00 */
[----:B------:R-:W-:-:S02]  /*159d0*/  LEA.HI.X.SX32 R57, R59, R0, 0x1, P0 ;  /* 0x000000003b397211 */ /* 0x000fc400000f0eff */
        /* <DEDUP_REMOVED lines=10> */
[----:B------:R-:W-:Y:S02]  /*15a80*/  LEA R5, R181, R6, 0x1 ;  /* 0x00000006b5057211 */ /* 0x000fe400078e08ff */
[-C--:B------:R-:W-:Y:S01]  /*15a90*/  LEA.HI.X.SX32 R57, R54, R0.reuse, 0x1, P0 ;  /* 0x0000000036397211 */ /* 0x080fe200000f0eff */
[----:B------:R1:W-:Y:S01]  /*15aa0*/  STL.64 [R1+0xdc8], R34 ;  /* 0x000dc82201007387 */ /* 0x0003e20000100a00 */
[----:B------:R-:W-:-:S02]  /*15ab0*/  LEA.HI.X.SX32 R53, R51, R0, 0x1, P1 ;  /* 0x0000000033357211 */ /* 0x000fc400008f0eff */
[----:B------:R-:W-:Y:S01]  /*15ac0*/  LEA R17, R182, R5, 0x1 ;  /* 0x00000005b6117211 */ /* 0x000fe200078e08ff */
[----:B------:R-:W-:Y:S01]  /*15ad0*/  STL.64 [R1+0xdc0], R56 ;  /* 0x000dc03801007387 */ /* 0x000fe20000100a00 */
[----:B------:R-:W-:-:S03]  /*15ae0*/  LEA R54, P0, R46, R2, 0x1 ;  /* 0x000000022e367211 */ /* 0x000fc600078008ff */
[----:B------:R2:W-:Y:S01]  /*15af0*/  STL.64 [R1+0xdb8], R52 ;  /* 0x000db83401007387 */ /* 0x0005e20000100a00 */
[C---:B-1----:R-:W-:Y:S02]  /*15b00*/  LEA R34, P2, R48.reuse, R2, 0x1 ;  /* 0x0000000230227211 */ /* 0x042fe400078408ff */
[----:B------:R-:W-:Y:S02]  /*15b10*/  LEA R16, R183, R17, 0x1 ;  /* 0x00000011b7107211 */ /* 0x000fe400078e08ff */
[----:B------:R-:W-:Y:S02]  /*15b20*/  LEA.HI.X.SX32 R35, R48, R0, 0x1, P2 ;  /* 0x0000000030237211 */ /* 0x000fe400010f0eff */
[-C--:B------:R-:W-:Y:S02]  /*15b30*/  LEA R50, P2, R39, R2.reuse, 0x1 ;  /* 0x0000000227327211 */ /* 0x080fe400078408ff */
[----:B--2---:R-:W-:Y:S02]  /*15b40*/  LEA R52, P1, R45, R2, 0x1 ;  /* 0x000000022d347211 */ /* 0x004fe400078208ff */
[----:B------:R-:W-:-:S02]  /*15b50*/  LEA.HI.X.SX32 R55, R46, R0, 0x1, P0 ;  /* 0x000000002e377211 */ /* 0x000fc400000f0eff */
[----:B------:R-:W-:Y:S02]  /*15b60*/  LEA.HI.X.SX32 R53, R45, R0, 0x1, P1 ;  /* 0x000000002d357211 */ /* 0x000fe400008f0eff */
[----:B------:R-:W-:Y:S02]  /*15b70*/  LEA R48, P0, R42, R2, 0x1 ;  /* 0x000000022a307211 */ /* 0x000fe400078008ff */
[----:B------:R-:W-:Y:S02]  /*15b80*/  LEA R4, R184, R16, 0x1 ;  /* 0x00000010b8047211 */ /* 0x000fe400078e08ff */
[----:B------:R-:W-:Y:S02]  /*15b90*/  LEA.HI.X.SX32 R51, R39, R0, 0x1, P2 ;  /* 0x0000000027337211 */ /* 0x000fe400010f0eff */
[-C--:B------:R-:W-:Y:S02]  /*15ba0*/  LEA R46, P1, R37, R2.reuse, 0x1 ;  /* 0x00000002252e7211 */ /* 0x080fe400078208ff */
[----:B------:R-:W-:Y:S01]  /*15bb0*/  LEA R44, P2, R36, R2, 0x1 ;  /* 0x00000002242c7211 */ /* 0x000fe200078408ff */
[----:B------:R-:W-:Y:S01]  /*15bc0*/  STL.64 [R1+0xdb0], R34 ;  /* 0x000db02201007387 */ /* 0x000fe20000100a00 */
[----:B------:R-:W-:-:S02]  /*15bd0*/  LEA.HI.X.SX32 R49, R42, R0, 0x1, P0 ;  /* 0x000000002a317211 */ /* 0x000fc400000f0eff */
[----:B------:R-:W-:Y:S01]  /*15be0*/  LEA R31, R186, R4, 0x1 ;  /* 0x00000004ba1f7211 */ /* 0x000fe200078e08ff */
[----:B------:R-:W-:Y:S01]  /*15bf0*/  STL.64 [R1+0xda8], R54 ;  /* 0x000da83601007387 */ /* 0x000fe20000100a00 */
[-C--:B------:R-:W-:Y:S02]  /*15c00*/  LEA.HI.X.SX32 R47, R37, R0.reuse, 0x1, P1 ;  /* 0x00000000252f7211 */ /* 0x080fe400008f0eff */
[----:B------:R-:W-:Y:S01]  /*15c10*/  LEA.HI.X.SX32 R45, R36, R0, 0x1, P2 ;  /* 0x00000000242d7211 */ /* 0x000fe200010f0eff */
[----:B------:R-:W-:Y:S01]  /*15c20*/  STL.64 [R1+0xda0], R52 ;  /* 0x000da03401007387 */ /* 0x000fe20000100a00 */
[----:B------:R-:W-:-:S03]  /*15c30*/  LEA R14, R185, R31, 0x1 ;  /* 0x0000001fb90e7211 */ /* 0x000fc600078e08ff */
[----:B------:R-:W-:Y:S04]  /*15c40*/  STL.64 [R1+0xd98], R50 ;  /* 0x000d983201007387 */ /* 0x000fe80000100a00 */
[----:B------:R-:W-:Y:S01]  /*15c50*/  STL.64 [R1+0xd90], R48 ;  /* 0x000d903001007387 */ /* 0x000fe20000100a00 */
[----:B------:R-:W-:-:S03]  /*15c60*/  LEA R13, R187, R14, 0x1 ;  /* 0x0000000ebb0d7211 */ /* 0x000fc600078e08ff */
[----:B------:R1:W-:Y:S01]  /*15c70*/  STL.64 [R1+0xd88], R46 ;  /* 0x000d882e01007387 */ /* 0x0003e20000100a00 */
[----:B------:R-:W-:-:S03]  /*15c80*/  LEA R42, P2, R27, R2, 0x1 ;  /* 0x000000021b2a7211 */ /* 0x000fc600078408ff */
[----:B------:R2:W-:Y:S01]  /*15c90*/  STL.64 [R1+0xd80], R44 ;  /* 0x000d802c01007387 */ /* 0x0005e20000100a00 */
[----:B------:R-:W-:Y:S02]  /*15ca0*/  LEA R29, R188, R13, 0x1 ;  /* 0x0000000dbc1d7211 */ /* 0x000fe400078e08ff */
[CC--:B-1----:R-:W-:Y:S02]  /*15cb0*/  LEA R46, P0, R33.reuse, R2.reuse, 0x1 ;  /* 0x00000002212e7211 */ /* 0x0c2fe400078008ff */
[C---:B--2---:R-:W-:Y:S02]  /*15cc0*/  LEA R44, P1, R30.reuse, R2, 0x1 ;  /* 0x000000021e2c7211 */ /* 0x044fe400078208ff */
[-C--:B------:R-:W-:Y:S02]  /*15cd0*/  LEA.HI.X.SX32 R47, R33, R0.reuse, 0x1, P0 ;  /* 0x00000000212f7211 */ /* 0x080fe400000f0eff */
[-C--:B------:R-:W-:Y:S02]  /*15ce0*/  LEA.HI.X.SX32 R45, R30, R0.reuse, 0x1, P1 ;  /* 0x000000001e2d7211 */ /* 0x080fe400008f0eff */
[----:B------:R-:W-:Y:S01]  /*15cf0*/  LEA.HI.X.SX32 R43, R27, R0, 0x1, P2 ;  /* 0x000000001b2b7211 */ /* 0x000fe200010f0eff */
[----:B------:R-:W-:Y:S01]  /*15d00*/  STL.64 [R1+0xd78], R46 ;  /* 0x000d782e01007387 */ /* 0x000fe20000100a00 */
[----:B------:R-:W-:-:S03]  /*15d10*/  LEA R26, R189, R29, 0x1 ;  /* 0x0000001dbd1a7211 */ /* 0x000fc600078e08ff */
[----:B------:R1:W-:Y:S01]  /*15d20*/  STL.64 [R1+0xd70], R44 ;  /* 0x000d702c01007387 */ /* 0x0003e20000100a00 */
[----:B------:R-:W-:-:S03]  /*15d30*/  LEA R11, R190, R26, 0x1 ;  /* 0x0000001abe0b7211 */ /* 0x000fc600078e08ff */
[----:B------:R2:W-:Y:S01]  /*15d40*/  STL.64 [R1+0xd68], R42 ;  /* 0x000d682a01007387 */ /* 0x0005e20000100a00 */
[-C--:B------:R-:W-:Y:S02]  /*15d50*/  LEA R36, P2, R21, R2.reuse, 0x1 ;  /* 0x0000000215247211 */ /* 0x080fe400078408ff */
[-C--:B-1----:R-:W-:Y:S02]  /*15d60*/  LEA R44, P0, R28, R2.reuse, 0x1 ;  /* 0x000000021c2c7211 */ /* 0x082fe400078008ff */
[----:B--2---:R-:W-:Y:S02]  /*15d70*/  LEA R42, P1, R24, R2, 0x1 ;  /* 0x00000002182a7211 */ /* 0x004fe400078208ff */
[-C--:B------:R-:W-:Y:S02]  /*15d80*/  LEA.HI.X.SX32 R45, R28, R0.reuse, 0x1, P0 ;  /* 0x000000001c2d7211 */ /* 0x080fe400000f0eff */
        /* <DEDUP_REMOVED lines=95> */
[----:B------:R-:W-:Y:S01]  /*16380*/  STL.64 [R1+0xca0], R44 ;  /* 0x000ca02c01007387 */ /* 0x000fe20000100a00 */
[----:B------:R-:W-:-:S03]  /*16390*/  LEA R16, R212, R5, 0x1 ;  /* 0x00000005d4107211 */ /* 0x000fc600078e08ff */
[----:B------:R1:W-:Y:S01]  /*163a0*/  STL.64 [R1+0xc98], R42 ;  /* 0x000c982a01007387 */ /* 0x0003e20000100a00 */
[----:B------:R-:W-:-:S03]  /*163b0*/  LEA R40, P1, R35, R2, 0x1 ;  /* 0x0000000223287211 */ /* 0x000fc600078208ff */
[----:B------:R2:W-:Y:S01]  /*163c0*/  STL.64 [R1+0xc90], R36 ;  /* 0x000c902401007387 */ /* 0x0005e20000100a00 */
[----:B------:R-:W-:Y:S02]  /*163d0*/  LEA R15, R213, R16, 0x1 ;  /* 0x00000010d50f7211 */ /* 0x000fe400078e08ff */
[----:B------:R-:W-:Y:S02]  /*163e0*/  LEA.HI.X.SX32 R41, R35, R0, 0x1, P1 ;  /* 0x0000000023297211 */ /* 0x000fe400008f0eff */
[-C--:B-1----:R-:W-:Y:S02]  /*163f0*/  LEA R42, P0, R38, R2.reuse, 0x1 ;  /* 0x00000002262a7211 */ /* 0x082fe400078008ff */
[----:B--2---:R-:W-:Y:S02]  /*16400*/  LEA R36, P2, R20, R2, 0x1 ;  /* 0x0000000214247211 */ /* 0x004fe400078408ff */
[-C--:B------:R-:W-:Y:S02]  /*16410*/  LEA.HI.X.SX32 R43, R38, R0.reuse, 0x1, P0 ;  /* 0x00000000262b7211 */ /* 0x080fe400000f0eff */
[----:B------:R-:W-:-:S02]  /*16420*/  LEA.HI.X.SX32 R37, R20, R0, 0x1, P2 ;  /* 0x0000000014257211 */ /* 0x000fc400010f0eff */
[----:B------:R-:W-:Y:S01]  /*16430*/  LEA R4, R214, R15, 0x1 ;  /* 0x0000000fd6047211 */ /* 0x000fe200078e08ff */
[----:B------:R1:W-:Y:S04]  /*16440*/  STL.64 [R1+0xc88], R42 ;  /* 0x000c882a01007387 */ /* 0x0003e80000100a00 */
        /* <DEDUP_REMOVED lines=11> */
[----:B------:R-:W-:Y:S02]  /*16500*/  LEA R8, R217, R11, 0x1 ;  /* 0x0000000bd9087211 */ /* 0x000fe400078e08ff */
[----:B------:R-:W-:Y:S01]  /*16510*/  LEA R38, P0, R30, R2, 0x1 ;  /* 0x000000021e267211 */ /* 0x000fe200078008ff */
[----:B------:R-:W-:Y:S01]  /*16520*/  STL.64 [R1+0xc68], R40 ;  /* 0x000c682801007387 */ /* 0x000fe20000100a00 */
[----:B------:R-:W-:-:S03]  /*16530*/  LEA R22, R218, R8, 0x1 ;  /* 0x00000008da167211 */ /* 0x000fc600078e08ff */
[----:B------:R1:W-:Y:S01]  /*16540*/  STL.64 [R1+0xc60], R36 ;  /* 0x000c602401007387 */ /* 0x0003e20000100a00 */
[----:B------:R-:W-:Y:S02]  /*16550*/  LEA R34, P2, R21, R2, 0x1 ;  /* 0x0000000215227211 */ /* 0x000fe400078408ff */
[----:B------:R-:W-:Y:S02]  /*16560*/  LEA.HI.X.SX32 R39, R30, R0, 0x1, P0 ;  /* 0x000000001e277211 */ /* 0x000fe400000f0eff */
[-C--:B------:R-:W-:Y:S02]  /*16570*/  LEA R32, P0, R24, R2.reuse, 0x1 ;  /* 0x0000000218207211 */ /* 0x080fe400078008ff */
[----:B-1----:R-:W-:Y:S02]  /*16580*/  LEA R36, P1, R27, R2, 0x1 ;  /* 0x000000021b247211 */ /* 0x002fe400078208ff */
[----:B------:R-:W-:Y:S02]  /*16590*/  LEA R17, R219, R22, 0x1 ;  /* 0x00000016db117211 */ /* 0x000fe400078e08ff */
[----:B------:R-:W-:-:S02]  /*165a0*/  LEA.HI.X.SX32 R37, R27, R0, 0x1, P1 ;  /* 0x000000001b257211 */ /* 0x000fc400008f0eff */
[----:B------:R-:W-:Y:S02]  /*165b0*/  LEA R30, P1, R18, R2, 0x1 ;  /* 0x00000002121e7211 */ /* 0x000fe400078208ff */
[----:B------:R-:W-:Y:S02]  /*165c0*/  LEA.HI.X.SX32 R35, R21, R0, 0x1, P2 ;  /* 0x0000000015237211 */ /* 0x000fe400010f0eff */
[----:B------:R-:W-:Y:S02]  /*165d0*/  LEA R26, P2, R12, R2, 0x1 ;  /* 0x000000020c1a7211 */ /* 0x000fe400078408ff */
[-C--:B------:R-:W-:Y:S01]  /*165e0*/  LEA.HI.X.SX32 R33, R24, R0.reuse, 0x1, P0 ;  /* 0x0000000018217211 */ /* 0x080fe200000f0eff */
[----:B------:R-:W-:Y:S01]  /*165f0*/  STL.64 [R1+0xc58], R38 ;  /* 0x000c582601007387 */ /* 0x000fe20000100a00 */
[-C--:B------:R-:W-:Y:S02]  /*16600*/  LEA.HI.X.SX32 R31, R18, R0.reuse, 0x1, P1 ;  /* 0x00000000121f7211 */ /* 0x080fe400008f0eff */
[----:B------:R-:W-:Y:S01]  /*16610*/  LEA R7, R220, R17, 0x1 ;  /* 0x00000011dc077211 */ /* 0x000fe200078e08ff */
[----:B------:R-:W-:Y:S01]  /*16620*/  STL.64 [R1+0xc50], R36 ;  /* 0x000c502401007387 */ /* 0x000fe20000100a00 */
[----:B------:R-:W-:-:S03]  /*16630*/  LEA.HI.X.SX32 R27, R12, R0, 0x1, P2 ;  /* 0x000000000c1b7211 */ /* 0x000fc600010f0eff */
[----:B------:R-:W-:Y:S01]  /*16640*/  STL.64 [R1+0xc48], R34 ;  /* 0x000c482201007387 */ /* 0x000fe20000100a00 */
[----:B------:R-:W-:-:S03]  /*16650*/  LEA R23, R222, R7, 0x1 ;  /* 0x00000007de177211 */ /* 0x000fc600078e08ff */
        /* <DEDUP_REMOVED lines=52> */
[CC--:B-1----:R-:W-:Y:S02]  /*169a0*/  LEA R30, P0, R22.reuse, R2.reuse, 0x1 ;  /* 0x00000002161e7211 */ /* 0x0c2fe400078008ff */
[C---:B--2---:R-:W-:Y:S02]  /*169b0*/  LEA R26, P2, R7.reuse, R2, 0x1 ;  /* 0x00000002071a7211 */ /* 0x044fe400078408ff */
[-C--:B------:R-:W-:Y:S02]  /*169c0*/  LEA.HI.X.SX32 R31, R22, R0.reuse, 0x1, P0 ;  /* 0x00000000161f7211 */ /* 0x080fe400000f0eff */
[----:B------:R-:W-:-:S02]  /*169d0*/  LEA.HI.X.SX32 R27, R7, R0, 0x1, P2 ;  /* 0x00000000071b7211 */ /* 0x000fc400010f0eff */
[----:B------:R-:W-:Y:S01]  /*169e0*/  LEA R16, R234, R3, 0x1 ;  /* 0x00000003ea107211 */ /* 0x000fe200078e08ff */
[----:B------:R1:W-:Y:S03]  /*169f0*/  STL.64 [R1+0xbc8], R30 ;  /* 0x000bc81e01007387 */ /* 0x0003e60000100a00 */
[----:B------:R-:W-:Y:S01]  /*16a00*/  LEA R6, R233, R16, 0x1 ;  /* 0x00000010e9067211 */ /* 0x000fe200078e08ff */
[----:B------:R2:W-:Y:S04]  /*16a10*/  STL.64 [R1+0xbc0], R28 ;  /* 0x000bc01c01007387 */ /* 0x0005e80000100a00 */
[----:B------:R4:W-:Y:S01]  /*16a20*/  STL.64 [R1+0xbb8], R26 ;  /* 0x000bb81a01007387 */ /* 0x0009e20000100a00 */
[----:B-1----:R-:W-:-:S02]  /*16a30*/  LEA R30, P0, R23, R2, 0x1 ;  /* 0x00000002171e7211 */ /* 0x002fc400078008ff */
[C---:B--2---:R-:W-:Y:S02]  /*16a40*/  LEA R28, P1, R14.reuse, R2, 0x1 ;  /* 0x000000020e1c7211 */ /* 0x044fe400078208ff */
[----:B------:R-:W-:Y:S02]  /*16a50*/  LEA.HI.X.SX32 R31, R23, R0, 0x1, P0 ;  /* 0x00000000171f7211 */ /* 0x000fe400000f0eff */
[----:B----4-:R-:W-:Y:S02]  /*16a60*/  LEA R26, P2, R13, R2, 0x1 ;  /* 0x000000020d1a7211 */ /* 0x010fe400078408ff */
[----:B------:R-:W-:Y:S02]  /*16a70*/  LEA R5, R235, R6, 0x1 ;  /* 0x00000006eb057211 */ /* 0x000fe400078e08ff */
        /* <DEDUP_REMOVED lines=8> */
[CC--:B-1----:R-:W-:Y:S02]  /*16b00*/  LEA R28, P0, R21.reuse, R2.reuse, 0x1 ;  /* 0x00000002151c7211 */ /* 0x0c2fe400078008ff */
[C---:B--2---:R-:W-:Y:S02]  /*16b10*/  LEA R26, P1, R20.reuse, R2, 0x1 ;  /* 0x00000002141a7211 */ /* 0x044fe400078208ff */
[-C--:B------:R-:W-:Y:S02]  /*16b20*/  LEA.HI.X.SX32 R29, R21, R0.reuse, 0x1, P0 ;  /* 0x00000000151d7211 */ /* 0x080fe400000f0eff */
        /* <DEDUP_REMOVED lines=9> */
[-C--:B-1----:R-:W-:Y:S02]  /*16bc0*/  LEA R26, P0, R24, R2.reuse, 0x1 ;  /* 0x00000002181a7211 */ /* 0x082fe400078008ff */
[----:B--2---:R-:W-:Y:S02]  /*16bd0*/  LEA R22, P1, R10, R2, 0x1 ;  /* 0x000000020a167211 */ /* 0x004fe400078208ff */
[-C--:B------:R-:W-:Y:S02]  /*16be0*/  LEA.HI.X.SX32 R27, R24, R0.reuse, 0x1, P0 ;  /* 0x00000000181b7211 */ /* 0x080fe400000f0eff */
[-C--:B------:R-:W-:Y:S02]  /*16bf0*/  LEA.HI.X.SX32 R23, R10, R0.reuse, 0x1, P1 ;  /* 0x000000000a177211 */ /* 0x080fe400008f0eff */
[----:B------:R-:W-:-:S02]  /*16c00*/  LEA.HI.X.SX32 R21, R9, R0, 0x1, P2 ;  /* 0x0000000009157211 */ /* 0x000fc400010f0eff */
[----:B------:R-:W-:Y:S01]  /*16c10*/  LEA R7, R241, R8, 0x1 ;  /* 0x00000008f1077211 */ /* 0x000fe200078e08ff */
[----:B------:R-:W-:Y:S01]  /*16c20*/  STL.64 [R1+0xb80], R26 ;  /* 0x000b801a01007387 */ /* 0x000fe20000100a00 */
[C---:B------:R-:W-:Y:S02]  /*16c30*/  LEA R24, P0, R19.reuse, R2, 0x1 ;  /* 0x0000000213187211 */ /* 0x040fe400078008ff */
[----:B------:R-:W-:Y:S01]  /*16c40*/  LEA R10, R242, R7, 0x1 ;  /* 0x00000007f20a7211 */ /* 0x000fe200078e08ff */
[----:B------:R1:W-:Y:S01]  /*16c50*/  STL.64 [R1+0xb78], R22 ;  /* 0x000b781601007387 */ /* 0x0003e20000100a00 */
[----:B------:R-:W-:-:S03]  /*16c60*/  LEA.HI.X.SX32 R25, R19, R0, 0x1, P0 ;  /* 0x0000000013197211 */ /* 0x000fc600000f0eff */
[----:B------:R2:W-:Y:S01]  /*16c70*/  STL.64 [R1+0xb70], R20 ;  /* 0x000b701401007387 */ /* 0x0005e20000100a00 */
[----:B------:R-:W-:Y:S02]  /*16c80*/  LEA R9, R243, R10, 0x1 ;  /* 0x0000000af3097211 */ /* 0x000fe400078e08ff */
[CC--:B-1----:R-:W-:Y:S02]  /*16c90*/  LEA R22, P1, R18.reuse, R2.reuse, 0x1 ;  /* 0x0000000212167211 */ /* 0x0c2fe400078208ff */
[C---:B--2---:R-:W-:Y:S02]  /*16ca0*/  LEA R20, P2, R3.reuse, R2, 0x1 ;  /* 0x0000000203147211 */ /* 0x044fe400078408ff */
        /* <DEDUP_REMOVED lines=14> */
[----:B------:R-:W-:Y:S01]  /*16d90*/  STL.64 [R1+0xb50], R22 ;  /* 0x000b501601007387 */ /* 0x000fe20000100a00 */
[----:B------:R-:W-:-:S03]  /*16da0*/  LEA R5, R247, R6, 0x1 ;  /* 0x00000006f7057211 */ /* 0x000fc600078e08ff */
[----:B------:R1:W-:Y:S01]  /*16db0*/  STL.64 [R1+0xb48], R20 ;  /* 0x000b481401007387 */ /* 0x0003e20000100a00 */
[----:B------:R-:W-:-:S03]  /*16dc0*/  LEA R12, R248, R5, 0x1 ;  /* 0x00000005f80c7211 */ /* 0x000fc600078e08ff */
[----:B------:R2:W-:Y:S01]  /*16dd0*/  STL.64 [R1+0xb40], R18 ;  /* 0x000b401201007387 */ /* 0x0005e20000100a00 */
[CC--:B------:R-:W-:Y:S02]  /*16de0*/  LEA R16, P2, R4.reuse, R2.reuse, 0x1 ;  /* 0x0000000204107211 */ /* 0x0c0fe400078408ff */
[-C--:B-1----:R-:W-:Y:S02]  /*16df0*/  LEA R20, P0, R15, R2.reuse, 0x1 ;  /* 0x000000020f147211 */ /* 0x082fe400078008ff */
[----:B--2---:R-:W-:Y:S02]  /*16e00*/  LEA R18, P1, R11, R2, 0x1 ;  /* 0x000000020b127211 */ /* 0x004fe400078208ff */
[-C--:B------:R-:W-:Y:S02]  /*16e10*/  LEA.HI.X.SX32 R21, R15, R0.reuse, 0x1, P0 ;  /* 0x000000000f157211 */ /* 0x080fe400000f0eff */
[----:B------:R-:W-:Y:S02]  /*16e20*/  LEA.HI.X.SX32 R19, R11, R0, 0x1, P1 ;  /* 0x000000000b137211 */ /* 0x000fe400008f0eff */
[----:B---3--:R-:W-:Y:S01]  /*16e30*/  LEA R11, R249, R12, 0x1 ;  /* 0x0000000cf90b7211 */ /* 0x008fe200078e08ff */
[----:B------:R1:W-:Y:S01]  /*16e40*/  STL.64 [R1+0xb38], R20 ;  /* 0x000b381401007387 */ /* 0x0003e20000100a00 */
[----:B------:R-:W-:-:S02]  /*16e50*/  LEA.HI.X.SX32 R17, R4, R0, 0x1, P2 ;  /* 0x0000000004117211 */ /* 0x000fc400010f0eff */
[----:B------:R-:W-:Y:S01]  /*16e60*/  LEA R4, R250, R11, 0x1 ;  /* 0x0000000bfa047211 */ /* 0x000fe200078e08ff */
[----:B------:R2:W-:Y:S01]  /*16e70*/  STL.64 [R1+0xb30], R18 ;  /* 0x000b301201007387 */ /* 0x0005e20000100a00 */
[----:B-1----:R-:W-:-:S03]  /*16e80*/  LEA R20, P0, R13, R2, 0x1 ;  /* 0x000000020d147211 */ /* 0x002fc600078008ff */
[----:B------:R1:W-:Y:S01]  /*16e90*/  STL.64 [R1+0xb28], R16 ;  /* 0x000b281001007387 */ /* 0x0003e20000100a00 */
[----:B--2---:R-:W-:Y:S02]  /*16ea0*/  LEA R18, P1, R8, R2, 0x1 ;  /* 0x0000000208127211 */ /* 0x004fe400078208ff */
[----:B------:R-:W-:Y:S02]  /*16eb0*/  LEA.HI.X.SX32 R21, R13, R0, 0x1, P0 ;  /* 0x000000000d157211 */ /* 0x000fe400000f0eff */
[----:B0-----:R-:W-:Y:S02]  /*16ec0*/  LEA R13, R252, R4, 0x1 ;  /* 0x00000004fc0d7211 */ /* 0x001fe400078e08ff */
[----:B------:R-:W-:Y:S02]  /*16ed0*/  LEA.HI.X.SX32 R19, R8, R0, 0x1, P1 ;  /* 0x0000000008137211 */ /* 0x000fe400008f0eff */
[----:B-----5:R-:W-:Y:S02]  /*16ee0*/  LEA R8, R251, R13, 0x1 ;  /* 0x0000000dfb087211 */ /* 0x020fe400078e08ff */
[----:B-1----:R-:W-:-:S04]  /*16ef0*/  LEA R16, P2, R7, R2, 0x1 ;  /* 0x0000000207107211 */ /* 0x002fc800078408ff */
[----:B------:R-:W-:Y:S02]  /*16f00*/  LEA.HI.X.SX32 R17, R7, R0, 0x1, P2 ;  /* 0x0000000007117211 */ /* 0x000fe400010f0eff */
[----:B------:R-:W-:Y:S02]  /*16f10*/  LEA R7, R136, R8, 0x1 ;  /* 0x0000000888077211 */ /* 0x000fe400078e08ff */
[----:B------:R-:W0:Y:S01]  /*16f20*/  LDC R136, c[0x0][0x268] ;  /* 0x00009a00ff887b82 */ /* 0x000e220000000800 */
[----:B------:R1:W-:Y:S04]  /*16f30*/  STL.64 [R1+0xb20], R20 ;  /* 0x000b201401007387 */ /* 0x0003e80000100a00 */
[----:B------:R2:W-:Y:S01]  /*16f40*/  STL.64 [R1+0xb18], R18 ;  /* 0x000b181201007387 */ /* 0x0005e20000100a00 */
[----:B-1----:R-:W-:-:S02]  /*16f50*/  LEA R20, P0, R10, R2, 0x1 ;  /* 0x000000020a147211 */ /* 0x002fc400078008ff */
[C---:B--2---:R-:W-:Y:S02]  /*16f60*/  LEA R18, P1, R9.reuse, R2, 0x1 ;  /* 0x0000000209127211 */ /* 0x044fe400078208ff */
[-C--:B------:R-:W-:Y:S02]  /*16f70*/  LEA.HI.X.SX32 R21, R10, R0.reuse, 0x1, P0 ;  /* 0x000000000a157211 */ /* 0x080fe400000f0eff */
[----:B------:R-:W-:Y:S01]  /*16f80*/  LEA.HI.X.SX32 R19, R9, R0, 0x1, P1 ;  /* 0x0000000009137211 */ /* 0x000fe200008f0eff */
[----:B------:R-:W-:Y:S04]  /*16f90*/  STL.64 [R1+0xb10], R16 ;  /* 0x000b101001007387 */ /* 0x000fe80000100a00 */
[----:B------:R-:W-:Y:S04]  /*16fa0*/  STL.64 [R1+0xb08], R20 ;  /* 0x000b081401007387 */ /* 0x000fe80000100a00 */
[----:B------:R1:W-:Y:S02]  /*16fb0*/  STL.64 [R1+0xb00], R18 ;  /* 0x000b001201007387 */ /* 0x0003e40000100a00 */
[----:B-1----:R-:W-:-:S04]  /*16fc0*/  LEA R18, P1, R6, R2, 0x1 ;  /* 0x0000000206127211 */ /* 0x002fc800078208ff */
[----:B------:R-:W-:Y:S02]  /*16fd0*/  LEA.HI.X.SX32 R19, R6, R0, 0x1, P1 ;  /* 0x0000000006137211 */ /* 0x000fe400008f0eff */
[----:B0-----:R-:W-:Y:S02]  /*16fe0*/  LEA R6, R136, R7, 0x1 ;  /* 0x0000000788067211 */ /* 0x001fe400078e08ff */
[----:B------:R-:W0:Y:S01]  /*16ff0*/  LDC R136, c[0x0][0x268] ;  /* 0x00009a00ff887b82 */ /* 0x000e220000000800 */
[----:B------:R-:W-:-:S04]  /*17000*/  LEA R16, P2, R3, R2, 0x1 ;  /* 0x0000000203107211 */ /* 0x000fc800078408ff */
[----:B------:R-:W-:-:S05]  /*17010*/  LEA.HI.X.SX32 R17, R3, R0, 0x1, P2 ;  /* 0x0000000003117211 */ /* 0x000fca00010f0eff */
[----:B------:R1:W-:Y:S02]  /*17020*/  STL.64 [R1+0xaf8], R16 ;  /* 0x000af81001007387 */ /* 0x0003e40000100a00 */
[----:B-1----:R-:W-:-:S04]  /*17030*/  LEA R16, P2, R5, R2, 0x1 ;  /* 0x0000000205107211 */ /* 0x002fc800078408ff */
[----:B------:R-:W-:Y:S02]  /*17040*/  LEA.HI.X.SX32 R17, R5, R0, 0x1, P2 ;  /* 0x0000000005117211 */ /* 0x000fe400010f0eff */
[----:B0-----:R-:W-:Y:S02]  /*17050*/  LEA R5, R136, R6, 0x1 ;  /* 0x0000000688057211 */ /* 0x001fe400078e08ff */
[----:B------:R-:W0:Y:S02]  /*17060*/  LDC R136, c[0x0][0x268] ;  /* 0x00009a00ff887b82 */ /* 0x000e240000000800 */
[----:B0-----:R-:W-:-:S06]  /*17070*/  LEA R3, R136, R5, 0x1 ;  /* 0x0000000588037211 */ /* 0x001fcc00078e08ff */
[----:B------:R-:W0:Y:S01]  /*17080*/  LDC R136, c[0x0][0x268] ;  /* 0x00009a00ff887b82 */ /* 0x000e220000000800 */
[----:B------:R-:W-:-:S04]  /*17090*/  LEA R20, P0, R14, R2, 0x1 ;  /* 0x000000020e147211 */ /* 0x000fc800078008ff */
[----:B------:R-:W-:Y:S02]  /*170a0*/  LEA.HI.X.SX32 R21, R14, R0, 0x1, P0 ;  /* 0x000000000e157211 */ /* 0x000fe400000f0eff */
[----:B------:R-:W-:Y:S02]  /*170b0*/  LEA R14, P2, R4, R2, 0x1 ;  /* 0x00000002040e7211 */ /* 0x000fe400078408ff */
[----:B0-----:R-:W-:Y:S02]  /*170c0*/  LEA R9, R136, R3, 0x1 ;  /* 0x0000000388097211 */ /* 0x001fe400078e08ff */
[----:B------:R-:W0:Y:S01]  /*170d0*/  LDC R136, c[0x0][0x268] ;  /* 0x00009a00ff887b82 */ /* 0x000e220000000800 */
[----:B------:R-:W-:Y:S01]  /*170e0*/  STL.64 [R1+0xaf0], R20 ;  /* 0x000af01401007387 */ /* 0x000fe20000100a00 */
[----:B------:R-:W-:-:S03]  /*170f0*/  LEA.HI.X.SX32 R15, R4, R0, 0x1, P2 ;  /* 0x00000000040f7211 */ /* 0x000fc600010f0eff */
[----:B------:R-:W-:Y:S01]  /*17100*/  STL.64 [R1+0xae8], R18 ;  /* 0x000ae81201007387 */ /* 0x000fe20000100a00 */
[----:B------:R-:W-:-:S03]  /*17110*/  LEA R10, P2, R7, R2, 0x1 ;  /* 0x00000002070a7211 */ /* 0x000fc600078408ff */
[----:B------:R1:W-:Y:S02]  /*17120*/  STL.64 [R1+0xae0], R16 ;  /* 0x000ae01001007387 */ /* 0x0003e40000100a00 */
[----:B-1----:R-:W-:-:S04]  /*17130*/  LEA R16, P1, R11, R2, 0x1 ;  /* 0x000000020b107211 */ /* 0x002fc800078208ff */
[-C--:B------:R-:W-:Y:S02]  /*17140*/  LEA.HI.X.SX32 R17, R11, R0.reuse, 0x1, P1 ;  /* 0x000000000b117211 */ /* 0x080fe400008f0eff */
[----:B------:R-:W-:Y:S02]  /*17150*/  LEA.HI.X.SX32 R11, R7, R0, 0x1, P2 ;  /* 0x00000000070b7211 */ /* 0x000fe400010f0eff */
[----:B0-----:R-:W-:Y:S02]  /*17160*/  LEA R7, R136, R9, 0x1 ;  /* 0x0000000988077211 */ /* 0x001fe400078e08ff */
[----:B------:R-:W0:Y:S01]  /*17170*/  LDC R136, c[0x0][0x268] ;  /* 0x00009a00ff887b82 */ /* 0x000e220000000800 */
[----:B------:R-:W-:-:S04]  /*17180*/  LEA R18, P0, R12, R2, 0x1 ;  /* 0x000000020c127211 */ /* 0x000fc800078008ff */
[----:B------:R-:W-:-:S05]  /*17190*/  LEA.HI.X.SX32 R19, R12, R0, 0x1, P0 ;  /* 0x000000000c137211 */ /* 0x000fca00000f0eff */
[----:B------:R-:W-:Y:S04]  /*171a0*/  STL.64 [R1+0xad8], R18 ;  /* 0x000ad81201007387 */ /* 0x000fe80000100a00 */
[----:B------:R1:W-:Y:S04]  /*171b0*/  STL.64 [R1+0xad0], R16 ;  /* 0x000ad01001007387 */ /* 0x0003e80000100a00 */
[----:B------:R2:W-:Y:S01]  /*171c0*/  STL.64 [R1+0xac8], R14 ;  /* 0x000ac80e01007387 */ /* 0x0005e20000100a00 */
[----:B0-----:R-:W-:Y:S02]  /*171d0*/  LEA R4, R136, R7, 0x1 ;  /* 0x0000000788047211 */ /* 0x001fe400078e08ff */
[----:B------:R-:W0:Y:S01]  /*171e0*/  LDC R136, c[0x0][0x268] ;  /* 0x00009a00ff887b82 */ /* 0x000e220000000800 */
[----:B-1----:R-:W-:-:S02]  /*171f0*/  LEA R16, P0, R13, R2, 0x1 ;  /* 0x000000020d107211 */ /* 0x002fc400078008ff */
[C---:B--2---:R-:W-:Y:S02]  /*17200*/  LEA R14, P1, R8.reuse, R2, 0x1 ;  /* 0x00000002080e7211 */ /* 0x044fe400078208ff */
[-C--:B------:R-:W-:Y:S02]  /*17210*/  LEA.HI.X.SX32 R17, R13, R0.reuse, 0x1, P0 ;  /* 0x000000000d117211 */ /* 0x080fe400000f0eff */
[----:B------:R-:W-:-:S03]  /*17220*/  LEA.HI.X.SX32 R15, R8, R0, 0x1, P1 ;  /* 0x00000000080f7211 */ /* 0x000fc600008f0eff */
[----:B------:R-:W-:Y:S01]  /*17230*/  STL.64 [R1+0xac0], R16 ;  /* 0x000ac01001007387 */ /* 0x000fe20000100a00 */
[----:B------:R-:W-:-:S03]  /*17240*/  LEA R12, P1, R5, R2, 0x1 ;  /* 0x00000002050c7211 */ /* 0x000fc600078208ff */
[----:B------:R1:W-:Y:S04]  /*17250*/  STL.64 [R1+0xab8], R14 ;  /* 0x000ab80e01007387 */ /* 0x0003e80000100a00 */
[----:B------:R2:W-:Y:S01]  /*17260*/  STL.64 [R1+0xab0], R10 ;  /* 0x000ab00a01007387 */ /* 0x0005e20000100a00 */
[----:B------:R-:W-:Y:S02]  /*17270*/  LEA.HI.X.SX32 R13, R5, R0, 0x1, P1 ;  /* 0x00000000050d7211 */ /* 0x000fe400008f0eff */
[CC--:B-1----:R-:W-:Y:S02]  /*17280*/  LEA R14, P0, R6.reuse, R2.reuse, 0x1 ;  /* 0x00000002060e7211 */ /* 0x0c2fe400078008ff */
[----:B--2---:R-:W-:Y:S02]  /*17290*/  LEA R10, P2, R3, R2, 0x1 ;  /* 0x00000002030a7211 */ /* 0x004fe400078408ff */
[----:B------:R-:W-:-:S02]  /*172a0*/  LEA.HI.X.SX32 R15, R6, R0, 0x1, P0 ;  /* 0x00000000060f7211 */ /* 0x000fc400000f0eff */
[----:B------:R-:W-:Y:S02]  /*172b0*/  LEA.HI.X.SX32 R11, R3, R0, 0x1, P2 ;  /* 0x00000000030b7211 */ /* 0x000fe400010f0eff */
[----:B0-----:R-:W-:Y:S01]  /*172c0*/  LEA R3, R136, R4, 0x1 ;  /* 0x0000000488037211 */ /* 0x001fe200078e08ff */
[----:B------:R0:W-:Y:S01]  /*172d0*/  STL.64 [R1+0xaa8], R14 ;  /* 0x000aa80e01007387 */ /* 0x0001e20000100a00 */
[----:B------:R-:W-:-:S03]  /*172e0*/  LEA R16, P0, R9, R2, 0x1 ;  /* 0x0000000209107211 */ /* 0x000fc600078008ff */
[----:B------:R1:W-:Y:S01]  /*172f0*/  STL.64 [R1+0xaa0], R12 ;  /* 0x000aa00c01007387 */ /* 0x0003e20000100a00 */
[----:B------:R-:W-:-:S03]  /*17300*/  LEA.HI.X.SX32 R17, R9, R0, 0x1, P0 ;  /* 0x0000000009117211 */ /* 0x000fc600000f0eff */
[----:B------:R2:W-:Y:S01]  /*17310*/  STL.64 [R1+0xa98], R10 ;  /* 0x000a980a01007387 */ /* 0x0005e20000100a00 */
[CC--:B0-----:R-:W-:Y:S02]  /*17320*/  LEA R14, P1, R7.reuse, R2.reuse, 0x1 ;  /* 0x00000002070e7211 */ /* 0x0c1fe400078208ff */
[C---:B-1----:R-:W-:Y:S02]  /*17330*/  LEA R12, P2, R4.reuse, R2, 0x1 ;  /* 0x00000002040c7211 */ /* 0x042fe400078408ff */
[----:B------:R-:W-:Y:S02]  /*17340*/  LEA.HI.X.SX32 R15, R7, R0, 0x1, P1 ;  /* 0x00000000070f7211 */ /* 0x000fe400008f0eff */
[C---:B--2---:R-:W-:Y:S02]  /*17350*/  LEA R10, P3, R3.reuse, R2, 0x1 ;  /* 0x00000002030a7211 */ /* 0x044fe400078608ff */
[-C--:B------:R-:W-:Y:S02]  /*17360*/  LEA.HI.X.SX32 R13, R4, R0.reuse, 0x1, P2 ;  /* 0x00000000040d7211 */ /* 0x080fe400010f0eff */
[----:B------:R-:W-:Y:S01]  /*17370*/  LEA.HI.X.SX32 R11, R3, R0, 0x1, P3 ;  /* 0x00000000030b7211 */ /* 0x000fe200018f0eff */
[----:B------:R-:W-:Y:S01]  /*17380*/  STL.64 [R1+0xa90], R16 ;  /* 0x000a901001007387 */ /* 0x000fe20000100a00 */
[----:B------:R-:W-:-:S02]  /*17390*/  MOV R0, 0xff800000 ;  /* 0xff80000000007802 */ /* 0x000fc40000000f00 */
[----:B------:R-:W-:Y:S01]  /*173a0*/  MOV R3, 0x3f800000 ;  /* 0x3f80000000037802 */ /* 0x000fe20000000f00 */
[----:B------:R-:W-:Y:S01]  /*173b0*/  STL.64 [R1+0xa88], R14 ;  /* 0x000a880e01007387 */ /* 0x000fe20000100a00 */
[----:B------:R-:W-:Y:S02]  /*173c0*/  MOV R5, 0x3f800000 ;  /* 0x3f80000000057802 */ /* 0x000fe40000000f00 */
[----:B------:R-:W-:Y:S01]  /*173d0*/  MOV R4, 0x3f800000 ;  /* 0x3f80000000047802 */ /* 0x000fe20000000f00 */
[----:B------:R-:W-:Y:S04]  /*173e0*/  STL.64 [R1+0xa80], R12 ;  /* 0x000a800c01007387 */ /* 0x000fe80000100a00 */
[----:B------:R-:W-:Y:S04]  /*173f0*/  STL.64 [R1+0xa78], R10 ;  /* 0x000a780a01007387 */ /* 0x000fe80000100a00 */
[----:B------:R-:W-:Y:S04]  /*17400*/  STL [R1+0xa50], R0 ;  /* 0x000a500001007387 */ /* 0x000fe80000100800 */
[----:B------:R-:W-:Y:S04]  /*17410*/  STL [R1+0xa6c], R3 ;  /* 0x000a6c0301007387 */ /* 0x000fe80000100800 */
[----:B------:R-:W-:Y:S04]  /*17420*/  STL [R1+0xa64], RZ ;  /* 0x000a64ff01007387 */ /* 0x000fe80000100800 */
[----:B------:R0:W-:Y:S04]  /*17430*/  STL [R1+0xa70], R5 ;  /* 0x000a700501007387 */ /* 0x0001e80000100800 */
[----:B------:R1:W-:Y:S04]  /*17440*/  STL [R1+0xa74], R4 ;  /* 0x000a740401007387 */ /* 0x0003e80000100800 */
[----:B------:R2:W-:Y:S01]  /*17450*/  STL [R1+0xa68], R3 ;  /* 0x000a680301007387 */ /* 0x0005e20000100800 */
[----:B0-----:R-:W-:-:S02]  /*17460*/  MOV R5, 0xff800000 ;  /* 0xff80000000057802 */ /* 0x001fc40000000f00 */
[----:B-1----:R-:W-:-:S03]  /*17470*/  MOV R4, 0xff800000 ;  /* 0xff80000000047802 */ /* 0x002fc60000000f00 */
[----:B------:R0:W-:Y:S01]  /*17480*/  STL [R1+0xa58], R5 ;  /* 0x000a580501007387 */ /* 0x0001e20000100800 */
[----:B--2---:R-:W-:-:S03]  /*17490*/  MOV R3, 0xff800000 ;  /* 0xff80000000037802 */ /* 0x004fc60000000f00 */
        /* <DEDUP_REMOVED lines=386> */
[----:B------:R-:W2:Y:S01]  /*18cc0*/  LDL R136, [R1+0x1a68] ;  /* 0x001a680001887983 */ /* 0x000ea20000100800 */
[----:B------:R-:W-:Y:S01]  /*18cd0*/  UIADD3.64 UR6, UR54, 0x4, URZ ;  /* 0x0000000436067897 */ /* 0x000fe2000fffe03f */
[C---:B------:R-:W-:Y:S01]  /*18ce0*/  LOP3.LUT R21, R140.reuse, 0x10, RZ, 0x3c, !PT ;  /* 0x000000108c157812 */ /* 0x040fe200078e3cff */
[----:B------:R-:W-:Y:S01]  /*18cf0*/  UIADD3.64 UR8, UR54, 0x2, URZ ;  /* 0x0000000236087897 */ /* 0x000fe2000fffe03f */
[C---:B------:R-:W-:Y:S01]  /*18d00*/  LOP3.LUT R20, R140.reuse, 0x20, RZ, 0x3c, !PT ;  /* 0x000000208c147812 */ /* 0x040fe200078e3cff */
[----:B------:R-:W-:Y:S01]  /*18d10*/  UIADD3.64 UR6, UR54, 0x400, URZ ;  /* 0x0000040036067897 */ /* 0x000fe2000fffe03f */
[C---:B------:R-:W-:Y:S01]  /*18d20*/  LOP3.LUT R19, R140.reuse, 0x30, RZ, 0x3c, !PT ;  /* 0x000000308c137812 */ /* 0x040fe200078e3cff */
[----:B------:R-:W-:Y:S01]  /*18d30*/  UIADD3.64 UR8, UR54, 0x3fe, URZ ;  /* 0x000003fe36087897 */ /* 0x000fe2000fffe03f */
[C---:B------:R-:W-:Y:S01]  /*18d40*/  LOP3.LUT R18, R140.reuse, 0x40, RZ, 0x3c, !PT ;  /* 0x000000408c127812 */ /* 0x040fe200078e3cff */
[----:B------:R-:W-:Y:S01]  /*18d50*/  UIADD3.64 UR6, UR54, 0x404, URZ ;  /* 0x0000040436067897 */ /* 0x000fe2000fffe03f */
[----:B------:R-:W-:-:S02]  /*18d60*/  LOP3.LUT R17, R140, 0x50, RZ, 0x3c, !PT ;  /* 0x000000508c117812 */ /* 0x000fc400078e3cff */
[C---:B------:R-:W-:Y:S02]  /*18d70*/  LOP3.LUT R16, R140.reuse, 0x60, RZ, 0x3c, !PT ;  /* 0x000000608c107812 */ /* 0x040fe400078e3cff */
[----:B------:R-:W-:Y:S02]  /*18d80*/  LOP3.LUT R15, R140, 0x70, RZ, 0x3c, !PT ;  /* 0x000000708c0f7812 */ /* 0x000fe400078e3cff */
[C---:B------:R-:W-:Y:S02]  /*18d90*/  LOP3.LUT R9, R139.reuse, 0x20, RZ, 0x3c, !PT ;  /* 0x000000208b097812 */ /* 0x040fe400078e3cff */
[C---:B------:R-:W-:Y:S02]  /*18da0*/  LOP3.LUT R8, R139.reuse, 0x40, RZ, 0x3c, !PT ;  /* 0x000000408b087812 */ /* 0x040fe400078e3cff */
[----:B------:R-:W-:Y:S01]  /*18db0*/  LOP3.LUT R7, R139, 0x60, RZ, 0x3c, !PT ;  /* 0x000000608b077812 */ /* 0x000fe200078e3cff */
[----:B------:R-:W-:Y:S02]  /*18dc0*/  UIADD3.64 UR8, UR54, 0x402, URZ ;  /* 0x0000040236087897 */ /* 0x000fe4000fffe03f */
[----:B------:R-:W-:-:S02]  /*18dd0*/  UIADD3.64 UR6, UR54, 0x800, URZ ;  /* 0x0000080036067897 */ /* 0x000fc4000fffe03f */
[----:B------:R-:W-:Y:S02]  /*18de0*/  UIADD3.64 UR8, UR54, 0x7fe, URZ ;  /* 0x000007fe36087897 */ /* 0x000fe4000fffe03f */
[----:B------:R-:W-:Y:S01]  /*18df0*/  UIADD3.64 UR6, UR54, 0xc00, URZ ;  /* 0x00000c0036067897 */ /* 0x000fe2000fffe03f */
[----:B------:R-:W-:Y:S01]  /*18e00*/  MOV R2, RZ ;  /* 0x000000ff00027202 */ /* 0x000fe20000000f00 */
[----:B------:R-:W-:Y:S01]  /*18e10*/  UIADD3.64 UR8, UR54, 0xbfe, URZ ;  /* 0x00000bfe36087897 */ /* 0x000fe2000fffe03f */
[----:B------:R-:W-:Y:S01]  /*18e20*/  MOV R0, RZ ;  /* 0x000000ff00007202 */ /* 0x000fe20000000f00 */
[----:B------:R-:W-:Y:S01]  /*18e30*/  UIADD3.64 UR6, UR54, 0xc04, URZ ;  /* 0x00000c0436067897 */ /* 0x000fe2000fffe03f */
        /* <DEDUP_REMOVED lines=17> */
[----:B------:R-:W-:Y:S01]  /*18f50*/  CS2R R58, SRZ ;  /* 0x00000000003a7805 */ /* 0x000fe2000001ff00 */
[----:B------:R-:W-:Y:S01]  /*18f60*/  UIADD3.64 UR8, UR54, 0xc02, URZ ;  /* 0x00000c0236087897 */ /* 0x000fe2000fffe03f */
[----:B------:R-:W-:Y:S01]  /*18f70*/  CS2R R60, SRZ ;  /* 0x00000000003c7805 */ /* 0x000fe2000001ff00 */
[----:B------:R-:W-:Y:S01]  /*18f80*/  UIADD3.64 UR6, UR54, 0x1400, URZ ;  /* 0x0000140036067897 */ /* 0x000fe2000fffe03f */
        /* <DEDUP_REMOVED lines=42> */
[----:B------:R-:W-:Y:S02]  /*19230*/  UIADD3.64 UR8, UR54, 0x13fe, URZ ;  /* 0x000013fe36087897 */ /* 0x000fe4000fffe03f */
[----:B------:R-:W-:Y:S02]  /*19240*/  UIADD3.64 UR6, UR54, 0x1404, URZ ;  /* 0x0000140436067897 */ /* 0x000fe4000fffe03f */
[----:B------:R-:W-:-:S02]  /*19250*/  UIADD3.64 UR8, UR54, 0x1402, URZ ;  /* 0x0000140236087897 */ /* 0x000fc4000fffe03f */
[----:B------:R-:W-:Y:S02]  /*19260*/  UIADD3.64 UR6, UR54, 0x1bfe, URZ ;  /* 0x00001bfe36067897 */ /* 0x000fe4000fffe03f */
[----:B------:R-:W-:Y:S02]  /*19270*/  UIADD3.64 UR10, UR54, 0x802, URZ ;  /* 0x00000802360a7897 */ /* 0x000fe4000fffe03f */
[----:B------:R-:W-:Y:S02]  /*19280*/  UIADD3.64 UR14, UR54, 0x804, URZ ;  /* 0x00000804360e7897 */ /* 0x000fe4000fffe03f */
[----:B------:R-:W-:Y:S02]  /*19290*/  UIADD3.64 UR18, UR54, 0xffe, URZ ;  /* 0x00000ffe36127897 */ /* 0x000fe4000fffe03f */
[----:B------:R-:W-:Y:S02]  /*192a0*/  UIADD3.64 UR22, UR54, 0x1000, URZ ;  /* 0x0000100036167897 */ /* 0x000fe4000fffe03f */
[----:B------:R-:W-:-:S02]  /*192b0*/  UIADD3.64 UR26, UR54, 0x1002, URZ ;  /* 0x00001002361a7897 */ /* 0x000fc4000fffe03f */
[----:B------:R-:W-:Y:S01]  /*192c0*/  UIADD3.64 UR30, UR54, 0x1004, URZ ;  /* 0x00001004361e7897 */ /* 0x000fe2000fffe03f */
[----:B------:R-:W-:Y:S01]  /*192d0*/  UMOV UR35, 0x40000040 ;  /* 0x4000004000237882 */ /* 0x000fe20000000000 */
[----:B------:R-:W-:Y:S02]  /*192e0*/  UIADD3.64 UR38, UR54, 0x17fe, URZ ;  /* 0x000017fe36267897 */ /* 0x000fe4000fffe03f */
[----:B------:R-:W-:Y:S02]  /*192f0*/  UIADD3.64 UR42, UR54, 0x1800, URZ ;  /* 0x00001800362a7897 */ /* 0x000fe4000fffe03f */
[----:B------:R-:W-:Y:S02]  /*19300*/  UIADD3.64 UR46, UR54, 0x1802, URZ ;  /* 0x00001802362e7897 */ /* 0x000fe4000fffe03f */
[----:B------:R-:W-:Y:S02]  /*19310*/  UIADD3.64 UR50, UR54, 0x1804, URZ ;  /* 0x0000180436327897 */ /* 0x000fe4000fffe03f */
[----:B------:R-:W-:-:S02]  /*19320*/  UIADD3.64 UR12, UR54, 0x1c00, URZ ;  /* 0x00001c00360c7897 */ /* 0x000fc4000fffe03f */
[----:B------:R-:W-:Y:S02]  /*19330*/  UIADD3.64 UR8, UR54, 0x1c02, URZ ;  /* 0x00001c0236087897 */ /* 0x000fe4000fffe03f */
[----:B------:R-:W-:Y:S01]  /*19340*/  UIADD3.64 UR6, UR54, 0x1c04, URZ ;  /* 0x00001c0436067897 */ /* 0x000fe2000fffe03f */
[C---:B--2---:R-:W-:Y:S02]  /*19350*/  IADD3 R22, R136.reuse, R140, RZ ;  /* 0x0000008c88167210 */ /* 0x044fe40007ffe0ff */
[----:B------:R-:W-:Y:S02]  /*19360*/  CS2R R140, SRZ ;  /* 0x00000000008c7805 */ /* 0x000fe4000001ff00 */
[C---:B------:R-:W-:Y:S02]  /*19370*/  IADD3 R21, R136.reuse, R21, RZ ;  /* 0x0000001588157210 */ /* 0x040fe40007ffe0ff */
[C---:B------:R-:W-:Y:S02]  /*19380*/  IADD3 R20, R136.reuse, R20, RZ ;  /* 0x0000001488147210 */ /* 0x040fe40007ffe0ff */
[----:B------:R-:W-:-:S02]  /*19390*/  IADD3 R19, R136, R19, RZ ;  /* 0x0000001388137210 */ /* 0x000fc40007ffe0ff */
[C---:B------:R-:W-:Y:S02]  /*193a0*/  IADD3 R18, R136.reuse, R18, RZ ;  /* 0x0000001288127210 */ /* 0x040fe40007ffe0ff */
[C---:B------:R-:W-:Y:S02]  /*193b0*/  IADD3 R17, R136.reuse, R17, RZ ;  /* 0x0000001188117210 */ /* 0x040fe40007ffe0ff */
[C---:B------:R-:W-:Y:S02]  /*193c0*/  IADD3 R16, R136.reuse, R16, RZ ;  /* 0x0000001088107210 */ /* 0x040fe40007ffe0ff */
[C---:B------:R-:W-:Y:S02]  /*193d0*/  IADD3 R15, R136.reuse, R15, RZ ;  /* 0x0000000f880f7210 */ /* 0x040fe40007ffe0ff */
[----:B------:R-:W-:Y:S02]  /*193e0*/  IADD3 R10, R136, R139, RZ ;  /* 0x0000008b880a7210 */ /* 0x000fe40007ffe0ff */
[----:B------:R-:W-:-:S02]  /*193f0*/  CS2R R138, SRZ ;  /* 0x00000000008a7805 */ /* 0x000fc4000001ff00 */
[C---:B------:R-:W-:Y:S02]  /*19400*/  IADD3 R9, R136.reuse, R9, RZ ;  /* 0x0000000988097210 */ /* 0x040fe40007ffe0ff */
[C---:B------:R-:W-:Y:S02]  /*19410*/  IADD3 R8, R136.reuse, R8, RZ ;  /* 0x0000000888087210 */ /* 0x040fe40007ffe0ff */
[----:B------:R-:W-:Y:S02]  /*19420*/  IADD3 R7, R136, R7, RZ ;  /* 0x0000000788077210 */ /* 0x000fe40007ffe0ff */
[----:B0-----:R-:W-:-:S07]  /*19430*/  CS2R R136, SRZ ;  /* 0x0000000000887805 */ /* 0x001fce000001ff00 */
.L_x_1:
[----:B------:R-:W2:Y:S01]  /*19440*/  LDL.64 R152, [R1+0x1a60] ;  /* 0x001a600001987983 */ /* 0x000ea20000100a00 */
[----:B------:R-:W0:Y:S03]  /*19450*/  LDC R23, c[0x0][0x258] ;  /* 0x00009600ff177b82 */ /* 0x000e260000000800 */
[----:B------:R-:W3:Y:S04]  /*19460*/  LDL.64 R12, [R1+0x1a58] ;  /* 0x001a5800010c7983 */ /* 0x000ee80000100a00 */
[----:B------:R-:W4:Y:S04]  /*19470*/  LDL.64 R4, [R1+0x1a50] ;  /* 0x001a500001047983 */ /* 0x000f280000100a00 */
[----:B------:R-:W4:Y:S04]  /*19480*/  LDL.64 R164, [R1+0x1878] ;  /* 0x0018780001a47983 */ /* 0x000f280000100a00 */
[----:B------:R-:W4:Y:S04]  /*19490*/  LDL.64 R162, [R1+0x1a48] ;  /* 0x001a480001a27983 */ /* 0x000f280000100a00 */
[----:B------:R-:W4:Y:S04]  /*194a0*/  LDL.64 R160, [R1+0x1870] ;  /* 0x0018700001a07983 */ /* 0x000f280000100a00 */
[----:B------:R-:W4:Y:S04]  /*194b0*/  LDL.64 R154, [R1+0x1a40] ;  /* 0x001a4000019a7983 */ /* 0x000f280000100a00 */
[----:B------:R-:W4:Y:S04]  /*194c0*/  LDL.64 R158, [R1+0x1868] ;  /* 0x00186800019e7983 */ /* 0x000f280000100a00 */
[----:B------:R-:W4:Y:S04]  /*194d0*/  LDL.64 R156, [R1+0x1a38] ;  /* 0x001a3800019c7983 */ /* 0x000f280000100a00 */
[----:B-----5:R-:W-:Y:S04]  /*194e0*/  STL [R1+0x2144], R21 ;  /* 0x0021441501007387 */ /* 0x020fe80000100800 */
[----:B------:R-:W-:Y:S04]  /*194f0*/  STL [R1+0x2140], R20 ;  /* 0x0021401401007387 */ /* 0x000fe80000100800 */
        /* <DEDUP_REMOVED lines=10> */
[----:B------:R-:W-:Y:S04]  /*195a0*/  STL.64 [R1+0x1cc0], R150 ;  /* 0x001cc09601007387 */ /* 0x000fe80000100a00 */
[----:B------:R-:W-:Y:S04]  /*195b0*/  STL.64 [R1+0x1cb8], R148 ;  /* 0x001cb89401007387 */ /* 0x000fe80000100a00 */
[----:B------:R-:W-:Y:S04]  /*195c0*/  STL.64 [R1+0x1cb0], R146 ;  /* 0x001cb09201007387 */ /* 0x000fe80000100a00 */
[----:B------:R-:W-:Y:S04]  /*195d0*/  STL.64 [R1+0x1ca8], R144 ;  /* 0x001ca89001007387 */ /* 0x000fe80000100a00 */
[----:B------:R-:W-:Y:S04]  /*195e0*/  STL.64 [R1+0x1ca0], R142 ;  /* 0x001ca08e01007387 */ /* 0x000fe80000100a00 */
[----:B------:R-:W-:Y:S04]  /*195f0*/  STL.64 [R1+0x1c98], R140 ;  /* 0x001c988c01007387 */ /* 0x000fe80000100a00 */
[----:B------:R1:W-:Y:S04]  /*19600*/  STL.64 [R1+0x1c90], R138 ;  /* 0x001c908a01007387 */ /* 0x0003e80000100a00 */
[----:B------:R-:W-:Y:S04]  /*19610*/  STL.64 [R1+0x1c88], R136 ;  /* 0x001c888801007387 */ /* 0x000fe80000100a00 */
        /* <DEDUP_REMOVED lines=45> */
[----:B------:R-:W-:Y:S01]  /*198f0*/  STL.64 [R1+0x1b18], R44 ;  /* 0x001b182c01007387 */ /* 0x000fe20000100a00 */
[----:B--2---:R-:W-:-:S03]  /*19900*/  IMAD.WIDE R152, R2, 0x2, R152 ;  /* 0x0000000202987825 */ /* 0x004fc600078e0298 */
[----:B------:R-:W-:Y:S01]  /*19910*/  STL.64 [R1+0x1b10], R42 ;  /* 0x001b102a01007387 */ /* 0x000fe20000100a00 */
[----:B---3--:R-:W-:-:S03]  /*19920*/  IMAD.WIDE R12, R2, 0x2, R12 ;  /* 0x00000002020c7825 */ /* 0x008fc600078e020c */
[----:B-1----:R1:W2:Y:S01]  /*19930*/  LDG.E.U16 R139, desc[UR4][R152.64] ;  /* 0x00000004988b7981 */ /* 0x0022a2000c1e1500 */
[----:B----4-:R-:W-:-:S03]  /*19940*/  IMAD.WIDE R4, R2, 0x2, R4 ;  /* 0x0000000202047825 */ /* 0x010fc600078e0204 */
[----:B------:R-:W-:Y:S04]  /*19950*/  STL.64 [R1+0x1b08], R40 ;  /* 0x001b082801007387 */ /* 0x000fe80000100a00 */
[----:B------:R-:W-:Y:S04]  /*19960*/  STL.64 [R1+0x1b00], R38 ;  /* 0x001b002601007387 */ /* 0x000fe80000100a00 */
[----:B------:R-:W-:Y:S04]  /*19970*/  STL.64 [R1+0x1af8], R36 ;  /* 0x001af82401007387 */ /* 0x000fe80000100a00 */
[----:B------:R-:W-:Y:S04]  /*19980*/  STL.64 [R1+0x1af0], R34 ;  /* 0x001af02201007387 */ /* 0x000fe80000100a00 */
[----:B------:R-:W-:Y:S04]  /*19990*/  STL.64 [R1+0x1ae8], R32 ;  /* 0x001ae82001007387 */ /* 0x000fe80000100a00 */
[----:B------:R-:W-:Y:S01]  /*199a0*/  STL.64 [R1+0x1ae0], R30 ;  /* 0x001ae01e01007387 */ /* 0x000fe20000100a00 */
[----:B-1----:R-:W-:-:S03]  /*199b0*/  IMAD.WIDE R152, R2, 0x2, R164 ;  /* 0x0000000202987825 */ /* 0x002fc600078e02a4 */
[----:B------:R-:W-:Y:S04]  /*199c0*/  STL.64 [R1+0x1ad8], R28 ;  /* 0x001ad81c01007387 */ /* 0x000fe80000100a00 */
[----:B------:R-:W-:Y:S04]  /*199d0*/  STL.64 [R1+0x1ad0], R26 ;  /* 0x001ad01a01007387 */ /* 0x000fe80000100a00 */
[----:B------:R1:W-:Y:S04]  /*199e0*/  STL.64 [R1+0x1ac8], R24 ;  /* 0x001ac81801007387 */ /* 0x0003e80000100a00 */
[----:B------:R-:W3:Y:S04]  /*199f0*/  LDL.64 R18, [R1+0x1860] ;  /* 0x0018600001127983 */ /* 0x000ee80000100a00 */
[----:B------:R-:W4:Y:S04]  /*19a00*/  LDL.64 R6, [R1+0x1a30] ;  /* 0x001a300001067983 */ /* 0x000f280000100a00 */
[----:B------:R1:W4:Y:S04]  /*19a10*/  LDG.E.U16 R138, desc[UR4][R12.64] ;  /* 0x000000040c8a7981 */ /* 0x000328000c1e1500 */
[----:B0-----:R0:W4:Y:S04]  /*19a20*/  LDG.E.U16 R113, desc[UR4][R4.64] ;  /* 0x0000000404717981 */ /* 0x001128000c1e1500 */
[----:B------:R0:W4:Y:S01]  /*19a30*/  LDG.E.U16 R112, desc[UR4][R152.64] ;  /* 0x0000000498707981 */ /* 0x000122000c1e1500 */
[----:B-1----:R-:W-:-:S04]  /*19a40*/  IMAD.WIDE R12, R2, 0x2, R162 ;  /* 0x00000002020c7825 */ /* 0x002fc800078e02a2 */
[C---:B0-----:R-:W-:Y:S01]  /*19a50*/  IMAD.WIDE R4, R2.reuse, 0x2, R160 ;  /* 0x0000000202047825 */ /* 0x041fe200078e02a0 */
[----:B------:R-:W4:Y:S01]  /*19a60*/  LDG.E.U16 R97, desc[UR4][R12.64] ;  /* 0x000000040c617981 */ /* 0x000f22000c1e1500 */
[----:B------:R-:W0:Y:S03]  /*19a70*/  LDC R160, c[0x0][0x258] ;  /* 0x00009600ffa07b82 */ /* 0x000e260000000800 */
[----:B------:R1:W4:Y:S01]  /*19a80*/  LDG.E.U16 R96, desc[UR4][R4.64] ;  /* 0x0000000404607981 */ /* 0x000322000c1e1500 */
[----:B------:R-:W-:-:S04]  /*19a90*/  IMAD.WIDE R154, R2, 0x2, R154 ;  /* 0x00000002029a7825 */ /* 0x000fc800078e029a */
[C---:B------:R-:W-:Y:S01]  /*19aa0*/  IMAD.WIDE R152, R2.reuse, 0x2, R158 ;  /* 0x0000000202987825 */ /* 0x040fe200078e029e */
[----:B------:R3:W4:Y:S04]  /*19ab0*/  LDG.E.U16 R81, desc[UR4][R154.64] ;  /* 0x000000049a517981 */ /* 0x000728000c1e1500 */
[----:B------:R4:W4:Y:S01]  /*19ac0*/  LDG.E.U16 R80, desc[UR4][R152.64] ;  /* 0x0000000498507981 */ /* 0x000922000c1e1500 */
[----:B-1----:R-:W-:-:S05]  /*19ad0*/  IMAD.WIDE R4, R2, 0x2, R156 ;  /* 0x0000000202047825 */ /* 0x002fca00078e029c */
[----:B------:R-:W4:Y:S04]  /*19ae0*/  LDG.E.U16 R65, desc[UR4][R4.64] ;  /* 0x0000000404417981 */ /* 0x000f28000c1e1500 */
[----:B--2---:R-:W-:Y:S04]  /*19af0*/  STL [R1+0x2148], R139 ;  /* 0x0021488b01007387 */ /* 0x004fe80000100800 */
[----:B------:R-:W2:Y:S04]  /*19b00*/  LDL.64 R14, [R1+0x1a28] ;  /* 0x001a2800010e7983 */ /* 0x000ea80000100a00 */
[----:B------:R-:W2:Y:S01]  /*19b10*/  LDL.64 R24, [R1+0x1858] ;  /* 0x0018580001187983 */ /* 0x000ea20000100a00 */
[----:B---3--:R-:W-:-:S04]  /*19b20*/  IMAD.WIDE R154, R2, 0x2, R18 ;  /* 0x00000002029a7825 */ /* 0x008fc800078e0212 */
[C---:B----4-:R-:W-:Y:S01]  /*19b30*/  IMAD.WIDE R152, R2.reuse, 0x2, R6 ;  /* 0x0000000202987825 */ /* 0x050fe200078e0206 */
[----:B------:R-:W3:Y:S04]  /*19b40*/  LDG.E.U16 R64, desc[UR4][R154.64] ;  /* 0x000000049a407981 */ /* 0x000ee8000c1e1500 */
[----:B------:R-:W-:Y:S04]  /*19b50*/  STL [R1+0x214c], R138 ;  /* 0x00214c8a01007387 */ /* 0x000fe80000100800 */
[----:B------:R-:W-:Y:S04]  /*19b60*/  STL [R1+0x2150], R113 ;  /* 0x0021507101007387 */ /* 0x000fe80000100800 */
[----:B------:R-:W-:Y:S04]  /*19b70*/  STL [R1+0x2154], R112 ;  /* 0x0021547001007387 */ /* 0x000fe80000100800 */
[----:B------:R-:W4:Y:S04]  /*19b80*/  LDL.64 R16, [R1+0x1850] ;  /* 0x0018500001107983 */ /* 0x000f280000100a00 */
[----:B------:R-:W4:Y:S04]  /*19b90*/  LDL.64 R28, [R1+0x1a20] ;  /* 0x001a2000011c7983 */ /* 0x000f280000100a00 */
[----:B------:R4:W4:Y:S04]  /*19ba0*/  LDG.E.U16 R49, desc[UR4][R152.64] ;  /* 0x0000000498317981 */ /* 0x000928000c1e1500 */
[----:B------:R-:W4:Y:S04]  /*19bb0*/  LDL.64 R20, [R1+0x1848] ;  /* 0x0018480001147983 */ /* 0x000f280000100a00 */
[----:B------:R-:W-:Y:S04]  /*19bc0*/  STL [R1+0x2158], R97 ;  /* 0x0021586101007387 */ /* 0x000fe80000100800 */
[----:B------:R-:W-:Y:S04]  /*19bd0*/  STL [R1+0x215c], R96 ;  /* 0x00215c6001007387 */ /* 0x000fe80000100800 */
[----:B------:R-:W4:Y:S04]  /*19be0*/  LDL.64 R8, [R1+0x1a18] ;  /* 0x001a180001087983 */ /* 0x000f280000100a00 */
[----:B------:R-:W4:Y:S04]  /*19bf0*/  LDL.64 R10, [R1+0x1a10] ;  /* 0x001a1000010a7983 */ /* 0x000f280000100a00 */
[----:B------:R-:W4:Y:S04]  /*19c00*/  LDL.64 R26, [R1+0x1840] ;  /* 0x00184000011a7983 */ /* 0x000f280000100a00 */
[----:B------:R-:W-:Y:S04]  /*19c10*/  STL [R1+0x2160], R81 ;  /* 0x0021605101007387 */ /* 0x000fe80000100800 */
[----:B------:R1:W-:Y:S04]  /*19c20*/  STL [R1+0x2164], R80 ;  /* 0x0021645001007387 */ /* 0x0003e80000100800 */
[----:B------:R-:W4:Y:S04]  /*19c30*/  LDL.64 R18, [R1+0x1838] ;  /* 0x0018380001127983 */ /* 0x000f280000100a00 */
[----:B------:R-:W4:Y:S04]  /*19c40*/  LDL.64 R6, [R1+0x1a08] ;  /* 0x001a080001067983 */ /* 0x000f280000100a00 */
[----:B------:R0:W-:Y:S04]  /*19c50*/  STL [R1+0x2168], R65 ;  /* 0x0021684101007387 */ /* 0x0001e80000100800 */
[----:B------:R-:W4:Y:S01]  /*19c60*/  LDL.64 R30, [R1+0x1830] ;  /* 0x00183000011e7983 */ /* 0x000f220000100a00 */
[----:B--2---:R-:W-:-:S03]  /*19c70*/  IMAD.WIDE R4, R2, 0x2, R14 ;  /* 0x0000000202047825 */ /* 0x004fc600078e020e */
[----:B------:R-:W2:Y:S01]  /*19c80*/  LDL.64 R14, [R1+0x1a00] ;  /* 0x001a0000010e7983 */ /* 0x000ea20000100a00 */
[----:B------:R-:W-:-:S03]  /*19c90*/  IMAD.WIDE R12, R2, 0x2, R24 ;  /* 0x00000002020c7825 */ /* 0x000fc600078e0218 */
[----:B------:R-:W2:Y:S04]  /*19ca0*/  LDL.64 R24, [R1+0x1828] ;  /* 0x0018280001187983 */ /* 0x000ea80000100a00 */
[----:B------:R1:W2:Y:S04]  /*19cb0*/  LDG.E.U16 R48, desc[UR4][R12.64] ;  /* 0x000000040c307981 */ /* 0x0002a8000c1e1500 */
[----:B------:R0:W2:Y:S04]  /*19cc0*/  LDG.E.U16 R33, desc[UR4][R4.64] ;  /* 0x0000000404217981 */ /* 0x0000a8000c1e1500 */
[----:B---3--:R3:W-:Y:S01]  /*19cd0*/  STL [R1+0x216c], R64 ;  /* 0x00216c4001007387 */ /* 0x0087e20000100800 */
[----:B----4-:R-:W-:-:S04]  /*19ce0*/  IMAD.WIDE R152, R2, 0x2, R16 ;  /* 0x0000000202987825 */ /* 0x010fc800078e0210 */
[C---:B-1----:R-:W-:Y:S01]  /*19cf0*/  IMAD.WIDE R12, R2.reuse, 0x2, R28 ;  /* 0x00000002020c7825 */ /* 0x042fe200078e021c */
[----:B------:R1:W4:Y:S04]  /*19d00*/  LDG.E.U16 R32, desc[UR4][R152.64] ;  /* 0x0000000498207981 */ /* 0x000328000c1e1500 */
[----:B------:R3:W-:Y:S01]  /*19d10*/  STL [R1+0x2170], R49 ;  /* 0x0021703101007387 */ /* 0x0007e20000100800 */
[----:B0-----:R-:W-:-:S03]  /*19d20*/  IMAD.WIDE R4, R2, 0x2, R20 ;  /* 0x0000000202047825 */ /* 0x001fc600078e0214 */
[----:B------:R-:W3:Y:S04]  /*19d30*/  LDL.64 R16, [R1+0x19f8] ;  /* 0x0019f80001107983 */ /* 0x000ee80000100a00 */
[----:B------:R-:W4:Y:S04]  /*19d40*/  LDL.64 R28, [R1+0x1820] ;  /* 0x00182000011c7983 */ /* 0x000f280000100a00 */
[----:B------:R-:W4:Y:S01]  /*19d50*/  LDL.64 R20, [R1+0x19f0] ;  /* 0x0019f00001147983 */ /* 0x000f220000100a00 */
[----:B------:R-:W-:-:S03]  /*19d60*/  IMAD.WIDE R154, R2, 0x2, R8 ;  /* 0x00000002029a7825 */ /* 0x000fc600078e0208 */
[----:B------:R0:W4:Y:S04]  /*19d70*/  LDG.E.U16 R80, desc[UR4][R4.64] ;  /* 0x0000000404507981 */ /* 0x000128000c1e1500 */
[----:B------:R-:W4:Y:S01]  /*19d80*/  LDL.64 R8, [R1+0x1818] ;  /* 0x0018180001087983 */ /* 0x000f220000100a00 */
[----:B-1----:R-:W-:-:S03]  /*19d90*/  IMAD.WIDE R152, R2, 0x2, R26 ;  /* 0x0000000202987825 */ /* 0x002fc600078e021a */
[----:B------:R1:W4:Y:S01]  /*19da0*/  LDG.E.U16 R137, desc[UR4][R154.64] ;  /* 0x000000049a897981 */ /* 0x000322000c1e1500 */
[----:B0-----:R-:W-:-:S03]  /*19db0*/  IMAD.WIDE R4, R2, 0x2, R10 ;  /* 0x0000000202047825 */ /* 0x001fc600078e020a */
[----:B------:R-:W4:Y:S04]  /*19dc0*/  LDL.64 R26, [R1+0x19e8] ;  /* 0x0019e800011a7983 */ /* 0x000f280000100a00 */
[----:B------:R-:W4:Y:S01]  /*19dd0*/  LDL.64 R10, [R1+0x1810] ;  /* 0x00181000010a7983 */ /* 0x000f220000100a00 */
[----:B-1----:R-:W-:-:S03]  /*19de0*/  IMAD.WIDE R154, R2, 0x2, R18 ;  /* 0x00000002029a7825 */ /* 0x002fc600078e0212 */
[----:B------:R0:W4:Y:S04]  /*19df0*/  LDG.E.U16 R136, desc[UR4][R152.64] ;  /* 0x0000000498887981 */ /* 0x000128000c1e1500 */
[----:B------:R-:W4:Y:S04]  /*19e00*/  LDL.64 R18, [R1+0x19e0] ;  /* 0x0019e00001127983 */ /* 0x000f280000100a00 */
[----:B------:R2:W4:Y:S01]  /*19e10*/  LDG.E.U16 R111, desc[UR4][R4.64] ;  /* 0x00000004046f7981 */ /* 0x000522000c1e1500 */
[----:B0-----:R-:W-:-:S03]  /*19e20*/  IMAD.WIDE R152, R2, 0x2, R6 ;  /* 0x0000000202987825 */ /* 0x001fc600078e0206 */
[----:B------:R-:W4:Y:S04]  /*19e30*/  LDL.64 R6, [R1+0x1808] ;  /* 0x0018080001067983 */ /* 0x000f280000100a00 */
[----:B------:R0:W4:Y:S04]  /*19e40*/  LDG.E.U16 R95, desc[UR4][R152.64] ;  /* 0x00000004985f7981 */ /* 0x000128000c1e1500 */
[----:B------:R-:W4:Y:S04]  /*19e50*/  LDL.64 R34, [R1+0x19d8] ;  /* 0x0019d80001227983 */ /* 0x000f280000100a00 */
[----:B------:R1:W4:Y:S04]  /*19e60*/  LDG.E.U16 R65, desc[UR4][R12.64] ;  /* 0x000000040c417981 */ /* 0x000328000c1e1500 */
[----:B------:R-:W4:Y:S04]  /*19e70*/  LDG.E.U16 R110, desc[UR4][R154.64] ;  /* 0x000000049a6e7981 */ /* 0x000f28000c1e1500 */
[----:B------:R-:W4:Y:S04]  /*19e80*/  LDL.64 R36, [R1+0x1980] ;  /* 0x0019800001247983 */ /* 0x000f280000100a00 */
        /* <DEDUP_REMOVED lines=12> */
[----:B------:R-:W4:Y:S01]  /*19f50*/  LDL.64 R142, [R1+0x1668] ;  /* 0x00166800018e7983 */ /* 0x000f220000100a00 */
[----:B------:R-:W4:Y:S03]  /*19f60*/  S2R R3, SR_TID.X ;  /* 0x0000000000037919 */ /* 0x000f260000002100 */
        /* <DEDUP_REMOVED lines=15> */
[----:B--2---:R-:W-:-:S03]  /*1a060*/  IMAD.WIDE R4, R2, 0x2, R14 ;  /* 0x0000000202047825 */ /* 0x004fc600078e020e */
[----:B------:R-:W2:Y:S01]  /*1a070*/  LDL.64 R14, [R1+0x1800] ;  /* 0x00180000010e7983 */ /* 0x000ea20000100a00 */
[----:B0-----:R-:W-:-:S03]  /*1a080*/  IMAD.WIDE R152, R2, 0x2, R24 ;  /* 0x0000000202987825 */ /* 0x001fc600078e0218 */
[----:B------:R-:W2:Y:S01]  /*1a090*/  LDL.64 R24, [R1+0x19d0] ;  /* 0x0019d00001187983 */ /* 0x000ea20000100a00 */
[----:B-1----:R-:W-:-:S03]  /*1a0a0*/  IMAD.WIDE R12, R2, 0x2, R30 ;  /* 0x00000002020c7825 */ /* 0x002fc600078e021e */
[----:B------:R-:W2:Y:S04]  /*1a0b0*/  LDG.E.U16 R79, desc[UR4][R4.64] ;  /* 0x00000004044f7981 */ /* 0x000ea8000c1e1500 */
[----:B------:R3:W2:Y:S04]  /*1a0c0*/  LDG.E.U16 R94, desc[UR4][R12.64] ;  /* 0x000000040c5e7981 */ /* 0x0006a8000c1e1500 */
[----:B------:R0:W2:Y:S01]  /*1a0d0*/  LDG.E.U16 R78, desc[UR4][R152.64] ;  /* 0x00000004984e7981 */ /* 0x0000a2000c1e1500 */
[----:B---3--:R-:W-:-:S03]  /*1a0e0*/  IMAD.WIDE R12, R2, 0x2, R16 ;  /* 0x00000002020c7825 */ /* 0x008fc600078e0210 */
[----:B------:R-:W3:Y:S01]  /*1a0f0*/  LDL.64 R16, [R1+0x17f8] ;  /* 0x0017f80001107983 */ /* 0x000ee20000100a00 */
[----:B----4-:R-:W-:-:S03]  /*1a100*/  IMAD.WIDE R4, R2, 0x2, R28 ;  /* 0x0000000202047825 */ /* 0x010fc600078e021c */
[----:B------:R-:W4:Y:S01]  /*1a110*/  LDL.64 R28, [R1+0x19c8] ;  /* 0x0019c800011c7983 */ /* 0x000f220000100a00 */
[----:B------:R-:W-:-:S03]  /*1a120*/  IMAD.WIDE R154, R2, 0x2, R20 ;  /* 0x00000002029a7825 */ /* 0x000fc600078e0214 */
[----:B------:R-:W4:Y:S04]  /*1a130*/  LDL.64 R20, [R1+0x17f0] ;  /* 0x0017f00001147983 */ /* 0x000f280000100a00 */
[----:B------:R1:W4:Y:S01]  /*1a140*/  LDG.E.U16 R47, desc[UR4][R154.64] ;  /* 0x000000049a2f7981 */ /* 0x000322000c1e1500 */
[----:B0-----:R-:W-:-:S03]  /*1a150*/  IMAD.WIDE R152, R2, 0x2, R8 ;  /* 0x0000000202987825 */ /* 0x001fc600078e0208 */
[----:B------:R-:W4:Y:S04]  /*1a160*/  LDL.64 R8, [R1+0x19c0] ;  /* 0x0019c00001087983 */ /* 0x000f280000100a00 */
[----:B------:R0:W4:Y:S04]  /*1a170*/  LDG.E.U16 R62, desc[UR4][R4.64] ;  /* 0x00000004043e7981 */ /* 0x000128000c1e1500 */
[----:B------:R0:W4:Y:S01]  /*1a180*/  LDG.E.U16 R63, desc[UR4][R12.64] ;  /* 0x000000040c3f7981 */ /* 0x000122000c1e1500 */
[----:B-1----:R-:W-:-:S03]  /*1a190*/  IMAD.WIDE R154, R2, 0x2, R10 ;  /* 0x00000002029a7825 */ /* 0x002fc600078e020a */
[----:B------:R-:W4:Y:S01]  /*1a1a0*/  LDL.64 R10, [R1+0x19b8] ;  /* 0x0019b800010a7983 */ /* 0x000f220000100a00 */
[----:B0-----:R-:W-:-:S03]  /*1a1b0*/  IMAD.WIDE R4, R2, 0x2, R26 ;  /* 0x0000000202047825 */ /* 0x001fc600078e021a */
[----:B------:R-:W4:Y:S04]  /*1a1c0*/  LDL.64 R26, [R1+0x17e8] ;  /* 0x0017e800011a7983 */ /* 0x000f280000100a00 */
[----:B------:R0:W4:Y:S04]  /*1a1d0*/  LDG.E.U16 R46, desc[UR4][R152.64] ;  /* 0x00000004982e7981 */ /* 0x000128000c1e1500 */
[----:B------:R1:W4:Y:S01]  /*1a1e0*/  LDG.E.U16 R31, desc[UR4][R4.64] ;  /* 0x00000004041f7981 */ /* 0x000322000c1e1500 */
[----:B------:R-:W-:-:S03]  /*1a1f0*/  IMAD.WIDE R12, R2, 0x2, R6 ;  /* 0x00000002020c7825 */ /* 0x000fc600078e0206 */
[----:B------:R-:W4:Y:S01]  /*1a200*/  LDL.64 R6, [R1+0x19b0] ;  /* 0x0019b00001067983 */ /* 0x000f220000100a00 */
[----:B0-----:R-:W-:-:S03]  /*1a210*/  IMAD.WIDE R152, R2, 0x2, R18 ;  /* 0x0000000202987825 */ /* 0x001fc600078e0212 */
[----:B------:R-:W4:Y:S04]  /*1a220*/  LDL.64 R18, [R1+0x17e0] ;  /* 0x0017e00001127983 */ /* 0x000f280000100a00 */
[----:B------:R2:W4:Y:S01]  /*1a230*/  LDG.E.U16 R81, desc[UR4][R152.64] ;  /* 0x0000000498517981 */ /* 0x000522000c1e1500 */
[----:B-1----:R-:W-:-:S03]  /*1a240*/  IMAD.WIDE R4, R2, 0x2, R34 ;  /* 0x0000000202047825 */ /* 0x002fc600078e0222 */
[----:B------:R0:W4:Y:S04]  /*1a250*/  LDG.E.U16 R96, desc[UR4][R12.64] ;  /* 0x000000040c607981 */ /* 0x000128000c1e1500 */
[----:B------:R-:W4:Y:S04]  /*1a260*/  LDL.64 R34, [R1+0x17d8] ;  /* 0x0017d80001227983 */ /* 0x000f280000100a00 */
[----:B------:R-:W4:Y:S04]  /*1a270*/  LDG.E.U16 R30, desc[UR4][R154.64] ;  /* 0x000000049a1e7981 */ /* 0x000f28000c1e1500 */
[----:B------:R3:W4:Y:S01]  /*1a280*/  LDG.E.U16 R135, desc[UR4][R4.64] ;  /* 0x0000000404877981 */ /* 0x000722000c1e1500 */
[----:B--2---:R-:W-:-:S03]  /*1a290*/  IMAD.WIDE R152, R2, 0x2, R14 ;  /* 0x0000000202987825 */ /* 0x004fc600078e020e */
[----:B------:R-:W2:Y:S01]  /*1a2a0*/  LDL.64 R14, [R1+0x19a8] ;  /* 0x0019a800010e7983 */ /* 0x000ea20000100a00 */
[----:B0-----:R-:W-:-:S03]  /*1a2b0*/  IMAD.WIDE R12, R2, 0x2, R24 ;  /* 0x00000002020c7825 */ /* 0x001fc600078e0218 */
[----:B------:R-:W2:Y:S04]  /*1a2c0*/  LDL.64 R24, [R1+0x17d0] ;  /* 0x0017d00001187983 */ /* 0x000ea80000100a00 */
[----:B------:R0:W2:Y:S04]  /*1a2d0*/  LDG.E.U16 R134, desc[UR4][R152.64] ;  /* 0x0000000498867981 */ /* 0x0000a8000c1e1500 */
[----:B------:R-:W2:Y:S01]  /*1a2e0*/  LDG.E.U16 R109, desc[UR4][R12.64] ;  /* 0x000000040c6d7981 */ /* 0x000ea2000c1e1500 */
[----:B---3--:R-:W-:-:S03]  /*1a2f0*/  IMAD.WIDE R4, R2, 0x2, R16 ;  /* 0x0000000202047825 */ /* 0x008fc600078e0210 */
[----:B------:R-:W3:Y:S01]  /*1a300*/  LDL.64 R16, [R1+0x19a0] ;  /* 0x0019a00001107983 */ /* 0x000ee20000100a00 */
[----:B----4-:R-:W-:-:S03]  /*1a310*/  IMAD.WIDE R154, R2, 0x2, R28 ;  /* 0x00000002029a7825 */ /* 0x010fc600078e021c */
[----:B------:R-:W4:Y:S01]  /*1a320*/  LDL.64 R28, [R1+0x17c8] ;  /* 0x0017c800011c7983 */ /* 0x000f220000100a00 */
[----:B0-----:R-:W-:-:S03]  /*1a330*/  IMAD.WIDE R152, R2, 0x2, R20 ;  /* 0x0000000202987825 */ /* 0x001fc600078e0214 */
[----:B------:R-:W4:Y:S04]  /*1a340*/  LDL.64 R20, [R1+0x1998] ;  /* 0x0019980001147983 */ /* 0x000f280000100a00 */
[----:B------:R0:W4:Y:S04]  /*1a350*/  LDG.E.U16 R108, desc[UR4][R4.64] ;  /* 0x00000004046c7981 */ /* 0x000128000c1e1500 */
[----:B------:R1:W4:Y:S04]  /*1a360*/  LDG.E.U16 R92, desc[UR4][R152.64] ;  /* 0x00000004985c7981 */ /* 0x000328000c1e1500 */
[----:B------:R1:W4:Y:S01]  /*1a370*/  LDG.E.U16 R93, desc[UR4][R154.64] ;  /* 0x000000049a5d7981 */ /* 0x000322000c1e1500 */
[----:B0-----:R-:W-:-:S03]  /*1a380*/  IMAD.WIDE R4, R2, 0x2, R8 ;  /* 0x0000000202047825 */ /* 0x001fc600078e0208 */
[----:B------:R-:W4:Y:S01]  /*1a390*/  LDL.64 R8, [R1+0x17c0] ;  /* 0x0017c00001087983 */ /* 0x000f220000100a00 */
[----:B-1----:R-:W-:-:S03]  /*1a3a0*/  IMAD.WIDE R152, R2, 0x2, R10 ;  /* 0x0000000202987825 */ /* 0x002fc600078e020a */
[----:B------:R-:W4:Y:S01]  /*1a3b0*/  LDL.64 R10, [R1+0x17b8] ;  /* 0x0017b800010a7983 */ /* 0x000f220000100a00 */
[----:B------:R-:W-:-:S03]  /*1a3c0*/  IMAD.WIDE R154, R2, 0x2, R26 ;  /* 0x00000002029a7825 */ /* 0x000fc600078e021a */
[----:B------:R-:W4:Y:S04]  /*1a3d0*/  LDL.64 R26, [R1+0x1990] ;  /* 0x00199000011a7983 */ /* 0x000f280000100a00 */
[----:B------:R0:W4:Y:S04]  /*1a3e0*/  LDG.E.U16 R77, desc[UR4][R4.64] ;  /* 0x00000004044d7981 */ /* 0x000128000c1e1500 */
[----:B------:R1:W4:Y:S04]  /*1a3f0*/  LDG.E.U16 R61, desc[UR4][R152.64] ;  /* 0x00000004983d7981 */ /* 0x000328000c1e1500 */
[----:B------:R-:W4:Y:S01]  /*1a400*/  LDG.E.U16 R76, desc[UR4][R154.64] ;  /* 0x000000049a4c7981 */ /* 0x000f22000c1e1500 */
[----:B------:R-:W-:-:S03]  /*1a410*/  IMAD.WIDE R12, R2, 0x2, R18 ;  /* 0x00000002020c7825 */ /* 0x000fc600078e0212 */
[----:B------:R-:W4:Y:S01]  /*1a420*/  LDL.64 R18, [R1+0x1988] ;  /* 0x0019880001127983 */ /* 0x000f220000100a00 */
[----:B0-----:R-:W-:-:S03]  /*1a430*/  IMAD.WIDE R4, R2, 0x2, R6 ;  /* 0x0000000202047825 */ /* 0x001fc600078e0206 */
[----:B------:R-:W4:Y:S04]  /*1a440*/  LDL.64 R6, [R1+0x17b0] ;  /* 0x0017b00001067983 */ /* 0x000f280000100a00 */
[----:B------:R2:W4:Y:S04]  /*1a450*/  LDG.E.U16 R60, desc[UR4][R12.64] ;  /* 0x000000040c3c7981 */ /* 0x000528000c1e1500 */
[----:B------:R0:W4:Y:S01]  /*1a460*/  LDG.E.U16 R45, desc[UR4][R4.64] ;  /* 0x00000004042d7981 */ /* 0x000122000c1e1500 */
[----:B-1----:R-:W-:-:S03]  /*1a470*/  IMAD.WIDE R152, R2, 0x2, R34 ;  /* 0x0000000202987825 */ /* 0x002fc600078e0222 */
[----:B------:R-:W4:Y:S04]  /*1a480*/  LDL.64 R34, [R1+0x1970] ;  /* 0x0019700001227983 */ /* 0x000f280000100a00 */
[----:B------:R4:W4:Y:S01]  /*1a490*/  LDG.E.U16 R44, desc[UR4][R152.64] ;  /* 0x00000004982c7981 */ /* 0x000922000c1e1500 */
[----:B--2---:R-:W-:-:S03]  /*1a4a0*/  IMAD.WIDE R12, R2, 0x2, R14 ;  /* 0x00000002020c7825 */ /* 0x004fc600078e020e */
[----:B------:R-:W2:Y:S01]  /*1a4b0*/  LDL.64 R14, [R1+0x17a8] ;  /* 0x0017a800010e7983 */ /* 0x000ea20000100a00 */
[----:B0-----:R-:W-:-:S03]  /*1a4c0*/  IMAD.WIDE R4, R2, 0x2, R24 ;  /* 0x0000000202047825 */ /* 0x001fc600078e0218 */
[----:B------:R-:W2:Y:S01]  /*1a4d0*/  LDL.64 R24, [R1+0x1978] ;  /* 0x0019780001187983 */ /* 0x000ea20000100a00 */
[----:B---3--:R-:W-:-:S03]  /*1a4e0*/  IMAD.WIDE R154, R2, 0x2, R16 ;  /* 0x00000002029a7825 */ /* 0x008fc600078e0210 */
[----:B------:R-:W3:Y:S01]  /*1a4f0*/  LDL.64 R16, [R1+0x17a0] ;  /* 0x0017a00001107983 */ /* 0x000ee20000100a00 */
[----:B----4-:R-:W-:-:S03]  /*1a500*/  IMAD.WIDE R152, R2, 0x2, R28 ;  /* 0x0000000202987825 */ /* 0x010fc600078e021c */
[----:B------:R0:W4:Y:S04]  /*1a510*/  LDG.E.U16 R28, desc[UR4][R4.64] ;  /* 0x00000004041c7981 */ /* 0x000128000c1e1500 */
[----:B------:R1:W4:Y:S04]  /*1a520*/  LDG.E.U16 R97, desc[UR4][R154.64] ;  /* 0x000000049a617981 */ /* 0x000328000c1e1500 */
[----:B------:R1:W4:Y:S01]  /*1a530*/  LDG.E.U16 R29, desc[UR4][R12.64] ;  /* 0x000000040c1d7981 */ /* 0x000322000c1e1500 */
[----:B0-----:R-:W-:-:S03]  /*1a540*/  IMAD.WIDE R4, R2, 0x2, R20 ;  /* 0x0000000202047825 */ /* 0x001fc600078e0214 */
[----:B------:R-:W4:Y:S04]  /*1a550*/  LDL.64 R20, [R1+0x1798] ;  /* 0x0017980001147983 */ /* 0x000f280000100a00 */
[----:B------:R0:W4:Y:S01]  /*1a560*/  LDG.E.U16 R112, desc[UR4][R152.64] ;  /* 0x0000000498707981 */ /* 0x000122000c1e1500 */
[----:B-1----:R-:W-:-:S03]  /*1a570*/  IMAD.WIDE R154, R2, 0x2, R8 ;  /* 0x00000002029a7825 */ /* 0x002fc600078e0208 */
[----:B------:R-:W4:Y:S01]  /*1a580*/  LDL.64 R8, [R1+0x1968] ;  /* 0x0019680001087983 */ /* 0x000f220000100a00 */
[----:B------:R-:W-:-:S03]  /*1a590*/  IMAD.WIDE R12, R2, 0x2, R10 ;  /* 0x00000002020c7825 */ /* 0x000fc600078e020a */
[----:B------:R-:W4:Y:S01]  /*1a5a0*/  LDL.64 R10, [R1+0x1960] ;  /* 0x00196000010a7983 */ /* 0x000f220000100a00 */
[----:B0-----:R-:W-:-:S03]  /*1a5b0*/  IMAD.WIDE R152, R2, 0x2, R26 ;  /* 0x0000000202987825 */ /* 0x001fc600078e021a */
[----:B------:R-:W4:Y:S04]  /*1a5c0*/  LDL.64 R26, [R1+0x1790] ;  /* 0x00179000011a7983 */ /* 0x000f280000100a00 */
[----:B------:R0:W4:Y:S04]  /*1a5d0*/  LDG.E.U16 R133, desc[UR4][R4.64] ;  /* 0x0000000404857981 */ /* 0x000128000c1e1500 */
[----:B------:R1:W4:Y:S04]  /*1a5e0*/  LDG.E.U16 R107, desc[UR4][R152.64] ;  /* 0x00000004986b7981 */ /* 0x000328000c1e1500 */
[----:B------:R-:W4:Y:S01]  /*1a5f0*/  LDG.E.U16 R132, desc[UR4][R154.64] ;  /* 0x000000049a847981 */ /* 0x000f22000c1e1500 */
[----:B0-----:R-:W-:-:S03]  /*1a600*/  IMAD.WIDE R4, R2, 0x2, R18 ;  /* 0x0000000202047825 */ /* 0x001fc600078e0212 */
[----:B------:R-:W4:Y:S01]  /*1a610*/  LDL.64 R18, [R1+0x1788] ;  /* 0x0017880001127983 */ /* 0x000f220000100a00 */
[----:B-1----:R-:W-:-:S03]  /*1a620*/  IMAD.WIDE R152, R2, 0x2, R6 ;  /* 0x0000000202987825 */ /* 0x002fc600078e0206 */
[----:B------:R-:W4:Y:S04]  /*1a630*/  LDL.64 R6, [R1+0x1958] ;  /* 0x0019580001067983 */ /* 0x000f280000100a00 */
[----:B------:R2:W4:Y:S04]  /*1a640*/  LDG.E.U16 R91, desc[UR4][R4.64] ;  /* 0x00000004045b7981 */ /* 0x000528000c1e1500 */
[----:B------:R-:W4:Y:S04]  /*1a650*/  LDG.E.U16 R90, desc[UR4][R152.64] ;  /* 0x00000004985a7981 */ /* 0x000f28000c1e1500 */
[----:B------:R-:W4:Y:S01]  /*1a660*/  LDG.E.U16 R106, desc[UR4][R12.64] ;  /* 0x000000040c6a7981 */ /* 0x000f22000c1e1500 */
[----:B--2---:R-:W-:-:S03]  /*1a670*/  IMAD.WIDE R4, R2, 0x2, R14 ;  /* 0x0000000202047825 */ /* 0x004fc600078e020e */
[----:B------:R-:W2:Y:S01]  /*1a680*/  LDL.64 R14, [R1+0x1950] ;  /* 0x00195000010e7983 */ /* 0x000ea20000100a00 */
[----:B------:R-:W-:-:S03]  /*1a690*/  IMAD.WIDE R154, R2, 0x2, R24 ;  /* 0x00000002029a7825 */ /* 0x000fc600078e0218 */
[----:B------:R-:W2:Y:S04]  /*1a6a0*/  LDL.64 R24, [R1+0x1778] ;  /* 0x0017780001187983 */ /* 0x000ea80000100a00 */
[----:B------:R0:W2:Y:S04]  /*1a6b0*/  LDG.E.U16 R74, desc[UR4][R4.64] ;  /* 0x00000004044a7981 */ /* 0x0000a8000c1e1500 */
[----:B------:R4:W2:Y:S01]  /*1a6c0*/  LDG.E.U16 R59, desc[UR4][R154.64] ;  /* 0x000000049a3b7981 */ /* 0x0008a2000c1e1500 */
[----:B0-----:R-:W-:-:S03]  /*1a6d0*/  IMAD.WIDE R4, R2, 0x2, R34 ;  /* 0x0000000202047825 */ /* 0x001fc600078e0222 */
[----:B------:R-:W2:Y:S04]  /*1a6e0*/  LDL.64 R34, [R1+0x1770] ;  /* 0x0017700001227983 */ /* 0x000ea80000100a00 */
[----:B------:R-:W2:Y:S01]  /*1a6f0*/  LDG.E.U16 R43, desc[UR4][R4.64] ;  /* 0x00000004042b7981 */ /* 0x000ea2000c1e1500 */
[----:B------:R-:W-:-:S03]  /*1a700*/  IMAD.WIDE R12, R2, 0x2, R36 ;  /* 0x00000002020c7825 */ /* 0x000fc600078e0224 */
[----:B------:R-:W2:Y:S04]  /*1a710*/  LDL.64 R36, [R1+0x1938] ;  /* 0x0019380001247983 */ /* 0x000ea80000100a00 */
[----:B------:R-:W2:Y:S01]  /*1a720*/  LDG.E.U16 R75, desc[UR4][R12.64] ;  /* 0x000000040c4b7981 */ /* 0x000ea2000c1e1500 */
[----:B---3--:R-:W-:-:S03]  /*1a730*/  IMAD.WIDE R152, R2, 0x2, R16 ;  /* 0x0000000202987825 */ /* 0x008fc600078e0210 */
[----:B------:R-:W3:Y:S04]  /*1a740*/  LDL.64 R16, [R1+0x1948] ;  /* 0x0019480001107983 */ /* 0x000ee80000100a00 */
[----:B------:R0:W3:Y:S01]  /*1a750*/  LDG.E.U16 R58, desc[UR4][R152.64] ;  /* 0x00000004983a7981 */ /* 0x0000e2000c1e1500 */
[----:B----4-:R-:W-:-:S03]  /*1a760*/  IMAD.WIDE R154, R2, 0x2, R20 ;  /* 0x00000002029a7825 */ /* 0x010fc600078e0214 */
[----:B------:R-:W4:Y:S04]  /*1a770*/  LDL.64 R20, [R1+0x1940] ;  /* 0x0019400001147983 */ /* 0x000f280000100a00 */
[----:B------:R-:W4:Y:S01]  /*1a780*/  LDG.E.U16 R42, desc[UR4][R154.64] ;  /* 0x000000049a2a7981 */ /* 0x000f22000c1e1500 */
[----:B0-----:R-:W-:-:S03]  /*1a790*/  IMAD.WIDE R152, R2, 0x2, R8 ;  /* 0x0000000202987825 */ /* 0x001fc600078e0208 */
[----:B------:R-:W4:Y:S01]  /*1a7a0*/  LDL.64 R8, [R1+0x1768] ;  /* 0x0017680001087983 */ /* 0x000f220000100a00 */
[----:B------:R-:W-:-:S03]  /*1a7b0*/  IMAD.WIDE R4, R2, 0x2, R10 ;  /* 0x0000000202047825 */ /* 0x000fc600078e020a */
[----:B------:R-:W4:Y:S01]  /*1a7c0*/  LDL.64 R10, [R1+0x1760] ;  /* 0x00176000010a7983 */ /* 0x000f220000100a00 */
[----:B------:R-:W-:-:S03]  /*1a7d0*/  IMAD.WIDE R12, R2, 0x2, R26 ;  /* 0x00000002020c7825 */ /* 0x000fc600078e021a */
[----:B------:R0:W4:Y:S04]  /*1a7e0*/  LDG.E.U16 R27, desc[UR4][R152.64] ;  /* 0x00000004981b7981 */ /* 0x000128000c1e1500 */
[----:B------:R1:W4:Y:S04]  /*1a7f0*/  LDG.E.U16 R26, desc[UR4][R12.64] ;  /* 0x000000040c1a7981 */ /* 0x000328000c1e1500 */
[----:B------:R-:W4:Y:S01]  /*1a800*/  LDG.E.U16 R113, desc[UR4][R4.64] ;  /* 0x0000000404717981 */ /* 0x000f22000c1e1500 */
[----:B0-----:R-:W-:-:S03]  /*1a810*/  IMAD.WIDE R152, R2, 0x2, R18 ;  /* 0x0000000202987825 */ /* 0x001fc600078e0212 */
[----:B------:R-:W4:Y:S01]  /*1a820*/  LDL.64 R18, [R1+0x1930] ;  /* 0x0019300001127983 */ /* 0x000f220000100a00 */
[----:B-1----:R-:W-:-:S03]  /*1a830*/  IMAD.WIDE R12, R2, 0x2, R6 ;  /* 0x00000002020c7825 */ /* 0x002fc600078e0206 */
[----:B------:R-:W4:Y:S04]  /*1a840*/  LDL.64 R6, [R1+0x1758] ;  /* 0x0017580001067983 */ /* 0x000f280000100a00 */
[----:B------:R0:W4:Y:S01]  /*1a850*/  LDG.E.U16 R138, desc[UR4][R152.64] ;  /* 0x00000004988a7981 */ /* 0x000122000c1e1500 */
[----:B--2---:R-:W-:-:S03]  /*1a860*/  IMAD.WIDE R154, R2, 0x2, R14 ;  /* 0x00000002029a7825 */ /* 0x004fc600078e020e */
[----:B------:R-:W2:Y:S04]  /*1a870*/  LDG.E.U16 R131, desc[UR4][R12.64] ;  /* 0x000000040c837981 */ /* 0x000ea8000c1e1500 */
[----:B------:R-:W2:Y:S01]  /*1a880*/  LDL.64 R14, [R1+0x1750] ;  /* 0x00175000010e7983 */ /* 0x000ea20000100a00 */
[----:B0-----:R-:W-:-:S03]  /*1a890*/  IMAD.WIDE R152, R2, 0x2, R24 ;  /* 0x0000000202987825 */ /* 0x001fc600078e0218 */
[----:B------:R-:W2:Y:S04]  /*1a8a0*/  LDL.64 R24, [R1+0x1920] ;  /* 0x0019200001187983 */ /* 0x000ea80000100a00 */
[----:B------:R0:W2:Y:S01]  /*1a8b0*/  LDG.E.U16 R105, desc[UR4][R154.64] ;  /* 0x000000049a697981 */ /* 0x0000a2000c1e1500 */
[----:B------:R-:W-:-:S03]  /*1a8c0*/  IMAD.WIDE R4, R2, 0x2, R38 ;  /* 0x0000000202047825 */ /* 0x000fc600078e0226 */
[----:B------:R-:W2:Y:S04]  /*1a8d0*/  LDL.64 R38, [R1+0x1928] ;  /* 0x0019280001267983 */ /* 0x000ea80000100a00 */
[----:B------:R3:W2:Y:S01]  /*1a8e0*/  LDG.E.U16 R130, desc[UR4][R4.64] ;  /* 0x0000000404827981 */ /* 0x0006a2000c1e1500 */
[----:B0-----:R-:W-:-:S03]  /*1a8f0*/  IMAD.WIDE R154, R2, 0x2, R34 ;  /* 0x00000002029a7825 */ /* 0x001fc600078e0222 */
[----:B------:R-:W2:Y:S04]  /*1a900*/  LDL.64 R34, [R1+0x1918] ;  /* 0x0019180001227983 */ /* 0x000ea80000100a00 */
[----:B------:R4:W2:Y:S04]  /*1a910*/  LDG.E.U16 R104, desc[UR4][R152.64] ;  /* 0x0000000498687981 */ /* 0x0008a8000c1e1500 */
[----:B------:R-:W2:Y:S01]  /*1a920*/  LDG.E.U16 R88, desc[UR4][R154.64] ;  /* 0x000000049a587981 */ /* 0x000ea2000c1e1500 */
[----:B---3--:R-:W-:-:S03]  /*1a930*/  IMAD.WIDE R4, R2, 0x2, R16 ;  /* 0x0000000202047825 */ /* 0x008fc600078e0210 */
[----:B------:R-:W3:Y:S04]  /*1a940*/  LDL.64 R16, [R1+0x1748] ;  /* 0x0017480001107983 */ /* 0x000ee80000100a00 */
[----:B------:R0:W3:Y:S01]  /*1a950*/  LDG.E.U16 R89, desc[UR4][R4.64] ;  /* 0x0000000404597981 */ /* 0x0000e2000c1e1500 */
[----:B----4-:R-:W-:-:S03]  /*1a960*/  IMAD.WIDE R152, R2, 0x2, R20 ;  /* 0x0000000202987825 */ /* 0x010fc600078e0214 */
[----:B------:R-:W4:Y:S04]  /*1a970*/  LDL.64 R20, [R1+0x1740] ;  /* 0x0017400001147983 */ /* 0x000f280000100a00 */
[----:B------:R1:W4:Y:S01]  /*1a980*/  LDG.E.U16 R73, desc[UR4][R152.64] ;  /* 0x0000000498497981 */ /* 0x000322000c1e1500 */
[----:B------:R-:W-:-:S03]  /*1a990*/  IMAD.WIDE R12, R2, 0x2, R8 ;  /* 0x00000002020c7825 */ /* 0x000fc600078e0208 */
[----:B------:R-:W4:Y:S01]  /*1a9a0*/  LDL.64 R8, [R1+0x1910] ;  /* 0x0019100001087983 */ /* 0x000f220000100a00 */
[----:B0-----:R-:W-:-:S03]  /*1a9b0*/  IMAD.WIDE R4, R2, 0x2, R36 ;  /* 0x0000000202047825 */ /* 0x001fc600078e0224 */
[----:B------:R0:W4:Y:S01]  /*1a9c0*/  LDG.E.U16 R72, desc[UR4][R12.64] ;  /* 0x000000040c487981 */ /* 0x000122000c1e1500 */
[----:B-1----:R-:W-:-:S03]  /*1a9d0*/  IMAD.WIDE R152, R2, 0x2, R10 ;  /* 0x0000000202987825 */ /* 0x002fc600078e020a */
[----:B------:R-:W4:Y:S04]  /*1a9e0*/  LDL.64 R10, [R1+0x1908] ;  /* 0x00190800010a7983 */ /* 0x000f280000100a00 */
[----:B------:R1:W4:Y:S04]  /*1a9f0*/  LDG.E.U16 R57, desc[UR4][R4.64] ;  /* 0x0000000404397981 */ /* 0x000328000c1e1500 */
[----:B------:R-:W4:Y:S04]  /*1aa00*/  LDL.64 R36, [R1+0x1738] ;  /* 0x0017380001247983 */ /* 0x000f280000100a00 */
[----:B------:R2:W4:Y:S01]  /*1aa10*/  LDG.E.U16 R56, desc[UR4][R152.64] ;  /* 0x0000000498387981 */ /* 0x000522000c1e1500 */
[----:B0-----:R-:W-:-:S03]  /*1aa20*/  IMAD.WIDE R12, R2, 0x2, R18 ;  /* 0x00000002020c7825 */ /* 0x001fc600078e0212 */
[----:B------:R-:W4:Y:S01]  /*1aa30*/  LDL.64 R18, [R1+0x1730] ;  /* 0x0017300001127983 */ /* 0x000f220000100a00 */
[----:B-1----:R-:W-:-:S03]  /*1aa40*/  IMAD.WIDE R4, R2, 0x2, R6 ;  /* 0x0000000202047825 */ /* 0x002fc600078e0206 */
[----:B------:R-:W4:Y:S04]  /*1aa50*/  LDL.64 R6, [R1+0x1900] ;  /* 0x0019000001067983 */ /* 0x000f280000100a00 */
[----:B------:R0:W4:Y:S04]  /*1aa60*/  LDG.E.U16 R40, desc[UR4][R4.64] ;  /* 0x0000000404287981 */ /* 0x000128000c1e1500 */
[----:B------:R-:W4:Y:S01]  /*1aa70*/  LDG.E.U16 R41, desc[UR4][R12.64] ;  /* 0x000000040c297981 */ /* 0x000f22000c1e1500 */
[----:B--2---:R-:W-:-:S03]  /*1aa80*/  IMAD.WIDE R152, R2, 0x2, R14 ;  /* 0x0000000202987825 */ /* 0x004fc600078e020e */
[----:B------:R-:W2:Y:S01]  /*1aa90*/  LDL.64 R14, [R1+0x18f8] ;  /* 0x0018f800010e7983 */ /* 0x000ea20000100a00 */
[----:B0-----:R-:W-:-:S03]  /*1aaa0*/  IMAD.WIDE R4, R2, 0x2, R24 ;  /* 0x0000000202047825 */ /* 0x001fc600078e0218 */
[----:B------:R0:W2:Y:S04]  /*1aab0*/  LDG.E.U16 R24, desc[UR4][R152.64] ;  /* 0x0000000498187981 */ /* 0x0000a8000c1e1500 */
[----:B------:R-:W2:Y:S01]  /*1aac0*/  LDG.E.U16 R139, desc[UR4][R4.64] ;  /* 0x00000004048b7981 */ /* 0x000ea2000c1e1500 */
[----:B0-----:R-:W-:-:S03]  /*1aad0*/  IMAD.WIDE R152, R2, 0x2, R34 ;  /* 0x0000000202987825 */ /* 0x001fc600078e0222 */
[----:B------:R-:W2:Y:S01]  /*1aae0*/  LDL.64 R34, [R1+0x18e8] ;  /* 0x0018e80001227983 */ /* 0x000ea20000100a00 */
[----:B------:R-:W-:-:S03]  /*1aaf0*/  IMAD.WIDE R154, R2, 0x2, R38 ;  /* 0x00000002029a7825 */ /* 0x000fc600078e0226 */
[----:B------:R-:W2:Y:S04]  /*1ab00*/  LDL.64 R38, [R1+0x1718] ;  /* 0x0017180001267983 */ /* 0x000ea80000100a00 */
[----:B------:R3:W2:Y:S04]  /*1ab10*/  LDG.E.U16 R25, desc[UR4][R154.64] ;  /* 0x000000049a197981 */ /* 0x0006a8000c1e1500 */
[----:B------:R-:W2:Y:S01]  /*1ab20*/  LDG.E.U16 R129, desc[UR4][R152.64] ;  /* 0x0000000498817981 */ /* 0x000ea2000c1e1500 */
[----:B---3--:R-:W-:-:S03]  /*1ab30*/  IMAD.WIDE R154, R2, 0x2, R16 ;  /* 0x00000002029a7825 */ /* 0x008fc600078e0210 */
[----:B------:R-:W3:Y:S01]  /*1ab40*/  LDL.64 R16, [R1+0x18f0] ;  /* 0x0018f00001107983 */ /* 0x000ee20000100a00 */
[----:B----4-:R-:W-:-:S03]  /*1ab50*/  IMAD.WIDE R12, R2, 0x2, R20 ;  /* 0x00000002020c7825 */ /* 0x010fc600078e0214 */
[----:B------:R-:W4:Y:S04]  /*1ab60*/  LDG.E.U16 R21, desc[UR4][R154.64] ;  /* 0x000000049a157981 */ /* 0x000f28000c1e1500 */
[----:B------:R0:W4:Y:S01]  /*1ab70*/  LDG.E.U16 R128, desc[UR4][R12.64] ;  /* 0x000000040c807981 */ /* 0x000122000c1e1500 */
[----:B------:R-:W-:-:S03]  /*1ab80*/  IMAD.WIDE R4, R2, 0x2, R8 ;  /* 0x0000000202047825 */ /* 0x000fc600078e0208 */
[----:B------:R-:W4:Y:S04]  /*1ab90*/  LDL.64 R8, [R1+0x1710] ;  /* 0x0017100001087983 */ /* 0x000f280000100a00 */
[----:B------:R1:W4:Y:S01]  /*1aba0*/  LDG.E.U16 R103, desc[UR4][R4.64] ;  /* 0x0000000404677981 */ /* 0x000322000c1e1500 */
[----:B0-----:R-:W-:-:S03]  /*1abb0*/  IMAD.WIDE R12, R2, 0x2, R10 ;  /* 0x00000002020c7825 */ /* 0x001fc600078e020a */
[----:B------:R-:W4:Y:S04]  /*1abc0*/  LDL.64 R10, [R1+0x1708] ;  /* 0x00170800010a7983 */ /* 0x000f280000100a00 */
[----:B------:R-:W4:Y:S01]  /*1abd0*/  LDG.E.U16 R87, desc[UR4][R12.64] ;  /* 0x000000040c577981 */ /* 0x000f22000c1e1500 */
[----:B------:R-:W-:-:S03]  /*1abe0*/  IMAD.WIDE R152, R2, 0x2, R36 ;  /* 0x0000000202987825 */ /* 0x000fc600078e0224 */
[----:B------:R-:W4:Y:S04]  /*1abf0*/  LDL.64 R36, [R1+0x18e0] ;  /* 0x0018e00001247983 */ /* 0x000f280000100a00 */
[----:B------:R0:W4:Y:S01]  /*1ac00*/  LDG.E.U16 R102, desc[UR4][R152.64] ;  /* 0x0000000498667981 */ /* 0x000122000c1e1500 */
[----:B-1----:R-:W-:-:S03]  /*1ac10*/  IMAD.WIDE R4, R2, 0x2, R18 ;  /* 0x0000000202047825 */ /* 0x002fc600078e0212 */
[----:B------:R-:W4:Y:S01]  /*1ac20*/  LDL.64 R18, [R1+0x18d8] ;  /* 0x0018d80001127983 */ /* 0x000f220000100a00 */
[----:B------:R-:W-:-:S03]  /*1ac30*/  IMAD.WIDE R154, R2, 0x2, R6 ;  /* 0x00000002029a7825 */ /* 0x000fc600078e0206 */
[----:B------:R-:W4:Y:S01]  /*1ac40*/  LDL.64 R6, [R1+0x1700] ;  /* 0x0017000001067983 */ /* 0x000f220000100a00 */
[----:B0-----:R-:W-:-:S03]  /*1ac50*/  IMAD.WIDE R152, R2, 0x2, R50 ;  /* 0x0000000202987825 */ /* 0x001fc600078e0232 */
[----:B------:R2:W4:Y:S04]  /*1ac60*/  LDG.E.U16 R86, desc[UR4][R4.64] ;  /* 0x0000000404567981 */ /* 0x000528000c1e1500 */
[----:B------:R-:W4:Y:S04]  /*1ac70*/  LDL.64 R50, [R1+0x18d0] ;  /* 0x0018d00001327983 */ /* 0x000f280000100a00 */
[----:B------:R-:W4:Y:S04]  /*1ac80*/  LDG.E.U16 R70, desc[UR4][R152.64] ;  /* 0x0000000498467981 */ /* 0x000f28000c1e1500 */
[----:B------:R-:W4:Y:S01]  /*1ac90*/  LDG.E.U16 R71, desc[UR4][R154.64] ;  /* 0x000000049a477981 */ /* 0x000f22000c1e1500 */
[----:B--2---:R-:W-:-:S03]  /*1aca0*/  IMAD.WIDE R4, R2, 0x2, R14 ;  /* 0x0000000202047825 */ /* 0x004fc600078e020e */
[----:B------:R-:W2:Y:S04]  /*1acb0*/  LDL.64 R14, [R1+0x18c8] ;  /* 0x0018c800010e7983 */ /* 0x000ea80000100a00 */
[----:B------:R0:W2:Y:S02]  /*1acc0*/  LDG.E.U16 R55, desc[UR4][R4.64] ;  /* 0x0000000404377981 */ /* 0x0000a4000c1e1500 */
[C---:B0-----:R-:W-:Y:S02]  /*1acd0*/  IMAD.WIDE R4, R2.reuse, 0x2, R34 ;  /* 0x0000000202047825 */ /* 0x041fe400078e0222 */
[----:B------:R-:W2:Y:S02]  /*1ace0*/  LDL.64 R34, [R1+0x16e8] ;  /* 0x0016e80001227983 */ /* 0x000ea40000100a00 */
[----:B------:R-:W-:-:S04]  /*1acf0*/  IMAD.WIDE R12, R2, 0x2, R38 ;  /* 0x00000002020c7825 */ /* 0x000fc800078e0226 */
[C---:B------:R-:W-:Y:S01]  /*1ad00*/  IMAD.WIDE R154, R2.reuse, 0x2, R52 ;  /* 0x00000002029a7825 */ /* 0x040fe200078e0234 */
[----:B------:R-:W2:Y:S04]  /*1ad10*/  LDG.E.U16 R38, desc[UR4][R12.64] ;  /* 0x000000040c267981 */ /* 0x000ea8000c1e1500 */
[----:B------:R-:W2:Y:S04]  /*1ad20*/  LDG.E.U16 R54, desc[UR4][R154.64] ;  /* 0x000000049a367981 */ /* 0x000ea8000c1e1500 */
[----:B------:R-:W2:Y:S01]  /*1ad30*/  LDL.64 R52, [R1+0x16e0] ;  /* 0x0016e00001347983 */ /* 0x000ea20000100a00 */
[----:B---3--:R-:W-:-:S03]  /*1ad40*/  IMAD.WIDE R152, R2, 0x2, R16 ;  /* 0x0000000202987825 */ /* 0x008fc600078e0210 */
[----:B------:R-:W3:Y:S04]  /*1ad50*/  LDL.64 R16, [R1+0x18c0] ;  /* 0x0018c00001107983 */ /* 0x000ee80000100a00 */
[----:B------:R4:W3:Y:S02]  /*1ad60*/  LDG.E.U16 R39, desc[UR4][R152.64] ;  /* 0x0000000498277981 */ /* 0x0008e4000c1e1500 */
[C---:B----4-:R-:W-:Y:S02]  /*1ad70*/  IMAD.WIDE R152, R2.reuse, 0x2, R8 ;  /* 0x0000000202987825 */ /* 0x050fe400078e0208 */
[----:B------:R0:W4:Y:S04]  /*1ad80*/  LDG.E.U16 R9, desc[UR4][R4.64] ;  /* 0x0000000404097981 */ /* 0x000128000c1e1500 */
[----:B------:R1:W4:Y:S01]  /*1ad90*/  LDG.E.U16 R8, desc[UR4][R152.64] ;  /* 0x0000000498087981 */ /* 0x000322000c1e1500 */
[----:B0-----:R-:W-:-:S03]  /*1ada0*/  IMAD.WIDE R4, R2, 0x2, R10 ;  /* 0x0000000202047825 */ /* 0x001fc600078e020a */
[----:B------:R-:W4:Y:S01]  /*1adb0*/  LDL.64 R10, [R1+0x16d8] ;  /* 0x0016d800010a7983 */ /* 0x000f220000100a00 */
[----:B------:R-:W-:-:S03]  /*1adc0*/  IMAD.WIDE R12, R2, 0x2, R36 ;  /* 0x00000002020c7825 */ /* 0x000fc600078e0224 */
[----:B------:R-:W4:Y:S04]  /*1add0*/  LDL.64 R36, [R1+0x18b0] ;  /* 0x0018b00001247983 */ /* 0x000f280000100a00 */
[----:B------:R-:W4:Y:S01]  /*1ade0*/  LDG.E.U16 R20, desc[UR4][R12.64] ;  /* 0x000000040c147981 */ /* 0x000f22000c1e1500 */
[----:B------:R-:W-:-:S03]  /*1adf0*/  IMAD.WIDE R154, R2, 0x2, R18 ;  /* 0x00000002029a7825 */ /* 0x000fc600078e0212 */
[----:B------:R0:W4:Y:S01]  /*1ae00*/  LDG.E.U16 R19, desc[UR4][R4.64] ;  /* 0x0000000404137981 */ /* 0x000122000c1e1500 */
[----:B-1----:R-:W-:-:S03]  /*1ae10*/  IMAD.WIDE R152, R2, 0x2, R6 ;  /* 0x0000000202987825 */ /* 0x002fc600078e0206 */
[----:B------:R-:W4:Y:S04]  /*1ae20*/  LDL.64 R6, [R1+0x18a8] ;  /* 0x0018a80001067983 */ /* 0x000f280000100a00 */
[----:B------:R2:W4:Y:S01]  /*1ae30*/  LDG.E.U16 R126, desc[UR4][R152.64] ;  /* 0x00000004987e7981 */ /* 0x000522000c1e1500 */
[----:B0-----:R-:W-:-:S03]  /*1ae40*/  IMAD.WIDE R4, R2, 0x2, R50 ;  /* 0x0000000202047825 */ /* 0x001fc600078e0232 */
[----:B------:R-:W4:Y:S04]  /*1ae50*/  LDL.64 R50, [R1+0x18a0] ;  /* 0x0018a00001327983 */ /* 0x000f280000100a00 */
[----:B------:R-:W4:Y:S01]  /*1ae60*/  LDG.E.U16 R101, desc[UR4][R4.64] ;  /* 0x0000000404657981 */ /* 0x000f22000c1e1500 */
[----:B------:R-:W-:-:S03]  /*1ae70*/  IMAD.WIDE R12, R2, 0x2, R68 ;  /* 0x00000002020c7825 */ /* 0x000fc600078e0244 */
[----:B------:R-:W4:Y:S04]  /*1ae80*/  LDG.E.U16 R127, desc[UR4][R154.64] ;  /* 0x000000049a7f7981 */ /* 0x000f28000c1e1500 */
[----:B------:R-:W4:Y:S01]  /*1ae90*/  LDG.E.U16 R84, desc[UR4][R12.64] ;  /* 0x000000040c547981 */ /* 0x000f22000c1e1500 */
[----:B--2---:R-:W-:-:S03]  /*1aea0*/  IMAD.WIDE R152, R2, 0x2, R14 ;  /* 0x0000000202987825 */ /* 0x004fc600078e020e */
[----:B------:R-:W2:Y:S04]  /*1aeb0*/  LDL.64 R14, [R1+0x16c8] ;  /* 0x0016c800010e7983 */ /* 0x000ea80000100a00 */
[----:B------:R0:W2:Y:S02]  /*1aec0*/  LDG.E.U16 R85, desc[UR4][R152.64] ;  /* 0x0000000498557981 */ /* 0x0000a4000c1e1500 */
[C---:B0-----:R-:W-:Y:S02]  /*1aed0*/  IMAD.WIDE R152, R2.reuse, 0x2, R34 ;  /* 0x0000000202987825 */ /* 0x041fe400078e0222 */
[----:B------:R-:W2:Y:S04]  /*1aee0*/  LDL.64 R34, [R1+0x16c0] ;  /* 0x0016c00001227983 */ /* 0x000ea80000100a00 */
[----:B------:R4:W2:Y:S01]  /*1aef0*/  LDG.E.U16 R68, desc[UR4][R152.64] ;  /* 0x0000000498447981 */ /* 0x0008a2000c1e1500 */
[----:B------:R-:W-:-:S03]  /*1af00*/  IMAD.WIDE R154, R2, 0x2, R82 ;  /* 0x00000002029a7825 */ /* 0x000fc600078e0252 */
[----:B------:R-:W2:Y:S01]  /*1af10*/  LDL.64 R82, [R1+0x16b0] ;  /* 0x0016b00001527983 */ /* 0x000ea20000100a00 */
[----:B---3--:R-:W-:-:S03]  /*1af20*/  IMAD.WIDE R4, R2, 0x2, R16 ;  /* 0x0000000202047825 */ /* 0x008fc600078e0210 */
[----:B------:R0:W3:Y:S04]  /*1af30*/  LDG.E.U16 R100, desc[UR4][R154.64] ;  /* 0x000000049a647981 */ /* 0x0000e8000c1e1500 */
[----:B------:R-:W3:Y:S01]  /*1af40*/  LDL.64 R16, [R1+0x1898] ;  /* 0x0018980001107983 */ /* 0x000ee20000100a00 */
[----:B------:R-:W-:-:S03]  /*1af50*/  IMAD.WIDE R12, R2, 0x2, R66 ;  /* 0x00000002020c7825 */ /* 0x000fc600078e0242 */
[----:B------:R-:W3:Y:S01]  /*1af60*/  LDL.64 R66, [R1+0x16a8] ;  /* 0x0016a80001427983 */ /* 0x000ee20000100a00 */
[----:B------:R-:W-:-:S03]  /*1af70*/  IMAD.WIDE R158, R2, 0x2, R116 ;  /* 0x00000002029e7825 */ /* 0x000fc600078e0274 */
[----:B------:R-:W3:Y:S01]  /*1af80*/  LDL.64 R116, [R1+0x15f0] ;  /* 0x0015f00001747983 */ /* 0x000ee20000100a00 */
[----:B------:R-:W-:-:S03]  /*1af90*/  IMAD.WIDE R156, R2, 0x2, R114 ;  /* 0x00000002029c7825 */ /* 0x000fc600078e0272 */
[----:B------:R-:W3:Y:S04]  /*1afa0*/  LDL.64 R114, [R1+0x15e8] ;  /* 0x0015e80001727983 */ /* 0x000ee80000100a00 */
[----:B------:R-:W3:Y:S01]  /*1afb0*/  LDG.E.U16 R69, desc[UR4][R4.64] ;  /* 0x0000000404457981 */ /* 0x000ee2000c1e1500 */
[----:B----4-:R-:W-:-:S03]  /*1afc0*/  IMAD.WIDE R152, R2, 0x2, R10 ;  /* 0x0000000202987825 */ /* 0x010fc600078e020a */
[----:B------:R-:W4:Y:S01]  /*1afd0*/  LDL.64 R10, [R1+0x1880] ;  /* 0x00188000010a7983 */ /* 0x000f220000100a00 */
[----:B0-----:R-:W-:-:S03]  /*1afe0*/  IMAD.WIDE R154, R2, 0x2, R36 ;  /* 0x00000002029a7825 */ /* 0x001fc600078e0224 */
[----:B------:R0:W4:Y:S04]  /*1aff0*/  LDG.E.U16 R36, desc[UR4][R152.64] ;  /* 0x0000000498247981 */ /* 0x000128000c1e1500 */
[----:B------:R-:W4:Y:S01]  /*1b000*/  LDG.E.U16 R37, desc[UR4][R154.64] ;  /* 0x000000049a257981 */ /* 0x000f22000c1e1500 */
[----:B0-----:R-:W-:-:S03]  /*1b010*/  IMAD.WIDE R152, R2, 0x2, R50 ;  /* 0x0000000202987825 */ /* 0x001fc600078e0232 */
[----:B------:R-:W4:Y:S04]  /*1b020*/  LDL.64 R50, [R1+0x16a0] ;  /* 0x0016a00001327983 */ /* 0x000f280000100a00 */
[----:B------:R2:W4:Y:S02]  /*1b030*/  LDG.E.U16 R18, desc[UR4][R152.64] ;  /* 0x0000000498127981 */ /* 0x000524000c1e1500 */
[C---:B--2---:R-:W-:Y:S02]  /*1b040*/  IMAD.WIDE R152, R2.reuse, 0x2, R34 ;  /* 0x0000000202987825 */ /* 0x044fe400078e0222 */
[----:B------:R-:W2:Y:S02]  /*1b050*/  LDL.64 R34, [R1+0x1690] ;  /* 0x0016900001227983 */ /* 0x000ea40000100a00 */
[----:B------:R-:W-:-:S02]  /*1b060*/  IMAD.WIDE R4, R2, 0x2, R52 ;  /* 0x0000000202047825 */ /* 0x000fc400078e0234 */
[----:B------:R-:W2:Y:S04]  /*1b070*/  LDG.E.U16 R53, desc[UR4][R12.64] ;  /* 0x000000040c357981 */ /* 0x000ea8000c1e1500 */
[----:B------:R0:W2:Y:S01]  /*1b080*/  LDG.E.U16 R52, desc[UR4][R4.64] ;  /* 0x0000000404347981 */ /* 0x0000a2000c1e1500 */
[----:B------:R-:W-:-:S03]  /*1b090*/  LOP3.LUT R0, R3, 0xff, RZ, 0xc0, !PT ;  /* 0x000000ff03007812 */ /* 0x000fc600078ec0ff */
[----:B------:R-:W2:Y:S01]  /*1b0a0*/  LDG.E.U16 R124, desc[UR4][R152.64] ;  /* 0x00000004987c7981 */ /* 0x000ea2000c1e1500 */
[C---:B0-----:R-:W-:Y:S02]  /*1b0b0*/  IMAD.WIDE R4, R2.reuse, 0x2, R6 ;  /* 0x0000000202047825 */ /* 0x041fe400078e0206 */
[----:B------:R-:W0:Y:S02]  /*1b0c0*/  LDC R6, c[0x0][0x250] ;  /* 0x00009400ff067b82 */ /* 0x000e240000000800 */
[C---:B------:R-:W-:Y:S01]  /*1b0d0*/  IMAD.WIDE R12, R2.reuse, 0x2, R14 ;  /* 0x00000002020c7825 */ /* 0x040fe200078e020e */
[----:B------:R1:W2:Y:S05]  /*1b0e0*/  LDG.E.U16 R7, desc[UR4][R4.64] ;  /* 0x0000000404077981 */ /* 0x0002aa000c1e1500 */
[----:B------:R-:W0:Y:S08]  /*1b0f0*/  LDC R14, c[0x0][0x250] ;  /* 0x00009400ff0e7b82 */ /* 0x000e300000000800 */
[----:B-1----:R-:W1:Y:S01]  /*1b100*/  LDC.64 R4, c[0x0][0x218] ;  /* 0x00008600ff047b82 */ /* 0x002e620000000a00 */
[----:B---3--:R-:W-:-:S02]  /*1b110*/  IMAD.WIDE R154, R2, 0x2, R16 ;  /* 0x00000002029a7825 */ /* 0x008fc400078e0210 */
[----:B------:R3:W2:Y:S04]  /*1b120*/  LDG.E.U16 R17, desc[UR4][R12.64] ;  /* 0x000000040c117981 */ /* 0x0006a8000c1e1500 */
[----:B------:R3:W2:Y:S02]  /*1b130*/  LDG.E.U16 R125, desc[UR4][R154.64] ;  /* 0x000000049a7d7981 */ /* 0x0006a4000c1e1500 */
[----:B---3--:R-:W3:Y:S01]  /*1b140*/  LDC.64 R12, c[0x0][0x218] ;  /* 0x00008600ff0c7b82 */ /* 0x008ee20000000a00 */
[C---:B------:R-:W-:Y:S02]  /*1b150*/  IMAD.WIDE R154, R2.reuse, 0x2, R98 ;  /* 0x00000002029a7825 */ /* 0x040fe400078e0262 */
[----:B------:R4:W2:Y:S02]  /*1b160*/  LDG.E.U16 R98, desc[UR4][R156.64] ;  /* 0x000000049c627981 */ /* 0x0008a4000c1e1500 */
[----:B------:R-:W-:-:S02]  /*1b170*/  IMAD.WIDE R152, R2, 0x2, R82 ;  /* 0x0000000202987825 */ /* 0x000fc400078e0252 */
[----:B------:R0:W2:Y:S02]  /*1b180*/  LDG.E.U16 R83, desc[UR4][R154.64] ;  /* 0x000000049a537981 */ /* 0x0000a4000c1e1500 */
[----:B------:R-:W-:Y:S02]  /*1b190*/  IMAD R3, R0, R23, RZ ;  /* 0x0000001700037224 */ /* 0x000fe400078e02ff */
[----:B------:R-:W2:Y:S04]  /*1b1a0*/  LDG.E.U16 R82, desc[UR4][R152.64] ;  /* 0x0000000498527981 */ /* 0x000ea8000c1e1500 */
[----:B------:R-:W2:Y:S01]  /*1b1b0*/  LDG.E.U16 R99, desc[UR4][R158.64] ;  /* 0x000000049e637981 */ /* 0x000ea2000c1e1500 */
[C---:B----4-:R-:W-:Y:S02]  /*1b1c0*/  IMAD.WIDE R156, R2.reuse, 0x2, R10 ;  /* 0x00000002029c7825 */ /* 0x050fe400078e020a */
[----:B------:R-:W4:Y:S02]  /*1b1d0*/  S2R R10, SR_CTAID.Y ;  /* 0x00000000000a7919 */ /* 0x000f240000002600 */
[C---:B0-----:R-:W-:Y:S01]  /*1b1e0*/  IMAD.WIDE R154, R2.reuse, 0x2, R66 ;  /* 0x00000002029a7825 */ /* 0x041fe200078e0242 */
[----:B------:R-:W-:Y:S01]  /*1b1f0*/  LEA R3, R23, R3, 0x8 ;  /* 0x0000000317037211 */ /* 0x000fe200078e40ff */
[----:B------:R-:W2:Y:S04]  /*1b200*/  LDG.E.U16 R67, desc[UR4][R156.64] ;  /* 0x000000049c437981 */ /* 0x000ea8000c1e1500 */
[----:B------:R0:W2:Y:S04]  /*1b210*/  LDG.E.U16 R66, desc[UR4][R154.64] ;  /* 0x000000049a427981 */ /* 0x0000a8000c1e1500 */
[----:B------:R-:W2:Y:S01]  /*1b220*/  LDL.64 R158, [R1+0x1658] ;  /* 0x00165800019e7983 */ /* 0x000ea20000100a00 */
[----:B0-----:R-:W-:-:S03]  /*1b230*/  IMAD.WIDE R154, R2, 0x2, R122 ;  /* 0x00000002029a7825 */ /* 0x001fc600078e027a */
[----:B------:R-:W2:Y:S01]  /*1b240*/  LDL.64 R122, [R1+0x1470] ;  /* 0x00147000017a7983 */ /* 0x000ea20000100a00 */
[----:B------:R-:W-:-:S03]  /*1b250*/  IMAD.WIDE R152, R2, 0x2, R50 ;  /* 0x0000000202987825 */ /* 0x000fc600078e0232 */
[----:B------:R0:W2:Y:S04]  /*1b260*/  LDG.E.U16 R50, desc[UR4][R154.64] ;  /* 0x000000049a327981 */ /* 0x0000a8000c1e1500 */
[----:B------:R-:W2:Y:S01]  /*1b270*/  LDG.E.U16 R51, desc[UR4][R152.64] ;  /* 0x0000000498337981 */ /* 0x000ea2000c1e1500 */
[C---:B----4-:R-:W-:Y:S02]  /*1b280*/  IMAD R6, R10.reuse, R6, RZ ;  /* 0x000000060a067224 */ /* 0x050fe400078e02ff */
[----:B------:R-:W-:-:S03]  /*1b290*/  IMAD R14, R10, R14, RZ ;  /* 0x0000000e0a0e7224 */ /* 0x000fc600078e02ff */
[----:B-1----:R-:W-:Y:S01]  /*1b2a0*/  LEA R11, P0, R6, R4, 0x1 ;  /* 0x00000004060b7211 */ /* 0x002fe200078008ff */
[----:B0-----:R-:W-:Y:S02]  /*1b2b0*/  IMAD.WIDE R154, R2, 0x2, R120 ;  /* 0x00000002029a7825 */ /* 0x001fe400078e0278 */
[----:B------:R-:W4:Y:S01]  /*1b2c0*/  LDL.64 R120, [R1+0x1468] ;  /* 0x0014680001787983 */ /* 0x000f220000100a00 */
[----:B------:R-:W-:Y:S02]  /*1b2d0*/  LEA.HI.X.SX32 R6, R6, R5, 0x1, P0 ;  /* 0x0000000506067211 */ /* 0x000fe400000f0eff */
[C---:B---3--:R-:W-:Y:S02]  /*1b2e0*/  LEA R4, P0, R14.reuse, R12, 0x1 ;  /* 0x0000000c0e047211 */ /* 0x048fe400078008ff */
[----:B------:R-:W-:Y:S02]  /*1b2f0*/  LEA R12, P1, R3, R11, 0x1 ;  /* 0x0000000b030c7211 */ /* 0x000fe400078208ff */
[----:B------:R-:W-:-:S02]  /*1b300*/  LEA.HI.X.SX32 R5, R14, R13, 0x1, P0 ;  /* 0x0000000d0e057211 */ /* 0x000fc400000f0eff */
[----:B------:R-:W-:-:S03]  /*1b310*/  LEA.HI.X.SX32 R13, R3, R6, 0x1, P1 ;  /* 0x00000006030d7211 */ /* 0x000fc600008f0eff */
[----:B------:R-:W-:-:S05]  /*1b320*/  IMAD.WIDE R12, R2, 0x2, R12 ;  /* 0x00000002020c7825 */ /* 0x000fca00078e020c */
[----:B------:R0:W3:Y:S02]  /*1b330*/  LDG.E.U16 R64, desc[UR4][R12.64] ;  /* 0x000000040c407981 */ /* 0x0000e4000c1e1500 */
[----:B0-----:R-:W-:Y:S02]  /*1b340*/  IMAD.WIDE R12, R2, 0x2, R114 ;  /* 0x00000002020c7825 */ /* 0x001fe400078e0272 */
[----:B------:R-:W3:Y:S02]  /*1b350*/  LDL.64 R114, [R1+0x12f0] ;  /* 0x0012f00001727983 */ /* 0x000ee40000100a00 */
[----:B------:R-:W-:Y:S02]  /*1b360*/  IMAD R23, R0, R160, RZ ;  /* 0x000000a000177224 */ /* 0x000fe400078e02ff */
[----:B------:R-:W3:Y:S01]  /*1b370*/  LDG.E.U16 R10, desc[UR4][R12.64] ;  /* 0x000000040c0a7981 */ /* 0x000ee2000c1e1500 */
[----:B--2---:R-:W-:-:S03]  /*1b380*/  IMAD.WIDE R152, R2, 0x2, R34 ;  /* 0x0000000202987825 */ /* 0x004fc600078e0222 */
[----:B------:R-:W2:Y:S04]  /*1b390*/  LDL.64 R160, [R1+0x14d8] ;  /* 0x0014d80001a07983 */ /* 0x000ea80000100a00 */
[----:B------:R0:W2:Y:S04]  /*1b3a0*/  LDG.E.U16 R35, desc[UR4][R152.64] ;  /* 0x0000000498237981 */ /* 0x0000a8000c1e1500 */
[----:B------:R1:W2:Y:S01]  /*1b3b0*/  LDG.E.U16 R34, desc[UR4][R154.64] ;  /* 0x000000049a227981 */ /* 0x0002a2000c1e1500 */
[----:B0-----:R-:W-:-:S03]  /*1b3c0*/  IMAD.WIDE R152, R2, 0x2, R118 ;  /* 0x0000000202987825 */ /* 0x001fc600078e0276 */
[----:B------:R-:W2:Y:S04]  /*1b3d0*/  LDL.64 R118, [R1+0x13f0] ;  /* 0x0013f00001767983 */ /* 0x000ea80000100a00 */
[----:B------:R0:W2:Y:S01]  /*1b3e0*/  LDG.E.U16 R16, desc[UR4][R152.64] ;  /* 0x0000000498107981 */ /* 0x0000a2000c1e1500 */
[----:B-1----:R-:W-:-:S03]  /*1b3f0*/  IMAD.WIDE R154, R2, 0x2, R142 ;  /* 0x00000002029a7825 */ /* 0x002fc600078e028e */
[----:B------:R-:W2:Y:S01]  /*1b400*/  LDL.64 R142, [R1+0x1370] ;  /* 0x00137000018e7983 */ /* 0x000ea20000100a00 */
[----:B------:R-:W-:-:S03]  /*1b410*/  LEA R4, P0, R23, R4, 0x1 ;  /* 0x0000000417047211 */ /* 0x000fc600078008ff */
[----:B------:R1:W2:Y:S01]  /*1b420*/  LDG.E.U16 R15, desc[UR4][R154.64] ;  /* 0x000000049a0f7981 */ /* 0x0002a2000c1e1500 */
[----:B0-----:R-:W-:-:S03]  /*1b430*/  IMAD.WIDE R152, R2, 0x2, R116 ;  /* 0x0000000202987825 */ /* 0x001fc600078e0274 */
[----:B------:R-:W2:Y:S01]  /*1b440*/  LDL.64 R116, [R1+0x1368] ;  /* 0x0013680001747983 */ /* 0x000ea20000100a00 */
[----:B------:R-:W-:-:S03]  /*1b450*/  LEA.HI.X.SX32 R5, R23, R5, 0x1, P0 ;  /* 0x0000000517057211 */ /* 0x000fc600000f0eff */
[----:B------:R-:W2:Y:S01]  /*1b460*/  LDG.E.U16 R0, desc[UR4][R152.64] ;  /* 0x0000000498007981 */ /* 0x000ea2000c1e1500 */
[----:B------:R-:W-:-:S05]  /*1b470*/  IMAD.WIDE R4, R2, 0x2, R4 ;  /* 0x0000000202047825 */ /* 0x000fca00078e0204 */
[----:B------:R0:W2:Y:S01]  /*1b480*/  LDG.E.U16 R49, desc[UR4][R4.64] ;  /* 0x0000000404317981 */ /* 0x0000a2000c1e1500 */
[----:B-1----:R-:W-:-:S05]  /*1b490*/  IMAD.WIDE R154, R2, 0x2, R150 ;  /* 0x00000002029a7825 */ /* 0x002fca00078e0296 */
[----:B------:R-:W2:Y:S01]  /*1b4a0*/  LDG.E.U16 R150, desc[UR4][R154.64] ;  /* 0x000000049a967981 */ /* 0x000ea2000c1e1500 */
[----:B0-----:R-:W-:-:S03]  /*1b4b0*/  IMAD.WIDE R4, R2, 0x2, R140 ;  /* 0x0000000202047825 */ /* 0x001fc600078e028c */
[----:B------:R-:W2:Y:S04]  /*1b4c0*/  LDL.64 R140, [R1+0x12e8] ;  /* 0x0012e800018c7983 */ /* 0x000ea80000100a00 */
[----:B------:R0:W2:Y:S02]  /*1b4d0*/  LDG.E.U16 R151, desc[UR4][R4.64] ;  /* 0x0000000404977981 */ /* 0x0000a4000c1e1500 */
[----:B0-----:R-:W-:-:S05]  /*1b4e0*/  IMAD.WIDE R4, R2, 0x2, R148 ;  /* 0x0000000202047825 */ /* 0x001fca00078e0294 */
[----:B------:R-:W2:Y:S01]  /*1b4f0*/  LDG.E.U16 R149, desc[UR4][R4.64] ;  /* 0x0000000404957981 */ /* 0x000ea2000c1e1500 */
[----:B------:R-:W-:-:S05]  /*1b500*/  IMAD.WIDE R154, R2, 0x2, R146 ;  /* 0x00000002029a7825 */ /* 0x000fca00078e0292 */
[----:B------:R-:W2:Y:S01]  /*1b510*/  LDG.E.U16 R148, desc[UR4][R154.64] ;  /* 0x000000049a947981 */ /* 0x000ea2000c1e1500 */
[----:B------:R-:W-:-:S03]  /*1b520*/  IMAD.WIDE R152, R2, 0x2, R122 ;  /* 0x0000000202987825 */ /* 0x000fc600078e027a */
[----:B------:R-:W2:Y:S04]  /*1b530*/  LDL.64 R122, [R1+0x15d8] ;  /* 0x0015d800017a7983 */ /* 0x000ea80000100a00 */
[----:B------:R-:W2:Y:S01]  /*1b540*/  LDG.E.U16 R147, desc[UR4][R152.64] ;  /* 0x0000000498937981 */ /* 0x000ea2000c1e1500 */
[----:B----4-:R-:W-:-:S03]  /*1b550*/  IMAD.WIDE R12, R2, 0x2, R120 ;  /* 0x00000002020c7825 */ /* 0x010fc600078e0278 */
[----:B------:R-:W4:Y:S04]  /*1b560*/  LDL.64 R120, [R1+0x1560] ;  /* 0x0015600001787983 */ /* 0x000f280000100a00 */
[----:B------:R3:W4:Y:S02]  /*1b570*/  LDG.E.U16 R146, desc[UR4][R12.64] ;  /* 0x000000040c927981 */ /* 0x000724000c1e1500 */
[C---:B---3--:R-:W-:Y:S02]  /*1b580*/  IMAD.WIDE R12, R2.reuse, 0x2, R114 ;  /* 0x00000002020c7825 */ /* 0x048fe400078e0272 */
[----:B------:R-:W3:Y:S02]  /*1b590*/  LDL.64 R114, [R1+0x1458] ;  /* 0x0014580001727983 */ /* 0x000ee40000100a00 */
[----:B--2---:R-:W-:-:S02]  /*1b5a0*/  IMAD.WIDE R4, R2, 0x2, R118 ;  /* 0x0000000202047825 */ /* 0x004fc400078e0276 */
[----:B------:R-:W2:Y:S02]  /*1b5b0*/  LDL.64 R118, [R1+0x1558] ;  /* 0x0015580001767983 */ /* 0x000ea40000100a00 */
[----:B------:R-:W-:-:S04]  /*1b5c0*/  IMAD.WIDE R154, R2, 0x2, R142 ;  /* 0x00000002029a7825 */ /* 0x000fc800078e028e */
[C---:B------:R-:W-:Y:S01]  /*1b5d0*/  IMAD.WIDE R156, R2.reuse, 0x2, R144 ;  /* 0x00000002029c7825 */ /* 0x040fe200078e0290 */
[----:B------:R-:W3:Y:S03]  /*1b5e0*/  LDG.E.U16 R143, desc[UR4][R154.64] ;  /* 0x000000049a8f7981 */ /* 0x000ee6000c1e1500 */
[C---:B------:R-:W-:Y:S01]  /*1b5f0*/  IMAD.WIDE R152, R2.reuse, 0x2, R116 ;  /* 0x0000000202987825 */ /* 0x040fe200078e0274 */
[----:B------:R-:W3:Y:S04]  /*1b600*/  LDG.E.U16 R145, desc[UR4][R4.64] ;  /* 0x0000000404917981 */ /* 0x000ee8000c1e1500 */
[----:B------:R-:W3:Y:S04]  /*1b610*/  LDL.64 R116, [R1+0x1460] ;  /* 0x0014600001747983 */ /* 0x000ee80000100a00 */
[----:B------:R0:W3:Y:S04]  /*1b620*/  LDG.E.U16 R142, desc[UR4][R152.64] ;  /* 0x00000004988e7981 */ /* 0x0000e8000c1e1500 */
[----:B------:R-:W3:Y:S01]  /*1b630*/  LDG.E.U16 R144, desc[UR4][R156.64] ;  /* 0x000000049c907981 */ /* 0x000ee2000c1e1500 */
[----:B0-----:R-:W-:-:S03]  /*1b640*/  IMAD.WIDE R152, R2, 0x2, R158 ;  /* 0x0000000202987825 */ /* 0x001fc600078e029e */
[----:B------:R-:W3:Y:S01]  /*1b650*/  LDL.64 R158, [R1+0x1360] ;  /* 0x00136000019e7983 */ /* 0x000ee20000100a00 */
[----:B------:R-:W-:-:S03]  /*1b660*/  IMAD.WIDE R4, R2, 0x2, R140 ;  /* 0x0000000202047825 */ /* 0x000fc600078e028c */
[----:B------:R-:W3:Y:S01]  /*1b670*/  LDL.64 R156, [R1+0x13e0] ;  /* 0x0013e000019c7983 */ /* 0x000ee20000100a00 */
[----:B------:R-:W-:-:S03]  /*1b680*/  IMAD.WIDE R154, R2, 0x2, R166 ;  /* 0x00000002029a7825 */ /* 0x000fc600078e02a6 */
[----:B------:R-:W3:Y:S04]  /*1b690*/  LDG.E.U16 R140, desc[UR4][R4.64] ;  /* 0x00000004048c7981 */ /* 0x000ee8000c1e1500 */
[----:B------:R-:W3:Y:S04]  /*1b6a0*/  LDL.64 R166, [R1+0x1358] ;  /* 0x0013580001a67983 */ /* 0x000ee80000100a00 */
[----:B------:R0:W3:Y:S02]  /*1b6b0*/  LDG.E.U16 R141, desc[UR4][R12.64] ;  /* 0x000000040c8d7981 */ /* 0x0000e4000c1e1500 */
[----:B0-----:R-:W-:-:S02]  /*1b6c0*/  IMAD.WIDE R12, R2, 0x2, R164 ;  /* 0x00000002020c7825 */ /* 0x001fc400078e02a4 */
[----:B------:R-:W3:Y:S02]  /*1b6d0*/  LDL.64 R164, [R1+0x12d8] ;  /* 0x0012d80001a47983 */ /* 0x000ee40000100a00 */
[C---:B------:R-:W-:Y:S02]  /*1b6e0*/  IMAD.WIDE R4, R2.reuse, 0x2, R122 ;  /* 0x0000000202047825 */ /* 0x040fe400078e027a */
[----:B------:R4:W3:Y:S04]  /*1b6f0*/  LDG.E.U16 R123, desc[UR4][R154.64] ;  /* 0x000000049a7b7981 */ /* 0x0008e8000c1e1500 */
[----:B------:R0:W3:Y:S01]  /*1b700*/  LDG.E.U16 R122, desc[UR4][R152.64] ;  /* 0x00000004987a7981 */ /* 0x0000e2000c1e1500 */
[----:B----4-:R-:W-:-:S03]  /*1b710*/  IMAD.WIDE R154, R2, 0x2, R120 ;  /* 0x00000002029a7825 */ /* 0x010fc600078e0278 */
[----:B------:R2:W4:Y:S01]  /*1b720*/  LDG.E.U16 R120, desc[UR4][R4.64] ;  /* 0x0000000404787981 */ /* 0x000522000c1e1500 */
[----:B0-----:R-:W-:-:S03]  /*1b730*/  IMAD.WIDE R152, R2, 0x2, R160 ;  /* 0x0000000202987825 */ /* 0x001fc600078e02a0 */
[----:B------:R-:W4:Y:S04]  /*1b740*/  LDG.E.U16 R121, desc[UR4][R12.64] ;  /* 0x000000040c797981 */ /* 0x000f28000c1e1500 */
[----:B------:R-:W4:Y:S01]  /*1b750*/  LDL.64 R160, [R1+0x15c8] ;  /* 0x0015c80001a07983 */ /* 0x000f220000100a00 */
[----:B--2---:R-:W-:-:S03]  /*1b760*/  IMAD.WIDE R4, R2, 0x2, R118 ;  /* 0x0000000202047825 */ /* 0x004fc600078e0276 */
[----:B------:R0:W2:Y:S04]  /*1b770*/  LDG.E.U16 R119, desc[UR4][R154.64] ;  /* 0x000000049a777981 */ /* 0x0000a8000c1e1500 */
[----:B------:R1:W2:Y:S01]  /*1b780*/  LDG.E.U16 R118, desc[UR4][R4.64] ;  /* 0x0000000404767981 */ /* 0x0002a2000c1e1500 */
[----:B0-----:R-:W-:-:S03]  /*1b790*/  IMAD.WIDE R154, R2, 0x2, R162 ;  /* 0x00000002029a7825 */ /* 0x001fc600078e02a2 */
[----:B------:R-:W2:Y:S01]  /*1b7a0*/  LDL.64 R162, [R1+0x1648] ;  /* 0x0016480001a27983 */ /* 0x000ea20000100a00 */
[----:B---3--:R-:W-:-:S03]  /*1b7b0*/  IMAD.WIDE R12, R2, 0x2, R116 ;  /* 0x00000002020c7825 */ /* 0x008fc600078e0274 */
[----:B------:R-:W3:Y:S01]  /*1b7c0*/  LDG.E.U16 R117, desc[UR4][R154.64] ;  /* 0x000000049a757981 */ /* 0x000ee2000c1e1500 */
[----:B-1----:R-:W-:-:S03]  /*1b7d0*/  IMAD.WIDE R4, R2, 0x2, R114 ;  /* 0x0000000202047825 */ /* 0x002fc600078e0272 */
[----:B------:R0:W3:Y:S04]  /*1b7e0*/  LDG.E.U16 R115, desc[UR4][R12.64] ;  /* 0x000000040c737981 */ /* 0x0000e8000c1e1500 */
[----:B------:R1:W3:Y:S04]  /*1b7f0*/  LDG.E.U16 R116, desc[UR4][R152.64] ;  /* 0x0000000498747981 */ /* 0x0002e8000c1e1500 */
[----:B------:R1:W3:Y:S01]  /*1b800*/  LDG.E.U16 R114, desc[UR4][R4.64] ;  /* 0x0000000404727981 */ /* 0x0002e2000c1e1500 */
[----:B0-----:R-:W-:-:S03]  /*1b810*/  IMAD.WIDE R12, R2, 0x2, R158 ;  /* 0x00000002020c7825 */ /* 0x001fc600078e029e */
[----:B------:R-:W3:Y:S01]  /*1b820*/  LDL.64 R158, [R1+0x14c8] ;  /* 0x0014c800019e7983 */ /* 0x000ee20000100a00 */
[----:B------:R-:W-:-:S03]  /*1b830*/  IMAD.WIDE R154, R2, 0x2, R156 ;  /* 0x00000002029a7825 */ /* 0x000fc600078e029c */
[----:B------:R-:W3:Y:S01]  /*1b840*/  LDL.64 R156, [R1+0x1548] ;  /* 0x00154800019c7983 */ /* 0x000ee20000100a00 */
[----:B-1----:R-:W-:-:S03]  /*1b850*/  IMAD.WIDE R152, R2, 0x2, R176 ;  /* 0x0000000202987825 */ /* 0x002fc600078e02b0 */
[----:B------:R-:W3:Y:S01]  /*1b860*/  LDL.64 R176, [R1+0x1448] ;  /* 0x0014480001b07983 */ /* 0x000ee20000100a00 */
[----:B------:R-:W-:-:S03]  /*1b870*/  IMAD.WIDE R4, R2, 0x2, R166 ;  /* 0x0000000202047825 */ /* 0x000fc600078e02a6 */
[----:B------:R-:W3:Y:S04]  /*1b880*/  LDL.64 R166, [R1+0x1450] ;  /* 0x0014500001a67983 */ /* 0x000ee80000100a00 */
[----:B------:R-:W3:Y:S04]  /*1b890*/  LDG.E.U16 R251, desc[UR4][R152.64] ;  /* 0x0000000498fb7981 */ /* 0x000ee8000c1e1500 */
[----:B------:R0:W3:Y:S04]  /*1b8a0*/  LDG.E.U16 R249, desc[UR4][R4.64] ;  /* 0x0000000404f97981 */ /* 0x0000e8000c1e1500 */
[----:B------:R1:W3:Y:S04]  /*1b8b0*/  LDG.E.U16 R252, desc[UR4][R154.64] ;  /* 0x000000049afc7981 */ /* 0x0002e8000c1e1500 */
[----:B------:R1:W3:Y:S01]  /*1b8c0*/  LDG.E.U16 R250, desc[UR4][R12.64] ;  /* 0x000000040cfa7981 */ /* 0x0002e2000c1e1500 */
[----:B0-----:R-:W-:-:S03]  /*1b8d0*/  IMAD.WIDE R4, R2, 0x2, R164 ;  /* 0x0000000202047825 */ /* 0x001fc600078e02a4 */
[----:B------:R-:W3:Y:S01]  /*1b8e0*/  LDL.64 R164, [R1+0x13c8] ;  /* 0x0013c80001a47983 */ /* 0x000ee20000100a00 */
[----:B-1----:R-:W-:-:S03]  /*1b8f0*/  IMAD.WIDE R154, R2, 0x2, R172 ;  /* 0x00000002029a7825 */ /* 0x002fc600078e02ac */
[----:B------:R4:W3:Y:S01]  /*1b900*/  LDG.E.U16 R247, desc[UR4][R4.64] ;  /* 0x0000000404f77981 */ /* 0x0008e2000c1e1500 */
[----:B------:R-:W-:-:S03]  /*1b910*/  IMAD.WIDE R12, R2, 0x2, R170 ;  /* 0x00000002020c7825 */ /* 0x000fc600078e02aa */
[----:B------:R-:W3:Y:S04]  /*1b920*/  LDL.64 R172, [R1+0x13d0] ;  /* 0x0013d00001ac7983 */ /* 0x000ee80000100a00 */
[----:B------:R-:W3:Y:S04]  /*1b930*/  LDL.64 R170, [R1+0x1348] ;  /* 0x0013480001aa7983 */ /* 0x000ee80000100a00 */
[----:B------:R0:W3:Y:S04]  /*1b940*/  LDG.E.U16 R248, desc[UR4][R154.64] ;  /* 0x000000049af87981 */ /* 0x0000e8000c1e1500 */
[----:B------:R1:W3:Y:S01]  /*1b950*/  LDG.E.U16 R244, desc[UR4][R12.64] ;  /* 0x000000040cf47981 */ /* 0x0002e2000c1e1500 */
[----:B----4-:R-:W-:-:S03]  /*1b960*/  IMAD.WIDE R4, R2, 0x2, R160 ;  /* 0x0000000202047825 */ /* 0x010fc600078e02a0 */
[----:B------:R-:W4:Y:S04]  /*1b970*/  LDL.64 R160, [R1+0x12d0] ;  /* 0x0012d00001a07983 */ /* 0x000f280000100a00 */
[----:B------:R3:W4:Y:S01]  /*1b980*/  LDG.E.U16 R243, desc[UR4][R4.64] ;  /* 0x0000000404f37981 */ /* 0x000722000c1e1500 */
[----:B--2---:R-:W-:-:S03]  /*1b990*/  IMAD.WIDE R152, R2, 0x2, R162 ;  /* 0x0000000202987825 */ /* 0x004fc600078e02a2 */
[----:B------:R-:W2:Y:S01]  /*1b9a0*/  LDL.64 R162, [R1+0x1350] ;  /* 0x0013500001a27983 */ /* 0x000ea20000100a00 */
[----:B0-----:R-:W-:-:S03]  /*1b9b0*/  IMAD.WIDE R154, R2, 0x2, R178 ;  /* 0x00000002029a7825 */ /* 0x001fc600078e02b2 */
[----:B------:R-:W4:Y:S04]  /*1b9c0*/  LDG.E.U16 R245, desc[UR4][R152.64] ;  /* 0x0000000498f57981 */ /* 0x000f28000c1e1500 */
[----:B------:R0:W4:Y:S01]  /*1b9d0*/  LDG.E.U16 R246, desc[UR4][R154.64] ;  /* 0x000000049af67981 */ /* 0x000122000c1e1500 */
[----:B-1----:R-:W-:-:S03]  /*1b9e0*/  IMAD.WIDE R12, R2, 0x2, R168 ;  /* 0x00000002020c7825 */ /* 0x002fc600078e02a8 */
[----:B------:R-:W4:Y:S04]  /*1b9f0*/  LDL.64 R168, [R1+0x1638] ;  /* 0x0016380001a87983 */ /* 0x000f280000100a00 */
[----:B------:R-:W4:Y:S01]  /*1ba00*/  LDG.E.U16 R240, desc[UR4][R12.64] ;  /* 0x000000040cf07981 */ /* 0x000f22000c1e1500 */
[----:B---3--:R-:W-:-:S03]  /*1ba10*/  IMAD.WIDE R4, R2, 0x2, R158 ;  /* 0x0000000202047825 */ /* 0x008fc600078e029e */
[----:B------:R-:W3:Y:S04]  /*1ba20*/  LDL.64 R178, [R1+0x1540] ;  /* 0x0015400001b27983 */ /* 0x000ee80000100a00 */
[----:B------:R-:W3:Y:S01]  /*1ba30*/  LDL.64 R158, [R1+0x1630] ;  /* 0x00163000019e7983 */ /* 0x000ee20000100a00 */
[----:B0-----:R-:W-:-:S03]  /*1ba40*/  IMAD.WIDE R154, R2, 0x2, R174 ;  /* 0x00000002029a7825 */ /* 0x001fc600078e02ae */
[----:B------:R-:W3:Y:S01]  /*1ba50*/  LDL.64 R174, [R1+0x1640] ;  /* 0x0016400001ae7983 */ /* 0x000ee20000100a00 */
[----:B------:R-:W-:-:S03]  /*1ba60*/  IMAD.WIDE R152, R2, 0x2, R156 ;  /* 0x0000000202987825 */ /* 0x000fc600078e029c */
[----:B------:R-:W3:Y:S04]  /*1ba70*/  LDL.64 R156, [R1+0x12c8] ;  /* 0x0012c800019c7983 */ /* 0x000ee80000100a00 */
        /* <DEDUP_REMOVED lines=9> */
[----:B------:R1:W3:Y:S01]  /*1bb10*/  LDG.E.U16 R237, desc[UR4][R4.64] ;  /* 0x0000000404ed7981 */ /* 0x0002e2000c1e1500 */
[----:B0-----:R-:W-:-:S03]  /*1bb20*/  IMAD.WIDE R154, R2, 0x2, R172 ;  /* 0x00000002029a7825 */ /* 0x001fc600078e02ac */
[----:B------:R-:W3:Y:S04]  /*1bb30*/  LDL.64 R172, [R1+0x14b8] ;  /* 0x0014b80001ac7983 */ /* 0x000ee80000100a00 */
[----:B------:R-:W3:Y:S01]  /*1bb40*/  LDG.E.U16 R236, desc[UR4][R154.64] ;  /* 0x000000049aec7981 */ /* 0x000ee2000c1e1500 */
[----:B-1----:R-:W-:-:S03]  /*1bb50*/  IMAD.WIDE R4, R2, 0x2, R170 ;  /* 0x0000000202047825 */ /* 0x002fc600078e02aa */
[----:B------:R-:W3:Y:S04]  /*1bb60*/  LDL.64 R170, [R1+0x1440] ;  /* 0x0014400001aa7983 */ /* 0x000ee80000100a00 */
[----:B------:R-:W3:Y:S04]  /*1bb70*/  LDG.E.U16 R233, desc[UR4][R4.64] ;  /* 0x0000000404e97981 */ /* 0x000ee8000c1e1500 */
[----:B------:R-:W3:Y:S04]  /*1bb80*/  LDG.E.U16 R235, desc[UR4][R152.64] ;  /* 0x0000000498eb7981 */ /* 0x000ee8000c1e1500 */
[----:B------:R-:W3:Y:S01]  /*1bb90*/  LDL.64 R176, [R1+0x13b8] ;  /* 0x0013b80001b07983 */ /* 0x000ee20000100a00 */
[----:B--2---:R-:W-:-:S03]  /*1bba0*/  IMAD.WIDE R12, R2, 0x2, R162 ;  /* 0x00000002020c7825 */ /* 0x004fc600078e02a2 */
[----:B------:R-:W2:Y:S04]  /*1bbb0*/  LDL.64 R162, [R1+0x14c0] ;  /* 0x0014c00001a27983 */ /* 0x000ea80000100a00 */
[----:B------:R4:W2:Y:S02]  /*1bbc0*/  LDG.E.U16 R234, desc[UR4][R12.64] ;  /* 0x000000040cea7981 */ /* 0x0008a4000c1e1500 */
[C---:B----4-:R-:W-:Y:S02]  /*1bbd0*/  IMAD.WIDE R12, R2.reuse, 0x2, R160 ;  /* 0x00000002020c7825 */ /* 0x050fe400078e02a0 */
[----:B------:R-:W4:Y:S04]  /*1bbe0*/  LDL.64 R160, [R1+0x1438] ;  /* 0x0014380001a07983 */ /* 0x000f280000100a00 */
[----:B------:R3:W4:Y:S02]  /*1bbf0*/  LDG.E.U16 R232, desc[UR4][R12.64] ;  /* 0x000000040ce87981 */ /* 0x000724000c1e1500 */
[----:B---3--:R-:W-:-:S02]  /*1bc00*/  IMAD.WIDE R12, R2, 0x2, R158 ;  /* 0x00000002020c7825 */ /* 0x008fc400078e029e */
[----:B------:R-:W3:Y:S02]  /*1bc10*/  LDL.64 R158, [R1+0x1340] ;  /* 0x00134000019e7983 */ /* 0x000ee40000100a00 */
[C---:B------:R-:W-:Y:S02]  /*1bc20*/  IMAD.WIDE R4, R2.reuse, 0x2, R156 ;  /* 0x0000000202047825 */ /* 0x040fe400078e029c */
[----:B------:R-:W3:Y:S02]  /*1bc30*/  LDL.64 R156, [R1+0x13c0] ;  /* 0x0013c000019c7983 */ /* 0x000ee40000100a00 */
[C---:B------:R-:W-:Y:S02]  /*1bc40*/  IMAD.WIDE R154, R2.reuse, 0x2, R174 ;  /* 0x00000002029a7825 */ /* 0x040fe400078e02ae */
[----:B------:R-:W3:Y:S02]  /*1bc50*/  LDG.E.U16 R231, desc[UR4][R4.64] ;  /* 0x0000000404e77981 */ /* 0x000ee4000c1e1500 */
[----:B------:R-:W-:-:S02]  /*1bc60*/  IMAD.WIDE R152, R2, 0x2, R168 ;  /* 0x0000000202987825 */ /* 0x000fc400078e02a8 */
[----:B------:R0:W3:Y:S04]  /*1bc70*/  LDG.E.U16 R230, desc[UR4][R154.64] ;  /* 0x000000049ae67981 */ /* 0x0000e8000c1e1500 */
[----:B------:R1:W3:Y:S04]  /*1bc80*/  LDG.E.U16 R229, desc[UR4][R152.64] ;  /* 0x0000000498e57981 */ /* 0x0002e8000c1e1500 */
[----:B------:R-:W3:Y:S01]  /*1bc90*/  LDL.64 R174, [R1+0x1338] ;  /* 0x0013380001ae7983 */ /* 0x000ee20000100a00 */
[----:B0-----:R-:W-:-:S03]  /*1bca0*/  IMAD.WIDE R154, R2, 0x2, R166 ;  /* 0x00000002029a7825 */ /* 0x001fc600078e02a6 */
[----:B------:R-:W3:Y:S01]  /*1bcb0*/  LDL.64 R168, [R1+0x12c0] ;  /* 0x0012c00001a87983 */ /* 0x000ee20000100a00 */
[----:B-1----:R-:W-:-:S03]  /*1bcc0*/  IMAD.WIDE R152, R2, 0x2, R180 ;  /* 0x0000000202987825 */ /* 0x002fc600078e02b4 */
[----:B------:R-:W3:Y:S01]  /*1bcd0*/  LDG.E.U16 R227, desc[UR4][R154.64] ;  /* 0x000000049ae37981 */ /* 0x000ee2000c1e1500 */
[----:B------:R-:W-:-:S03]  /*1bce0*/  IMAD.WIDE R4, R2, 0x2, R164 ;  /* 0x0000000202047825 */ /* 0x000fc600078e02a4 */
[----:B------:R-:W3:Y:S04]  /*1bcf0*/  LDL.64 R166, [R1+0x12b8] ;  /* 0x0012b80001a67983 */ /* 0x000ee80000100a00 */
[----:B------:R-:W3:Y:S04]  /*1bd00*/  LDL.64 R164, [R1+0x1628] ;  /* 0x0016280001a47983 */ /* 0x000ee80000100a00 */
[----:B------:R-:W3:Y:S04]  /*1bd10*/  LDG.E.U16 R226, desc[UR4][R152.64] ;  /* 0x0000000498e27981 */ /* 0x000ee8000c1e1500 */
[----:B------:R0:W3:Y:S04]  /*1bd20*/  LDG.E.U16 R224, desc[UR4][R4.64] ;  /* 0x0000000404e07981 */ /* 0x0000e8000c1e1500 */
[----:B------:R-:W3:Y:S04]  /*1bd30*/  LDG.E.U16 R228, desc[UR4][R12.64] ;  /* 0x000000040ce47981 */ /* 0x000ee8000c1e1500 */
[----:B------:R-:W3:Y:S01]  /*1bd40*/  LDL.64 R180, [R1+0x1430] ;  /* 0x0014300001b47983 */ /* 0x000ee20000100a00 */
[----:B0-----:R-:W-:-:S03]  /*1bd50*/  IMAD.WIDE R4, R2, 0x2, R172 ;  /* 0x0000000202047825 */ /* 0x001fc600078e02ac */
[----:B------:R-:W3:Y:S01]  /*1bd60*/  LDL.64 R172, [R1+0x15b0] ;  /* 0x0015b00001ac7983 */ /* 0x000ee20000100a00 */
[----:B--2---:R-:W-:-:S03]  /*1bd70*/  IMAD.WIDE R154, R2, 0x2, R162 ;  /* 0x00000002029a7825 */ /* 0x004fc600078e02a2 */
[----:B------:R-:W2:Y:S04]  /*1bd80*/  LDG.E.U16 R222, desc[UR4][R4.64] ;  /* 0x0000000404de7981 */ /* 0x000ea8000c1e1500 */
[----:B------:R0:W2:Y:S04]  /*1bd90*/  LDG.E.U16 R223, desc[UR4][R154.64] ;  /* 0x000000049adf7981 */ /* 0x0000a8000c1e1500 */
[----:B------:R-:W2:Y:S01]  /*1bda0*/  LDL.64 R162, [R1+0x1620] ;  /* 0x0016200001a27983 */ /* 0x000ea20000100a00 */
[----:B0-----:R-:W-:-:S03]  /*1bdb0*/  IMAD.WIDE R154, R2, 0x2, R170 ;  /* 0x00000002029a7825 */ /* 0x001fc600078e02aa */
[----:B------:R-:W2:Y:S01]  /*1bdc0*/  LDL.64 R170, [R1+0x1530] ;  /* 0x0015300001aa7983 */ /* 0x000ea20000100a00 */
[----:B----4-:R-:W-:-:S03]  /*1bdd0*/  IMAD.WIDE R152, R2, 0x2, R160 ;  /* 0x0000000202987825 */ /* 0x010fc600078e02a0 */
[----:B------:R-:W4:Y:S04]  /*1bde0*/  LDL.64 R160, [R1+0x15a8] ;  /* 0x0015a80001a07983 */ /* 0x000f280000100a00 */
[----:B------:R3:W2:Y:S01]  /*1bdf0*/  LDG.E.U16 R221, desc[UR4][R154.64] ;  /* 0x000000049add7981 */ /* 0x0006a2000c1e1500 */
[----:B------:R-:W-:-:S03]  /*1be00*/  IMAD.WIDE R12, R2, 0x2, R178 ;  /* 0x00000002020c7825 */ /* 0x000fc600078e02b2 */
[----:B------:R-:W2:Y:S04]  /*1be10*/  LDL.64 R178, [R1+0x1428] ;  /* 0x0014280001b27983 */ /* 0x000ea80000100a00 */
[----:B------:R0:W2:Y:S01]  /*1be20*/  LDG.E.U16 R225, desc[UR4][R12.64] ;  /* 0x000000040ce17981 */ /* 0x0000a2000c1e1500 */
[----:B---3--:R-:W-:-:S03]  /*1be30*/  IMAD.WIDE R154, R2, 0x2, R158 ;  /* 0x00000002029a7825 */ /* 0x008fc600078e029e */
[----:B------:R-:W3:Y:S01]  /*1be40*/  LDL.64 R158, [R1+0x14b0] ;  /* 0x0014b000019e7983 */ /* 0x000ee20000100a00 */
[----:B------:R-:W-:-:S03]  /*1be50*/  IMAD.WIDE R4, R2, 0x2, R176 ;  /* 0x0000000202047825 */ /* 0x000fc600078e02b0 */
[----:B------:R1:W3:Y:S01]  /*1be60*/  LDG.E.U16 R220, desc[UR4][R152.64] ;  /* 0x0000000498dc7981 */ /* 0x0002e2000c1e1500 */
[----:B0-----:R-:W-:-:S03]  /*1be70*/  IMAD.WIDE R12, R2, 0x2, R156 ;  /* 0x00000002020c7825 */ /* 0x001fc600078e029c */
[----:B------:R-:W3:Y:S04]  /*1be80*/  LDL.64 R156, [R1+0x1528] ;  /* 0x00152800019c7983 */ /* 0x000ee80000100a00 */
[----:B------:R0:W3:Y:S01]  /*1be90*/  LDG.E.U16 R219, desc[UR4][R12.64] ;  /* 0x000000040cdb7981 */ /* 0x0000e2000c1e1500 */
[----:B-1----:R-:W-:-:S03]  /*1bea0*/  IMAD.WIDE R152, R2, 0x2, R174 ;  /* 0x0000000202987825 */ /* 0x002fc600078e02ae */
[----:B------:R1:W3:Y:S04]  /*1beb0*/  LDG.E.U16 R218, desc[UR4][R4.64] ;  /* 0x0000000404da7981 */ /* 0x0002e8000c1e1500 */
[----:B------:R1:W3:Y:S01]  /*1bec0*/  LDG.E.U16 R217, desc[UR4][R154.64] ;  /* 0x000000049ad97981 */ /* 0x0002e2000c1e1500 */
[----:B0-----:R-:W-:-:S03]  /*1bed0*/  IMAD.WIDE R12, R2, 0x2, R168 ;  /* 0x00000002020c7825 */ /* 0x001fc600078e02a8 */
[----:B------:R-:W3:Y:S01]  /*1bee0*/  LDL.64 R168, [R1+0x14a8] ;  /* 0x0014a80001a87983 */ /* 0x000ee20000100a00 */
[----:B-1----:R-:W-:-:S03]  /*1bef0*/  IMAD.WIDE R4, R2, 0x2, R166 ;  /* 0x0000000202047825 */ /* 0x002fc600078e02a6 */
[----:B------:R-:W3:Y:S01]  /*1bf00*/  LDL.64 R176, [R1+0x13a8] ;  /* 0x0013a80001b07983 */ /* 0x000ee20000100a00 */
[----:B------:R-:W-:-:S03]  /*1bf10*/  IMAD.WIDE R154, R2, 0x2, R164 ;  /* 0x00000002029a7825 */ /* 0x000fc600078e02a4 */
[----:B------:R-:W3:Y:S04]  /*1bf20*/  LDL.64 R166, [R1+0x13b0] ;  /* 0x0013b00001a67983 */ /* 0x000ee80000100a00 */
[----:B------:R-:W3:Y:S04]  /*1bf30*/  LDG.E.U16 R216, desc[UR4][R152.64] ;  /* 0x0000000498d87981 */ /* 0x000ee8000c1e1500 */
[----:B------:R0:W3:Y:S04]  /*1bf40*/  LDG.E.U16 R213, desc[UR4][R154.64] ;  /* 0x000000049ad57981 */ /* 0x0000e8000c1e1500 */
[----:B------:R-:W3:Y:S04]  /*1bf50*/  LDL.64 R164, [R1+0x1330] ;  /* 0x0013300001a47983 */ /* 0x000ee80000100a00 */
[----:B------:R2:W3:Y:S01]  /*1bf60*/  LDG.E.U16 R214, desc[UR4][R4.64] ;  /* 0x0000000404d67981 */ /* 0x0004e2000c1e1500 */
[----:B0-----:R-:W-:-:S03]  /*1bf70*/  IMAD.WIDE R154, R2, 0x2, R172 ;  /* 0x00000002029a7825 */ /* 0x001fc600078e02ac */
[----:B------:R-:W3:Y:S04]  /*1bf80*/  LDL.64 R174, [R1+0x12b0] ;  /* 0x0012b00001ae7983 */ /* 0x000ee80000100a00 */
[----:B------:R3:W3:Y:S04]  /*1bf90*/  LDG.E.U16 R211, desc[UR4][R154.64] ;  /* 0x000000049ad37981 */ /* 0x0006e8000c1e1500 */
[----:B------:R-:W3:Y:S04]  /*1bfa0*/  LDL.64 R172, [R1+0x1618] ;  /* 0x0016180001ac7983 */ /* 0x000ee80000100a00 */
[----:B------:R-:W3:Y:S01]  /*1bfb0*/  LDG.E.U16 R215, desc[UR4][R12.64] ;  /* 0x000000040cd77981 */ /* 0x000ee2000c1e1500 */
[----:B----4-:R-:W-:-:S03]  /*1bfc0*/  IMAD.WIDE R152, R2, 0x2, R160 ;  /* 0x0000000202987825 */ /* 0x010fc600078e02a0 */
[----:B------:R-:W4:Y:S01]  /*1bfd0*/  LDL.64 R160, [R1+0x12a8] ;  /* 0x0012a80001a07983 */ /* 0x000f220000100a00 */
[----:B--2---:R-:W-:-:S03]  /*1bfe0*/  IMAD.WIDE R4, R2, 0x2, R162 ;  /* 0x0000000202047825 */ /* 0x004fc600078e02a2 */
[----:B------:R-:W2:Y:S04]  /*1bff0*/  LDL.64 R162, [R1+0x1328] ;  /* 0x0013280001a27983 */ /* 0x000ea80000100a00 */
[----:B------:R0:W2:Y:S04]  /*1c000*/  LDG.E.U16 R212, desc[UR4][R4.64] ;  /* 0x0000000404d47981 */ /* 0x0000a8000c1e1500 */
[----:B------:R-:W2:Y:S01]  /*1c010*/  LDG.E.U16 R210, desc[UR4][R152.64] ;  /* 0x0000000498d27981 */ /* 0x000ea2000c1e1500 */
[----:B---3--:R-:W-:-:S03]  /*1c020*/  IMAD.WIDE R154, R2, 0x2, R158 ;  /* 0x00000002029a7825 */ /* 0x008fc600078e029e */
[----:B------:R-:W3:Y:S04]  /*1c030*/  LDL.64 R158, [R1+0x1520] ;  /* 0x00152000019e7983 */ /* 0x000ee80000100a00 */
[----:B------:R-:W2:Y:S01]  /*1c040*/  LDG.E.U16 R207, desc[UR4][R154.64] ;  /* 0x000000049acf7981 */ /* 0x000ea2000c1e1500 */
[----:B0-----:R-:W-:-:S03]  /*1c050*/  IMAD.WIDE R4, R2, 0x2, R156 ;  /* 0x0000000202047825 */ /* 0x001fc600078e029c */
[----:B------:R-:W2:Y:S04]  /*1c060*/  LDL.64 R156, [R1+0x15a0] ;  /* 0x0015a000019c7983 */ /* 0x000ea80000100a00 */
[----:B------:R0:W2:Y:S02]  /*1c070*/  LDG.E.U16 R208, desc[UR4][R4.64] ;  /* 0x0000000404d07981 */ /* 0x0000a4000c1e1500 */
[----:B0-----:R-:W-:-:S04]  /*1c080*/  IMAD.WIDE R4, R2, 0x2, R178 ;  /* 0x0000000202047825 */ /* 0x001fc800078e02b2 */
[C---:B------:R-:W-:Y:S01]  /*1c090*/  IMAD.WIDE R152, R2.reuse, 0x2, R168 ;  /* 0x0000000202987825 */ /* 0x040fe200078e02a8 */
[----:B------:R0:W2:Y:S03]  /*1c0a0*/  LDG.E.U16 R204, desc[UR4][R4.64] ;  /* 0x0000000404cc7981 */ /* 0x0000a6000c1e1500 */
[C---:B------:R-:W-:Y:S01]  /*1c0b0*/  IMAD.WIDE R154, R2.reuse, 0x2, R166 ;  /* 0x00000002029a7825 */ /* 0x040fe200078e02a6 */
[----:B------:R-:W2:Y:S04]  /*1c0c0*/  LDL.64 R168, [R1+0x1518] ;  /* 0x0015180001a87983 */ /* 0x000ea80000100a00 */
[----:B------:R1:W2:Y:S01]  /*1c0d0*/  LDG.E.U16 R203, desc[UR4][R154.64] ;  /* 0x000000049acb7981 */ /* 0x0002a2000c1e1500 */
[----:B0-----:R-:W-:-:S03]  /*1c0e0*/  IMAD.WIDE R4, R2, 0x2, R176 ;  /* 0x0000000202047825 */ /* 0x001fc600078e02b0 */
[----:B------:R-:W2:Y:S04]  /*1c0f0*/  LDL.64 R166, [R1+0x14a0] ;  /* 0x0014a00001a67983 */ /* 0x000ea80000100a00 */
[----:B------:R4:W2:Y:S01]  /*1c100*/  LDG.E.U16 R202, desc[UR4][R4.64] ;  /* 0x0000000404ca7981 */ /* 0x0008a2000c1e1500 */
[----:B-1----:R-:W-:-:S03]  /*1c110*/  IMAD.WIDE R154, R2, 0x2, R164 ;  /* 0x00000002029a7825 */ /* 0x002fc600078e02a4 */
[----:B------:R-:W2:Y:S01]  /*1c120*/  LDL.64 R164, [R1+0x1498] ;  /* 0x0014980001a47983 */ /* 0x000ea20000100a00 */
[----:B------:R-:W-:-:S03]  /*1c130*/  IMAD.WIDE R12, R2, 0x2, R170 ;  /* 0x00000002020c7825 */ /* 0x000fc600078e02aa */
[----:B------:R-:W2:Y:S04]  /*1c140*/  LDL.64 R170, [R1+0x1598] ;  /* 0x0015980001aa7983 */ /* 0x000ea80000100a00 */
[----:B------:R-:W2:Y:S04]  /*1c150*/  LDG.E.U16 R206, desc[UR4][R152.64] ;  /* 0x0000000498ce7981 */ /* 0x000ea8000c1e1500 */
[----:B------:R-:W2:Y:S04]  /*1c160*/  LDG.E.U16 R201, desc[UR4][R154.64] ;  /* 0x000000049ac97981 */ /* 0x000ea8000c1e1500 */
        /* <DEDUP_REMOVED lines=8> */
[C---:B------:R-:W-:Y:S02]  /*1c1f0*/  IMAD.WIDE R154, R2.reuse, 0x2, R172 ;  /* 0x00000002029a7825 */ /* 0x040fe400078e02ac */
[----:B------:R0:W2:Y:S04]  /*1c200*/  LDG.E.U16 R200, desc[UR4][R152.64] ;  /* 0x0000000498c87981 */ /* 0x0000a8000c1e1500 */
[----:B------:R1:W2:Y:S01]  /*1c210*/  LDG.E.U16 R197, desc[UR4][R154.64] ;  /* 0x000000049ac57981 */ /* 0x0002a2000c1e1500 */
[----:B------:R-:W-:-:S03]  /*1c220*/  IMAD.WIDE R12, R2, 0x2, R180 ;  /* 0x00000002020c7825 */ /* 0x000fc600078e02b4 */
[----:B------:R1:W2:Y:S01]  /*1c230*/  LDG.E.U16 R194, desc[UR4][R4.64] ;  /* 0x0000000404c27981 */ /* 0x0002a2000c1e1500 */
[----:B0-----:R-:W-:-:S03]  /*1c240*/  IMAD.WIDE R152, R2, 0x2, R156 ;  /* 0x0000000202987825 */ /* 0x001fc600078e029c */
[----:B------:R-:W2:Y:S04]  /*1c250*/  LDL.64 R156, [R1+0x1398] ;  /* 0x00139800019c7983 */ /* 0x000ea80000100a00 */
[----:B------:R0:W2:Y:S04]  /*1c260*/  LDG.E.U16 R205, desc[UR4][R12.64] ;  /* 0x000000040ccd7981 */ /* 0x0000a8000c1e1500 */
[----:B------:R-:W2:Y:S01]  /*1c270*/  LDL.64 R172, [R1+0x1318] ;  /* 0x0013180001ac7983 */ /* 0x000ea20000100a00 */
[----:B-1----:R-:W-:-:S03]  /*1c280*/  IMAD.WIDE R154, R2, 0x2, R168 ;  /* 0x00000002029a7825 */ /* 0x002fc600078e02a8 */
[----:B------:R-:W2:Y:S04]  /*1c290*/  LDL.64 R168, [R1+0x1298] ;  /* 0x0012980001a87983 */ /* 0x000ea80000100a00 */
[----:B------:R1:W2:Y:S01]  /*1c2a0*/  LDG.E.U16 R193, desc[UR4][R154.64] ;  /* 0x000000049ac17981 */ /* 0x0002a2000c1e1500 */
[----:B------:R-:W-:-:S03]  /*1c2b0*/  IMAD.WIDE R4, R2, 0x2, R166 ;  /* 0x0000000202047825 */ /* 0x000fc600078e02a6 */
[----:B------:R-:W2:Y:S01]  /*1c2c0*/  LDL.64 R166, [R1+0x1610] ;  /* 0x0016100001a67983 */ /* 0x000ea20000100a00 */
[----:B0-----:R-:W-:-:S03]  /*1c2d0*/  IMAD.WIDE R12, R2, 0x2, R174 ;  /* 0x00000002020c7825 */ /* 0x001fc600078e02ae */
[----:B------:R-:W2:Y:S01]  /*1c2e0*/  LDL.64 R174, [R1+0x1418] ;  /* 0x0014180001ae7983 */ /* 0x000ea20000100a00 */
[----:B-1----:R-:W-:-:S03]  /*1c2f0*/  IMAD.WIDE R154, R2, 0x2, R164 ;  /* 0x00000002029a7825 */ /* 0x002fc600078e02a4 */
[----:B------:R-:W2:Y:S04]  /*1c300*/  LDG.E.U16 R192, desc[UR4][R4.64] ;  /* 0x0000000404c07981 */ /* 0x000ea8000c1e1500 */
[----:B------:R-:W2:Y:S04]  /*1c310*/  LDG.E.U16 R191, desc[UR4][R154.64] ;  /* 0x000000049abf7981 */ /* 0x000ea8000c1e1500 */
[----:B------:R0:W2:Y:S04]  /*1c320*/  LDG.E.U16 R199, desc[UR4][R12.64] ;  /* 0x000000040cc77981 */ /* 0x0000a8000c1e1500 */
[----:B------:R2:W2:Y:S04]  /*1c330*/  LDG.E.U16 R196, desc[UR4][R152.64] ;  /* 0x0000000498c47981 */ /* 0x0004a8000c1e1500 */
[----:B------:R-:W2:Y:S01]  /*1c340*/  LDL.64 R164, [R1+0x1608] ;  /* 0x0016080001a47983 */ /* 0x000ea20000100a00 */
[----:B0-----:R-:W-:-:S03]  /*1c350*/  IMAD.WIDE R12, R2, 0x2, R170 ;  /* 0x00000002020c7825 */ /* 0x001fc600078e02aa */
[----:B------:R-:W2:Y:S04]  /*1c360*/  LDL.64 R170, [R1+0x12a0] ;  /* 0x0012a00001aa7983 */ /* 0x000ea80000100a00 */
[----:B------:R-:W2:Y:S01]  /*1c370*/  LDG.E.U16 R195, desc[UR4][R12.64] ;  /* 0x000000040cc37981 */ /* 0x000ea2000c1e1500 */
[----:B----4-:R-:W-:-:S03]  /*1c380*/  IMAD.WIDE R4, R2, 0x2, R160 ;  /* 0x0000000202047825 */ /* 0x010fc600078e02a0 */
[----:B------:R-:W4:Y:S04]  /*1c390*/  LDL.64 R160, [R1+0x1588] ;  /* 0x0015880001a07983 */ /* 0x000f280000100a00 */
[----:B------:R0:W4:Y:S01]  /*1c3a0*/  LDG.E.U16 R188, desc[UR4][R4.64] ;  /* 0x0000000404bc7981 */ /* 0x000122000c1e1500 */
[----:B---3--:R-:W-:-:S03]  /*1c3b0*/  IMAD.WIDE R154, R2, 0x2, R158 ;  /* 0x00000002029a7825 */ /* 0x008fc600078e029e */
[----:B------:R-:W3:Y:S01]  /*1c3c0*/  LDL.64 R158, [R1+0x1510] ;  /* 0x00151000019e7983 */ /* 0x000ee20000100a00 */
[----:B--2---:R-:W-:-:S03]  /*1c3d0*/  IMAD.WIDE R152, R2, 0x2, R162 ;  /* 0x0000000202987825 */ /* 0x004fc600078e02a2 */
[----:B------:R-:W2:Y:S04]  /*1c3e0*/  LDL.64 R162, [R1+0x1590] ;  /* 0x0015900001a27983 */ /* 0x000ea80000100a00 */
[----:B------:R1:W2:Y:S04]  /*1c3f0*/  LDG.E.U16 R186, desc[UR4][R154.64] ;  /* 0x000000049aba7981 */ /* 0x0002a8000c1e1500 */
[----:B------:R1:W2:Y:S01]  /*1c400*/  LDG.E.U16 R190, desc[UR4][R152.64] ;  /* 0x0000000498be7981 */ /* 0x0002a2000c1e1500 */
[----:B------:R-:W-:-:S05]  /*1c410*/  IMAD.WIDE R156, R2, 0x2, R156 ;  /* 0x00000002029c7825 */ /* 0x000fca00078e029c */
[----:B------:R-:W2:Y:S04]  /*1c420*/  LDG.E.U16 R187, desc[UR4][R156.64] ;  /* 0x000000049cbb7981 */ /* 0x000ea8000c1e1500 */
[----:B------:R-:W2:Y:S01]  /*1c430*/  LDL.64 R156, [R1+0x1508] ;  /* 0x00150800019c7983 */ /* 0x000ea20000100a00 */
[----:B0-----:R-:W-:-:S03]  /*1c440*/  IMAD.WIDE R4, R2, 0x2, R168 ;  /* 0x0000000202047825 */ /* 0x001fc600078e02a8 */
[----:B------:R-:W2:Y:S01]  /*1c450*/  LDL.64 R168, [R1+0x1410] ;  /* 0x0014100001a87983 */ /* 0x000ea20000100a00 */
[----:B-1----:R-:W-:-:S03]  /*1c460*/  IMAD.WIDE R154, R2, 0x2, R166 ;  /* 0x00000002029a7825 */ /* 0x002fc600078e02a6 */
[----:B------:R-:W2:Y:S01]  /*1c470*/  LDL.64 R166, [R1+0x1408] ;  /* 0x0014080001a67983 */ /* 0x000ea20000100a00 */
[----:B------:R-:W-:-:S03]  /*1c480*/  IMAD.WIDE R152, R2, 0x2, R172 ;  /* 0x0000000202987825 */ /* 0x000fc600078e02ac */
[----:B------:R-:W2:Y:S01]  /*1c490*/  LDL.64 R172, [R1+0x1490] ;  /* 0x0014900001ac7983 */ /* 0x000ea20000100a00 */
[----:B------:R-:W-:-:S03]  /*1c4a0*/  IMAD.WIDE R12, R2, 0x2, R174 ;  /* 0x00000002020c7825 */ /* 0x000fc600078e02ae */
[----:B------:R-:W2:Y:S04]  /*1c4b0*/  LDG.E.U16 R182, desc[UR4][R154.64] ;  /* 0x000000049ab67981 */ /* 0x000ea8000c1e1500 */
[----:B------:R-:W2:Y:S04]  /*1c4c0*/  LDG.E.U16 R183, desc[UR4][R4.64] ;  /* 0x0000000404b77981 */ /* 0x000ea8000c1e1500 */
[----:B------:R0:W2:Y:S04]  /*1c4d0*/  LDG.E.U16 R189, desc[UR4][R12.64] ;  /* 0x000000040cbd7981 */ /* 0x0000a8000c1e1500 */
[----:B------:R1:W2:Y:S01]  /*1c4e0*/  LDG.E.U16 R185, desc[UR4][R152.64] ;  /* 0x0000000498b97981 */ /* 0x0002a2000c1e1500 */
[----:B0-----:R-:W-:-:S03]  /*1c4f0*/  IMAD.WIDE R12, R2, 0x2, R170 ;  /* 0x00000002020c7825 */ /* 0x001fc600078e02aa */
[----:B------:R-:W2:Y:S01]  /*1c500*/  LDL.64 R170, [R1+0x1488] ;  /* 0x0014880001aa7983 */ /* 0x000ea20000100a00 */
[----:B-1----:R-:W-:-:S03]  /*1c510*/  IMAD.WIDE R152, R2, 0x2, R164 ;  /* 0x0000000202987825 */ /* 0x002fc600078e02a4 */
[----:B------:R2:W2:Y:S04]  /*1c520*/  LDG.E.U16 R184, desc[UR4][R12.64] ;  /* 0x000000040cb87981 */ /* 0x0004a8000c1e1500 */
        /* <DEDUP_REMOVED lines=11> */
[----:B0-----:R-:W-:-:S03]  /*1c5e0*/  IMAD.WIDE R4, R2, 0x2, R156 ;  /* 0x0000000202047825 */ /* 0x001fc600078e029c */
[----:B------:R-:W2:Y:S04]  /*1c5f0*/  LDL.64 R156, [R1+0x1290] ;  /* 0x00129000019c7983 */ /* 0x000ea80000100a00 */
[----:B------:R0:W2:Y:S01]  /*1c600*/  LDG.E.U16 R177, desc[UR4][R4.64] ;  /* 0x0000000404b17981 */ /* 0x0000a2000c1e1500 */
[----:B-1----:R-:W-:-:S04]  /*1c610*/  IMAD.WIDE R12, R2, 0x2, R168 ;  /* 0x00000002020c7825 */ /* 0x002fc800078e02a8 */
[C---:B------:R-:W-:Y:S01]  /*1c620*/  IMAD.WIDE R154, R2.reuse, 0x2, R172 ;  /* 0x00000002029a7825 */ /* 0x040fe200078e02ac */
[----:B------:R-:W2:Y:S03]  /*1c630*/  LDG.E.U16 R174, desc[UR4][R12.64] ;  /* 0x000000040cae7981 */ /* 0x000ea6000c1e1500 */
[C---:B0-----:R-:W-:Y:S01]  /*1c640*/  IMAD.WIDE R4, R2.reuse, 0x2, R166 ;  /* 0x0000000202047825 */ /* 0x041fe200078e02a6 */
[----:B------:R0:W2:Y:S04]  /*1c650*/  LDG.E.U16 R176, desc[UR4][R154.64] ;  /* 0x000000049ab07981 */ /* 0x0000a8000c1e1500 */
[----:B------:R3:W2:Y:S04]  /*1c660*/  LDG.E.U16 R173, desc[UR4][R4.64] ;  /* 0x0000000404ad7981 */ /* 0x0006a8000c1e1500 */
[----:B------:R-:W2:Y:S01]  /*1c670*/  LDL.64 R166, [R1+0x1678] ;  /* 0x0016780001a67983 */ /* 0x000ea20000100a00 */
[----:B------:R-:W-:-:S05]  /*1c680*/  IMAD.WIDE R152, R2, 0x2, R170 ;  /* 0x0000000202987825 */ /* 0x000fca00078e02aa */
[----:B------:R2:W2:Y:S01]  /*1c690*/  LDG.E.U16 R175, desc[UR4][R152.64] ;  /* 0x0000000498af7981 */ /* 0x0004a2000c1e1500 */
[----:B0-----:R-:W-:-:S03]  /*1c6a0*/  IMAD.WIDE R154, R2, 0x2, R164 ;  /* 0x00000002029a7825 */ /* 0x001fc600078e02a4 */
[----:B------:R-:W2:Y:S04]  /*1c6b0*/  LDL.64 R164, [R1+0x1600] ;  /* 0x0016000001a47983 */ /* 0x000ea80000100a00 */
[----:B------:R0:W2:Y:S01]  /*1c6c0*/  LDG.E.U16 R172, desc[UR4][R154.64] ;  /* 0x000000049aac7981 */ /* 0x0000a2000c1e1500 */
[----:B----4-:R-:W-:-:S03]  /*1c6d0*/  IMAD.WIDE R12, R2, 0x2, R160 ;  /* 0x00000002020c7825 */ /* 0x010fc600078e02a0 */
[----:B------:R-:W4:Y:S04]  /*1c6e0*/  LDL.64 R160, [R1+0x1578] ;  /* 0x0015780001a07983 */ /* 0x000f280000100a00 */
[----:B------:R-:W4:Y:S01]  /*1c6f0*/  LDG.E.U16 R170, desc[UR4][R12.64] ;  /* 0x000000040caa7981 */ /* 0x000f22000c1e1500 */
[----:B---3--:R-:W-:-:S03]  /*1c700*/  IMAD.WIDE R4, R2, 0x2, R158 ;  /* 0x0000000202047825 */ /* 0x008fc600078e029e */
[----:B------:R-:W3:Y:S04]  /*1c710*/  LDL.64 R12, [R1+0x16d0] ;  /* 0x0016d000010c7983 */ /* 0x000ee80000100a00 */
[----:B------:R-:W4:Y:S01]  /*1c720*/  LDG.E.U16 R169, desc[UR4][R4.64] ;  /* 0x0000000404a97981 */ /* 0x000f22000c1e1500 */
[----:B--2---:R-:W-:-:S03]  /*1c730*/  IMAD.WIDE R152, R2, 0x2, R162 ;  /* 0x0000000202987825 */ /* 0x004fc600078e02a2 */
[----:B------:R-:W2:Y:S04]  /*1c740*/  LDL.64 R162, [R1+0x15f8] ;  /* 0x0015f80001a27983 */ /* 0x000ea80000100a00 */
[----:B------:R-:W4:Y:S04]  /*1c750*/  LDG.E.U16 R171, desc[UR4][R152.64] ;  /* 0x0000000498ab7981 */ /* 0x000f28000c1e1500 */
[----:B------:R-:W2:Y:S04]  /*1c760*/  LDL.64 R4, [R1+0x1288] ;  /* 0x0012880001047983 */ /* 0x000ea80000100a00 */
[----:B------:R-:W4:Y:S04]  /*1c770*/  LDL.64 R158, [R1+0x1500] ;  /* 0x00150000019e7983 */ /* 0x000f280000100a00 */
[----:B------:R-:W4:Y:S01]  /*1c780*/  LDL.64 R152, [R1+0x1680] ;  /* 0x0016800001987983 */ /* 0x000f220000100a00 */
[----:B0-----:R-:W-:-:S03]  /*1c790*/  IMAD.WIDE R154, R2, 0x2, R156 ;  /* 0x00000002029a7825 */ /* 0x001fc600078e029c */
[----:B------:R-:W4:Y:S04]  /*1c7a0*/  LDL.64 R156, [R1+0x14f8] ;  /* 0x0014f800019c7983 */ /* 0x000f280000100a00 */
[----:B------:R3:W4:Y:S02]  /*1c7b0*/  LDG.E.U16 R168, desc[UR4][R154.64] ;  /* 0x000000049aa87981 */ /* 0x000724000c1e1500 */
[----:B---3--:R-:W-:-:S04]  /*1c7c0*/  IMAD.WIDE R154, R2, 0x2, R12 ;  /* 0x00000002029a7825 */ /* 0x008fc800078e020c */
[C---:B------:R-:W-:Y:S02]  /*1c7d0*/  IMAD.WIDE R12, R2.reuse, 0x2, R166 ;  /* 0x00000002020c7825 */ /* 0x040fe400078e02a6 */
[----:B------:R0:W3:Y:S02]  /*1c7e0*/  LDG.E.U16 R166, desc[UR4][R154.64] ;  /* 0x000000049aa67981 */ /* 0x0000e4000c1e1500 */
[----:B--2---:R-:W-:-:S05]  /*1c7f0*/  IMAD.WIDE R4, R2, 0x2, R4 ;  /* 0x0000000202047825 */ /* 0x004fca00078e0204 */
[----:B------:R1:W2:Y:S01]  /*1c800*/  LDG.E.U16 R167, desc[UR4][R4.64] ;  /* 0x0000000404a77981 */ /* 0x0002a2000c1e1500 */
[----:B0-----:R-:W-:-:S04]  /*1c810*/  IMAD.WIDE R154, R2, 0x2, R162 ;  /* 0x00000002029a7825 */ /* 0x001fc800078e02a2 */
[C---:B----4-:R-:W-:Y:S01]  /*1c820*/  IMAD.WIDE R152, R2.reuse, 0x2, R152 ;  /* 0x0000000202987825 */ /* 0x050fe200078e0298 */
[----:B------:R0:W4:Y:S03]  /*1c830*/  LDG.E.U16 R162, desc[UR4][R154.64] ;  /* 0x000000049aa27981 */ /* 0x000126000c1e1500 */
[C---:B-1----:R-:W-:Y:S02]  /*1c840*/  IMAD.WIDE R4, R2.reuse, 0x2, R164 ;  /* 0x0000000202047825 */ /* 0x042fe400078e02a4 */
[----:B------:R-:W4:Y:S04]  /*1c850*/  LDG.E.U16 R165, desc[UR4][R152.64] ;  /* 0x0000000498a57981 */ /* 0x000f28000c1e1500 */
[----:B------:R1:W4:Y:S01]  /*1c860*/  LDG.E.U16 R163, desc[UR4][R4.64] ;  /* 0x0000000404a37981 */ /* 0x000322000c1e1500 */
[----:B0-----:R-:W-:-:S03]  /*1c870*/  IMAD.WIDE R154, R2, 0x2, R156 ;  /* 0x00000002029a7825 */ /* 0x001fc600078e029c */
[----:B------:R0:W4:Y:S04]  /*1c880*/  LDG.E.U16 R164, desc[UR4][R12.64] ;  /* 0x000000040ca47981 */ /* 0x000128000c1e1500 */
[----:B------:R-:W3:Y:S01]  /*1c890*/  LDL.64 R152, [R1+0x1580] ;  /* 0x0015800001987983 */ /* 0x000ee20000100a00 */
[----:B-1----:R-:W-:-:S03]  /*1c8a0*/  IMAD.WIDE R4, R2, 0x2, R158 ;  /* 0x0000000202047825 */ /* 0x002fc600078e029e */
[----:B------:R-:W4:Y:S04]  /*1c8b0*/  LDG.E.U16 R158, desc[UR4][R154.64] ;  /* 0x000000049a9e7981 */ /* 0x000f28000c1e1500 */
[----:B------:R1:W4:Y:S01]  /*1c8c0*/  LDG.E.U16 R159, desc[UR4][R4.64] ;  /* 0x00000004049f7981 */ /* 0x000322000c1e1500 */
[----:B0-----:R-:W-:-:S03]  /*1c8d0*/  IMAD.WIDE R12, R2, 0x2, R160 ;  /* 0x00000002020c7825 */ /* 0x001fc600078e02a0 */
[----:B------:R-:W2:Y:S04]  /*1c8e0*/  LDL.64 R156, [R1+0x1378] ;  /* 0x00137800019c7983 */ /* 0x000ea80000100a00 */
[----:B------:R0:W4:Y:S04]  /*1c8f0*/  LDG.E.U16 R160, desc[UR4][R12.64] ;  /* 0x000000040ca07981 */ /* 0x000128000c1e1500 */
[----:B------:R-:W1:Y:S04]  /*1c900*/  LDL.64 R4, [R1+0x1480] ;  /* 0x0014800001047983 */ /* 0x000e680000100a00 */
[----:B------:R-:W2:Y:S04]  /*1c910*/  LDL.64 R154, [R1+0x1478] ;  /* 0x00147800019a7983 */ /* 0x000ea80000100a00 */
[----:B------:R-:W0:Y:S01]  /*1c920*/  LDL.64 R12, [R1+0x13f8] ;  /* 0x0013f800010c7983 */ /* 0x000e220000100a00 */
[----:B---3--:R-:W-:-:S05]  /*1c930*/  IMAD.WIDE R152, R2, 0x2, R152 ;  /* 0x0000000202987825 */ /* 0x008fca00078e0298 */
[----:B------:R3:W4:Y:S04]  /*1c940*/  LDG.E.U16 R161, desc[UR4][R152.64] ;  /* 0x0000000498a17981 */ /* 0x000728000c1e1500 */
[----:B------:R-:W3:Y:S01]  /*1c950*/  LDL.64 R152, [R1+0x1400] ;  /* 0x0014000001987983 */ /* 0x000ee20000100a00 */
[----:B-1----:R-:W-:-:S05]  /*1c960*/  IMAD.WIDE R4, R2, 0x2, R4 ;  /* 0x0000000202047825 */ /* 0x002fca00078e0204 */
[----:B------:R1:W4:Y:S04]  /*1c970*/  LDG.E.U16 R23, desc[UR4][R4.64] ;  /* 0x0000000404177981 */ /* 0x000328000c1e1500 */
[----:B------:R-:W1:Y:S01]  /*1c980*/  LDL.64 R4, [R1+0x1380] ;  /* 0x0013800001047983 */ /* 0x000e620000100a00 */
[----:B--2---:R-:W-:-:S04]  /*1c990*/  IMAD.WIDE R154, R2, 0x2, R154 ;  /* 0x00000002029a7825 */ /* 0x004fc800078e029a */
[C---:B0-----:R-:W-:Y:S01]  /*1c9a0*/  IMAD.WIDE R12, R2.reuse, 0x2, R12 ;  /* 0x00000002020c7825 */ /* 0x041fe200078e020c */
[----:B------:R0:W2:Y:S04]  /*1c9b0*/  LDG.E.U16 R14, desc[UR4][R154.64] ;  /* 0x000000049a0e7981 */ /* 0x0000a8000c1e1500 */
[----:B------:R0:W2:Y:S04]  /*1c9c0*/  LDG.E.U16 R11, desc[UR4][R12.64] ;  /* 0x000000040c0b7981 */ /* 0x0000a8000c1e1500 */
[----:B------:R-:W0:Y:S04]  /*1c9d0*/  LDL.64 R154, [R1+0x1300] ;  /* 0x00130000019a7983 */ /* 0x000e280000100a00 */
[----:B------:R-:W4:Y:S01]  /*1c9e0*/  LDL.64 R12, [R1+0x1280] ;  /* 0x00128000010c7983 */ /* 0x000f220000100a00 */
[----:B---3--:R-:W-:-:S05]  /*1c9f0*/  IMAD.WIDE R152, R2, 0x2, R152 ;  /* 0x0000000202987825 */ /* 0x008fca00078e0298 */
[----:B------:R3:W2:Y:S04]  /*1ca00*/  LDG.E.U16 R3, desc[UR4][R152.64] ;  /* 0x0000000498037981 */ /* 0x0006a8000c1e1500 */
[----:B------:R-:W3:Y:S01]  /*1ca10*/  LDL.64 R152, [R1+0x12f8] ;  /* 0x0012f80001987983 */ /* 0x000ee20000100a00 */
[----:B-1----:R-:W-:-:S05]  /*1ca20*/  IMAD.WIDE R4, R2, 0x2, R4 ;  /* 0x0000000202047825 */ /* 0x002fca00078e0204 */
[----:B------:R1:W2:Y:S04]  /*1ca30*/  LDG.E.U16 R6, desc[UR4][R4.64] ;  /* 0x0000000404067981 */ /* 0x0002a8000c1e1500 */
[----:B------:R-:W1:Y:S01]  /*1ca40*/  LDL.64 R4, [R1+0x1278] ;  /* 0x0012780001047983 */ /* 0x000e620000100a00 */
[----:B------:R-:W-:-:S04]  /*1ca50*/  IMAD.WIDE R156, R2, 0x2, R156 ;  /* 0x00000002029c7825 */ /* 0x000fc800078e029c */
[C---:B0-----:R-:W-:Y:S02]  /*1ca60*/  IMAD.WIDE R154, R2.reuse, 0x2, R154 ;  /* 0x00000002029a7825 */ /* 0x041fe400078e029a */
[----:B------:R-:W2:Y:S02]  /*1ca70*/  LDG.E.U16 R156, desc[UR4][R156.64] ;  /* 0x000000049c9c7981 */ /* 0x000ea4000c1e1500 */
[C---:B----4-:R-:W-:Y:S02]  /*1ca80*/  IMAD.WIDE R12, R2.reuse, 0x2, R12 ;  /* 0x00000002020c7825 */ /* 0x050fe400078e020c */
[----:B------:R-:W4:Y:S04]  /*1ca90*/  LDG.E.U16 R154, desc[UR4][R154.64] ;  /* 0x000000049a9a7981 */ /* 0x000f28000c1e1500 */
[----:B------:R-:W4:Y:S04]  /*1caa0*/  LDG.E.U16 R12, desc[UR4][R12.64] ;  /* 0x000000040c0c7981 */ /* 0x000f28000c1e1500 */
[----:B------:R-:W-:Y:S01]  /*1cab0*/  STL [R1+0x1a80], R2 ;  /* 0x001a800201007387 */ /* 0x000fe20000100800 */
[----:B---3--:R-:W-:-:S06]  /*1cac0*/  IMAD.WIDE R152, R2, 0x2, R152 ;  /* 0x0000000202987825 */ /* 0x008fcc00078e0298 */
[----:B------:R-:W3:Y:S01]  /*1cad0*/  LDG.E.U16 R152, desc[UR4][R152.64] ;  /* 0x0000000498987981 */ /* 0x000ee2000c1e1500 */
[----:B-1----:R-:W-:-:S06]  /*1cae0*/  IMAD.WIDE R4, R2, 0x2, R4 ;  /* 0x0000000202047825 */ /* 0x002fcc00078e0204 */
[----:B------:R-:W3:Y:S01]  /*1caf0*/  LDG.E.U16 R4, desc[UR4][R4.64] ;  /* 0x0000000404047981 */ /* 0x000ee2000c1e1500 */
[----:B------:R-:W-:Y:S06]  /*1cb00*/  BAR.SYNC.DEFER_BLOCKING 0x0 ;  /* 0x0000000000007b1d */ /* 0x000fec0000010000 */
[----:B------:R0:W-:Y:S04]  /*1cb10*/  STS.U16 [R22+0x40000], R49 ;  /* 0x0400003116007388 */ /* 0x0001e80000000400 */
[----:B------:R1:W-:Y:S04]  /*1cb20*/  STS.U16 [R22+0x50000], R64 ;  /* 0x0500004016007388 */ /* 0x0003e80000000400 */
[----:B------:R2:W-:Y:S04]  /*1cb30*/  STS.U16 [R22+0x40400], R65 ;  /* 0x0404004116007388 */ /* 0x0005e80000000400 */
[----:B0-----:R-:W4:Y:S04]  /*1cb40*/  LDL.LU R49, [R1+0x2170] ;  /* 0x0021700001317983 */ /* 0x001f280000300800 */
[----:B-1----:R-:W3:Y:S04]  /*1cb50*/  LDL.LU R64, [R1+0x216c] ;  /* 0x00216c0001407983 */ /* 0x002ee80000300800 */
[----:B--2---:R-:W2:Y:S04]  /*1cb60*/  LDL.LU R65, [R1+0x2168] ;  /* 0x0021680001417983 */ /* 0x004ea80000300800 */
[----:B------:R0:W-:Y:S04]  /*1cb70*/  STS.U16 [R22+0x50400], R80 ;  /* 0x0504005016007388 */ /* 0x0001e80000000400 */
[----:B------:R1:W-:Y:S04]  /*1cb80*/  STS.U16 [R22+0x40800], R81 ;  /* 0x0408005116007388 */ /* 0x0003e80000000400 */
[----:B------:R1:W-:Y:S04]  /*1cb90*/  STS.U16 [R22+0x50800], R96 ;  /* 0x0508006016007388 */ /* 0x0003e80000000400 */
[----:B0-----:R-:W4:Y:S04]  /*1cba0*/  LDL.LU R80, [R1+0x2164] ;  /* 0x0021640001507983 */ /* 0x001f280000300800 */
[----:B-1----:R-:W3:Y:S04]  /*1cbb0*/  LDL.LU R81, [R1+0x2160] ;  /* 0x0021600001517983 */ /* 0x002ee80000300800 */
[----:B------:R-:W2:Y:S04]  /*1cbc0*/  LDL.LU R96, [R1+0x215c] ;  /* 0x00215c0001607983 */ /* 0x000ea80000300800 */
        /* <DEDUP_REMOVED lines=11> */
[----:B------:R-:W3:Y:S04]  /*1cc80*/  LDL.LU R21, [R1+0x2144] ;  /* 0x0021440001157983 */ /* 0x000ee80000300800 */
[----:B------:R0:W-:Y:S04]  /*1cc90*/  STS.U16 [R22+0x41800], R20 ;  /* 0x0418001416007388 */ /* 0x0001e80000000400 */
[----:B------:R1:W-:Y:S04]  /*1cca0*/  STS.U16 [R22+0x51800], R19 ;  /* 0x0518001316007388 */ /* 0x0003e80000000400 */
[----:B------:R1:W-:Y:S04]  /*1ccb0*/  STS.U16 [R22+0x41c00], R18 ;  /* 0x041c001216007388 */ /* 0x0003e80000000400 */
[----:B0-----:R-:W2:Y:S04]  /*1ccc0*/  LDL.LU R20, [R1+0x2140] ;  /* 0x0021400001147983 */ /* 0x001ea80000300800 */
[----:B-1----:R-:W2:Y:S04]  /*1ccd0*/  LDL.LU R19, [R1+0x213c] ;  /* 0x00213c0001137983 */ /* 0x002ea80000300800 */
[----:B------:R-:W2:Y:S04]  /*1cce0*/  LDL.LU R18, [R1+0x2138] ;  /* 0x0021380001127983 */ /* 0x000ea80000300800 */
[----:B------:R0:W-:Y:S04]  /*1ccf0*/  STS.U16 [R22+0x51c00], R17 ;  /* 0x051c001116007388 */ /* 0x0001e80000000400 */
[----:B------:R1:W-:Y:S04]  /*1cd00*/  STS.U16 [R22+0x42000], R16 ;  /* 0x0420001016007388 */ /* 0x0003e80000000400 */
[----:B0-----:R-:W2:Y:S04]  /*1cd10*/  LDL.LU R17, [R1+0x2134] ;  /* 0x0021340001117983 */ /* 0x001ea80000300800 */
[----:B-1----:R-:W2:Y:S04]  /*1cd20*/  LDL.LU R16, [R1+0x2130] ;  /* 0x0021300001107983 */ /* 0x002ea80000300800 */
[----:B------:R0:W-:Y:S04]  /*1cd30*/  STS.U16 [R22+0x52000], R15 ;  /* 0x0520000f16007388 */ /* 0x0001e80000000400 */
[----:B0-----:R-:W2:Y:S04]  /*1cd40*/  LDL.LU R15, [R1+0x212c] ;  /* 0x00212c00010f7983 */ /* 0x001ea80000300800 */
[----:B------:R0:W-:Y:S04]  /*1cd50*/  STS.U16 [R22+0x42400], R0 ;  /* 0x0424000016007388 */ /* 0x0001e80000000400 */
        /* <DEDUP_REMOVED lines=13> */
[----:B------:R-:W-:Y:S01]  /*1ce30*/  UMOV UR33, 0x40000040 ;  /* 0x4000004000217882 */ /* 0x000fe20000000000 */
[----:B------:R-:W-:-:S02]  /*1ce40*/  UIADD3.64 UR58, UR54, 0x2, URZ ;  /* 0x00000002363a7897 */ /* 0x000fc4000fffe03f */
[----:B0-----:R-:W2:Y:S04]  /*1ce50*/  LDL.LU R0, [R1+0x2128] ;  /* 0x0021280001007983 */ /* 0x001ea80000300800 */
[----:B-1----:R-:W2:Y:S04]  /*1ce60*/  LDL.LU R10, [R1+0x2124] ;  /* 0x00212400010a7983 */ /* 0x002ea80000300800 */
[----:B---3--:R-:W-:Y:S04]  /*1ce70*/  STS.U16 [R21+0x40080], R139 ;  /* 0x0400808b15007388 */ /* 0x008fe80000000400 */
[----:B----4-:R-:W-:Y:S04]  /*1ce80*/  STS.U16 [R21+0x50080], R138 ;  /* 0x0500808a15007388 */ /* 0x010fe80000000400 */
        /* <DEDUP_REMOVED lines=190> */
[----:B------:R0:W-:Y:S02]  /*1da70*/  STS.U16 [R15+0x41780], R9 ;  /* 0x041780090f007388 */ /* 0x0001e40000000400 */
[----:B0-----:R-:W0:Y:S02]  /*1da80*/  S2R R9, SR_TID.X ;  /* 0x0000000000097919 */ /* 0x001e240000002100 */
[----:B------:R1:W-:Y:S04]  /*1da90*/  STS.U16 [R15+0x41b80], R7 ;  /* 0x041b80070f007388 */ /* 0x0003e80000000400 */
[----:B------:R-:W-:Y:S04]  /*1daa0*/  STS.U16 [R15+0x40380], R33 ;  /* 0x040380210f007388 */ /* 0x000fe80000000400 */
[----:B------:R-:W-:Y:S01]  /*1dab0*/  STS.U16 [R15+0x50380], R32 ;  /* 0x050380200f007388 */ /* 0x000fe20000000400 */
[----:B-1----:R-:W1:Y:S03]  /*1dac0*/  S2R R7, SR_CgaCtaId ;  /* 0x0000000000077919 */ /* 0x002e660000008800 */
        /* <DEDUP_REMOVED lines=23> */
[----:B------:R3:W-:Y:S04]  /*1dc40*/  STS.U16 [R15+0x53780], R156 ;  /* 0x0537809c0f007388 */ /* 0x0007e80000000400 */
[----:B------:R-:W-:Y:S04]  /*1dc50*/  STS.U16 [R15+0x43b80], R154 ;  /* 0x043b809a0f007388 */ /* 0x000fe80000000400 */
[----:B------:R-:W-:Y:S04]  /*1dc60*/  STS.U16 [R15+0x53b80], R152 ;  /* 0x053b80980f007388 */ /* 0x000fe80000000400 */
[----:B------:R-:W-:Y:S04]  /*1dc70*/  STS.U16 [R15+0x43f80], R12 ;  /* 0x043f800c0f007388 */ /* 0x000fe80000000400 */
[----:B------:R4:W-:Y:S01]  /*1dc80*/  STS.U16 [R15+0x53f80], R4 ;  /* 0x053f80040f007388 */ /* 0x0009e20000000400 */
[----:B------:R0:W-:Y:S06]  /*1dc90*/  MEMBAR.ALL.CTA ;  /* 0x0000000000007992 */ /* 0x0001ec0000008000 */
[----:B0-----:R-:W0:Y:S01]  /*1dca0*/  FENCE.VIEW.ASYNC.S ;  /* 0x00000000000073c6 */ /* 0x001e220000000000 */
[----:B------:R-:W-:-:S04]  /*1dcb0*/  SHF.R.U32.HI R2, RZ, 0x5, R9 ;  /* 0x00000005ff027819 */ /* 0x000fc80000011609 */
[----:B------:R-:W-:Y:S02]  /*1dcc0*/  SHF.L.U32 R5, R2, 0x9, RZ ;  /* 0x0000000902057819 */ /* 0x000fe400000006ff */
[----:B------:R-:W-:Y:S02]  /*1dcd0*/  MOV R2, 0x400 ;  /* 0x0000040000027802 */ /* 0x000fe40000000f00 */
[----:B--2---:R-:W-:Y:S02]  /*1dce0*/  LOP3.LUT R3, R5, 0x800, RZ, 0xc0, !PT ;  /* 0x0000080005037812 */ /* 0x004fe400078ec0ff */
[----:B-1----:R-:W-:-:S04]  /*1dcf0*/  LEA R2, R7, R2, 0x18 ;  /* 0x0000000207027211 */ /* 0x002fc800078ec0ff */
[----:B------:R-:W-:Y:S01]  /*1dd00*/  LEA.HI R3, R2, R3, RZ, 0x1c ;  /* 0x0000000302037211 */ /* 0x000fe200078fe0ff */
[----:B0-----:R-:W-:Y:S03]  /*1dd10*/  BAR.SYNC.DEFER_BLOCKING 0x0 ;  /* 0x0000000000007b1d */ /* 0x001fe60000010000 */
[----:B------:R-:W-:-:S04]  /*1dd20*/  LOP3.LUT R3, R3, 0x3fff, RZ, 0xc0, !PT ;  /* 0x00003fff03037812 */ /* 0x000fc800078ec0ff */
[----:B------:R-:W-:Y:S01]  /*1dd30*/  R2UR UR32, R3 ;  /* 0x00000000032072ca */ /* 0x000fe200000e0000 */
[----:B---3--:R-:W-:-:S12]  /*1dd40*/  WARPGROUP.ARRIVE ;  /* 0x00000000000079c5 */ /* 0x008fd80000000000 */
[----:B------:R-:W-:Y:S01]  /*1dd50*/  HGMMA.64x128x16.F32.BF16 R156, gdesc[UR32].tnspA, RZ, !UPT, gsb0 ;  /* 0x21e00000209c79f0 */ /* 0x000fe2000c0018ff */
[----:B------:R-:W-:Y:S02]  /*1dd60*/  MOV R11, RZ ;  /* 0x000000ff000b7202 */ /* 0x000fe40000000f00 */
[----:B----4-:R-:W-:-:S04]  /*1dd70*/  IADD3 R4, P0, R3, 0x80, RZ ;  /* 0x0000008003047810 */ /* 0x010fc80007f1e0ff */
[----:B------:R-:W-:Y:S02]  /*1dd80*/  IADD3.X R3, R11, 0x40000040, RZ, P0, !PT ;  /* 0x400000400b037810 */ /* 0x000fe400007fe4ff */
[----:B------:R-:W-:Y:S02]  /*1dd90*/  R2UR UR6, R4 ;  /* 0x00000000040672ca */ /* 0x000fe400000e0000 */
[----:B------:R-:W-:-:S13]  /*1dda0*/  R2UR UR52, R3 ;  /* 0x00000000033472ca */ /* 0x000fda00000e0000 */
[----:B------:R-:W-:Y:S01]  /*1ddb0*/  UMOV UR53, UR52 ;  /* 0x0000003400357c82 */ /* 0x000fe20008000000 */
[----:B------:R-:W-:Y:S01]  /*1ddc0*/  UMOV UR52, UR6 ;  /* 0x0000000600347c82 */ /* 0x000fe20008000000 */
[----:B------:R-:W-:Y:S02]  /*1ddd0*/  WARPGROUP.DEPBAR.LE gsb0, 0x0 ;  /* 0x00008000000079c5 */ /* 0x000fe40000010000 */
[----:B------:R-:W-:-:S06]  /*1dde0*/  WARPGROUP.ARRIVE ;  /* 0x00000000000079c5 */ /* 0x000fcc0000000000 */
[----:B------:R-:W-:Y:S01]  /*1ddf0*/  HGMMA.64x128x16.F32.BF16 R156, gdesc[UR52].tnspA, R156, gsb0 ;  /* 0x21e00000349c79f0 */ /* 0x000fe2000800189c */
[----:B------:R-:W-:Y:S01]  /*1de00*/  UIADD3.64 UR56, UR52, 0x80, URZ ;  /* 0x0000008034387897 */ /* 0x000fe2000fffe03f */
[----:B------:R-:W-:Y:S01]  /*1de10*/  MOV R6, UR35 ;  /* 0x0000002300067c02 */ /* 0x000fe20008000f00 */
[----:B------:R-:W-:Y:S01]  /*1de20*/  UIADD3.64 UR32, UR52, 0x100, URZ ;  /* 0x0000010034207897 */ /* 0x000fe2000fffe03f */
[----:B------:R-:W-:Y:S01]  /*1de30*/  MOV R5, UR34 ;  /* 0x0000002200057c02 */ /* 0x000fe20008000f00 */
[----:B------:R-:W-:Y:S01]  /*1de40*/  UIADD3.64 UR34, UR54, 0x4, URZ ;  /* 0x0000000436227897 */ /* 0x000fe2000fffe03f */
[----:B------:R-:W-:Y:S02]  /*1de50*/  WARPGROUP.DEPBAR.LE gsb0, 0x0 ;  /* 0x00008000000079c5 */ /* 0x000fe40000010000 */
[----:B------:R-:W-:-:S06]  /*1de60*/  WARPGROUP.ARRIVE ;  /* 0x00000000000079c5 */ /* 0x000fcc0000000000 */
[----:B------:R-:W-:Y:S01]  /*1de70*/  HGMMA.64x128x16.F32.BF16 R156, gdesc[UR56].tnspA, R156, gsb0 ;  /* 0x21e00000389c79f0 */ /* 0x000fe2000800189c */
[----:B------:R-:W-:Y:S02]  /*1de80*/  UIADD3.64 UR58, UR54, 0x3fe, URZ ;  /* 0x000003fe363a7897 */ /* 0x000fe4000fffe03f */
        /* <DEDUP_REMOVED lines=32> */
[----:B------:R-:W-:Y:S02]  /*1e090*/  WARPGROUP.DEPBAR.LE gsb0, 0x0 ;  /* 0x00008000000079c5 */ /* 0x000fe40000010000 */
[----:B------:R-:W-:-:S07]  /*1e0a0*/  WARPGROUP.ARRIVE ;  /* 0x00000000000079c5 */ /* 0x000fce0000000000 */
[----:B------:R-:W-:Y:S01]  /*1e0b0*/  HGMMA.64x128x16.F32.BF16 R156, gdesc[UR56].tnspA, R156, gsb0 ;  /* 0x21e00000389c79f0 */ /* 0x000fe2000800189c */
[----:B------:R-:W-:Y:S02]  /*1e0c0*/  UIADD3.64 UR12, UR52, 0x500, URZ ;  /* 0x00000500340c7897 */ /* 0x000fe4000fffe03f */
[----:B------:R-:W-:Y:S02]  /*1e0d0*/  WARPGROUP.DEPBAR.LE gsb0, 0x0 ;  /* 0x00008000000079c5 */ /* 0x000fe40000010000 */
[----:B------:R-:W-:-:S07]  /*1e0e0*/  WARPGROUP.ARRIVE ;  /* 0x00000000000079c5 */ /* 0x000fce0000000000 */
[----:B------:R-:W-:Y:S01]  /*1e0f0*/  HGMMA.64x128x16.F32.BF16 R156, gdesc[UR8].tnspA, R156, gsb0 ;  /* 0x21e00000089c79f0 */ /* 0x000fe2000800189c */
[----:B------:R-:W-:Y:S02]  /*1e100*/  UIADD3.64 UR6, UR54, 0xbfe, URZ ;  /* 0x00000bfe36067897 */ /* 0x000fe4000fffe03f */
[----:B------:R-:W-:Y:S01]  /*1e110*/  UIADD3.64 UR4, UR52, 0x580, URZ ;  /* 0x0000058034047897 */ /* 0x000fe2000fffe03f */
[----:B------:R-:W-:Y:S02]  /*1e120*/  WARPGROUP.DEPBAR.LE gsb0, 0x0 ;  /* 0x00008000000079c5 */ /* 0x000fe40000010000 */
[----:B------:R-:W-:-:S06]  /*1e130*/  WARPGROUP.ARRIVE ;  /* 0x00000000000079c5 */ /* 0x000fcc0000000000 */
[----:B------:R-:W-:Y:S01]  /*1e140*/  HGMMA.64x128x16.F32.BF16 R156, gdesc[UR12].tnspA, R156, gsb0 ;  /* 0x21e000000c9c79f0 */ /* 0x000fe2000800189c */
[----:B------:R-:W-:Y:S01]  /*1e150*/  UMOV UR60, UR58 ;  /* 0x0000003a003c7c82 */ /* 0x000fe20008000000 */
[----:B------:R-:W-:Y:S01]  /*1e160*/  UMOV UR61, UR59 ;  /* 0x0000003b003d7c82 */ /* 0x000fe20008000000 */
        /* <DEDUP_REMOVED lines=87> */
[----:B------:R-:W-:Y:S04]  /*1e6e0*/  STL [R1+0x1a84], R22 ;  /* 0x001a841601007387 */ /* 0x000fe80000100800 */
[----:B------:R-:W-:Y:S04]  /*1e6f0*/  STL [R1+0x1a88], R21 ;  /* 0x001a881501007387 */ /* 0x000fe80000100800 */
[----:B------:R-:W-:Y:S04]  /*1e700*/  STL [R1+0x1a8c], R20 ;  /* 0x001a8c1401007387 */ /* 0x000fe80000100800 */
[----:B------:R-:W-:Y:S04]  /*1e710*/  STL [R1+0x1a90], R19 ;  /* 0x001a901301007387 */ /* 0x000fe80000100800 */
[----:B------:R-:W-:Y:S04]  /*1e720*/  STL [R1+0x1a94], R18 ;  /* 0x001a941201007387 */ /* 0x000fe80000100800 */
[----:B------:R-:W-:Y:S01]  /*1e730*/  STL [R1+0x1a98], R17 ;  /* 0x001a981101007387 */ /* 0x000fe20000100800 */
[----:B------:R-:W-:-:S02]  /*1e740*/  WARPGROUP.DEPBAR.LE gsb0, 0x0 ;  /* 0x00008000000079c5 */ /* 0x000fc40000010000 */
[----:B------:R-:W-:-:S06]  /*1e750*/  WARPGROUP.ARRIVE ;  /* 0x00000000000079c5 */ /* 0x000fcc0000000000 */
[----:B------:R-:W-:Y:S01]  /*1e760*/  HGMMA.64x128x16.F32.BF16 R156, gdesc[UR56].tnspA, R156, gsb0 ;  /* 0x21e00000389c79f0 */ /* 0x000fe2000800189c */
[----:B------:R-:W-:Y:S01]  /*1e770*/  STL [R1+0x1a9c], R16 ;  /* 0x001a9c1001007387 */ /* 0x000fe20000100800 */
[----:B------:R-:W-:-:S03]  /*1e780*/  R2UR UR35, R6 ;  /* 0x00000000062372ca */ /* 0x000fc600000e0000 */
[----:B------:R0:W-:Y:S01]  /*1e790*/  STL [R1+0x1aa0], R15 ;  /* 0x001aa00f01007387 */ /* 0x0001e20000100800 */
[----:B------:R-:W-:Y:S01]  /*1e7a0*/  R2UR UR34, R5 ;  /* 0x00000000052272ca */ /* 0x000fe200000e0000 */
[----:B------:R-:W-:Y:S02]  /*1e7b0*/  UIADD3.64 UR32, UR52, 0xf80, URZ ;  /* 0x00000f8034207897 */ /* 0x000fe4000fffe03f */
[----:B------:R-:W-:Y:S01]  /*1e7c0*/  UIADD3.64 UR56, UR52, 0x1000, URZ ;  /* 0x0000100034387897 */ /* 0x000fe2000fffe03f */
[----:B------:R-:W-:Y:S02]  /*1e7d0*/  WARPGROUP.DEPBAR.LE gsb0, 0x0 ;  /* 0x00008000000079c5 */ /* 0x000fe40000010000 */
[----:B------:R-:W-:Y:S04]  /*1e7e0*/  STL.64 [R1+0x618], R162 ;  /* 0x000618a201007387 */ /* 0x000fe80000100a00 */
[----:B------:R-:W-:Y:S04]  /*1e7f0*/  STL.64 [R1+0x620], R164 ;  /* 0x000620a401007387 */ /* 0x000fe80000100a00 */
[----:B------:R-:W-:Y:S04]  /*1e800*/  STL.64 [R1+0x628], R166 ;  /* 0x000628a601007387 */ /* 0x000fe80000100a00 */
[----:B------:R-:W-:Y:S04]  /*1e810*/  STL.64 [R1+0x630], R168 ;  /* 0x000630a801007387 */ /* 0x000fe80000100a00 */
[----:B------:R-:W-:Y:S01]  /*1e820*/  STL.64 [R1+0x638], R170 ;  /* 0x000638aa01007387 */ /* 0x000fe20000100a00 */
[----:B------:R-:W-:-:S03]  /*1e830*/  MOV R147, R180 ;  /* 0x000000b400937202 */ /* 0x000fc60000000f00 */
[----:B------:R-:W-:Y:S01]  /*1e840*/  STL.64 [R1+0x640], R172 ;  /* 0x000640ac01007387 */ /* 0x000fe20000100a00 */
[----:B------:R-:W-:-:S03]  /*1e850*/  MOV R145, R181 ;  /* 0x000000b500917202 */ /* 0x000fc60000000f00 */
[----:B------:R-:W-:Y:S01]  /*1e860*/  STL.64 [R1+0x648], R174 ;  /* 0x000648ae01007387 */ /* 0x000fe20000100a00 */
[----:B------:R-:W-:Y:S02]  /*1e870*/  MOV R140, R184 ;  /* 0x000000b8008c7202 */ /* 0x000fe40000000f00 */
[----:B------:R-:W-:Y:S01]  /*1e880*/  MOV R137, R185 ;  /* 0x000000b900897202 */ /* 0x000fe20000000f00 */
[----:B------:R-:W-:Y:S01]  /*1e890*/  STL.64 [R1+0x650], R176 ;  /* 0x000650b001007387 */ /* 0x000fe20000100a00 */
[----:B------:R-:W-:Y:S02]  /*1e8a0*/  MOV R136, R188 ;  /* 0x000000bc00887202 */ /* 0x000fe40000000f00 */
[----:B------:R-:W-:Y:S01]  /*1e8b0*/  MOV R134, R189 ;  /* 0x000000bd00867202 */ /* 0x000fe20000000f00 */
[----:B------:R1:W-:Y:S01]  /*1e8c0*/  STL.64 [R1+0x658], R178 ;  /* 0x000658b201007387 */ /* 0x0003e20000100a00 */
[----:B------:R-:W-:Y:S02]  /*1e8d0*/  MOV R132, R192 ;  /* 0x000000c000847202 */ /* 0x000fe40000000f00 */
[----:B------:R-:W-:Y:S01]  /*1e8e0*/  MOV R131, R193 ;  /* 0x000000c100837202 */ /* 0x000fe20000000f00 */
[----:B------:R-:W-:Y:S01]  /*1e8f0*/  UMOV UR6, UR58 ;  /* 0x0000003a00067c82 */ /* 0x000fe20008000000 */
[----:B------:R-:W-:-:S02]  /*1e900*/  MOV R129, R196 ;  /* 0x000000c400817202 */ /* 0x000fc40000000f00 */
[----:B------:R-:W-:Y:S02]  /*1e910*/  MOV R128, R197 ;  /* 0x000000c500807202 */ /* 0x000fe40000000f00 */
[----:B------:R-:W-:Y:S02]  /*1e920*/  MOV R126, R200 ;  /* 0x000000c8007e7202 */ /* 0x000fe40000000f00 */
[----:B------:R-:W-:Y:S02]  /*1e930*/  MOV R124, R182 ;  /* 0x000000b6007c7202 */ /* 0x000fe40000000f00 */
[----:B------:R-:W-:Y:S02]  /*1e940*/  MOV R123, R183 ;  /* 0x000000b7007b7202 */ /* 0x000fe40000000f00 */
[----:B------:R-:W-:Y:S02]  /*1e950*/  MOV R121, R186 ;  /* 0x000000ba00797202 */ /* 0x000fe40000000f00 */
        /* <DEDUP_REMOVED lines=23> */
[----:B0-----:R-:W-:Y:S02]  /*1ead0*/  MOV R15, R211 ;  /* 0x000000d3000f7202 */ /* 0x001fe40000000f00 */
[----:B------:R-:W-:-:S02]  /*1eae0*/  MOV R22, R212 ;  /* 0x000000d400167202 */ /* 0x000fc40000000f00 */
[----:B------:R-:W-:Y:S02]  /*1eaf0*/  MOV R16, R213 ;  /* 0x000000d500107202 */ /* 0x000fe40000000f00 */
[----:B------:R-:W-:Y:S02]  /*1eb00*/  MOV R21, R214 ;  /* 0x000000d600157202 */ /* 0x000fe40000000f00 */
[----:B------:R-:W-:Y:S01]  /*1eb10*/  MOV R17, R215 ;  /* 0x000000d700117202 */ /* 0x000fe20000000f00 */
[----:B------:R-:W-:Y:S01]  /*1eb20*/  UMOV UR7, UR59 ;  /* 0x0000003b00077c82 */ /* 0x000fe20008000000 */
[----:B-1----:R-:W-:Y:S01]  /*1eb30*/  WARPGROUP.ARRIVE ;  /* 0x00000000000079c5 */ /* 0x002fe20000000000 */
[----:B------:R-:W-:Y:S02]  /*1eb40*/  UIADD3.64 UR8, UR54, 0x2, URZ ;  /* 0x0000000236087897 */ /* 0x000fe4000fffe03f */
[----:B------:R-:W-:Y:S02]  /*1eb50*/  UIADD3.64 UR12, UR54, 0x4, URZ ;  /* 0x00000004360c7897 */ /* 0x000fe4000fffe03f */
[----:B------:R-:W-:Y:S01]  /*1eb60*/  UIADD3.64 UR20, UR54, 0xbfe, URZ ;  /* 0x00000bfe36147897 */ /* 0x000fe2000fffe03f */
[----:B------:R-:W-:Y:S01]  /*1eb70*/  HGMMA.64x128x16.F32.BF16 R152, gdesc[UR32].tnspA, RZ, !UPT, gsb0 ;  /* 0x21e00000209879f0 */ /* 0x000fe2000c0018ff */
[----:B------:R-:W-:Y:S01]  /*1eb80*/  UMOV UR58, UR54 ;  /* 0x00000036003a7c82 */ /* 0x000fe20008000000 */
[----:B------:R-:W-:Y:S01]  /*1eb90*/  UMOV UR59, UR55 ;  /* 0x00000037003b7c82 */ /* 0x000fe20008000000 */
[----:B------:R-:W-:-:S02]  /*1eba0*/  UIADD3.64 UR16, UR54, 0xc00, URZ ;  /* 0x00000c0036107897 */ /* 0x000fc4000fffe03f */
[----:B------:R-:W-:Y:S02]  /*1ebb0*/  UIADD3.64 UR24, UR52, 0x3080, URZ ;  /* 0x0000308034187897 */ /* 0x000fe4000fffe03f */
[----:B------:R-:W-:Y:S02]  /*1ebc0*/  UIADD3.64 UR28, UR52, 0x3100, URZ ;  /* 0x00003100341c7897 */ /* 0x000fe4000fffe03f */
[----:B------:R-:W-:Y:S02]  /*1ebd0*/  UIADD3.64 UR40, UR54, 0x13fe, URZ ;  /* 0x000013fe36287897 */ /* 0x000fe4000fffe03f */
[----:B------:R-:W-:Y:S02]  /*1ebe0*/  UIADD3.64 UR36, UR54, 0x1400, URZ ;  /* 0x0000140036247897 */ /* 0x000fe4000fffe03f */
[----:B------:R-:W-:Y:S02]  /*1ebf0*/  UIADD3.64 UR44, UR52, 0x3480, URZ ;  /* 0x00003480342c7897 */ /* 0x000fe4000fffe03f */
[----:B------:R-:W-:Y:S01]  /*1ec00*/  UIADD3.64 UR48, UR52, 0x3500, URZ ;  /* 0x0000350034307897 */ /* 0x000fe2000fffe03f */
[----:B------:R-:W-:Y:S01]  /*1ec10*/  R2UR UR5, R4 ;  /* 0x00000000040572ca */ /* 0x000fe200000e0000 */
[----:B------:R-:W-:Y:S01]  /*1ec20*/  UIADD3.64 UR32, UR54, 0x7fe, URZ ;  /* 0x000007fe36207897 */ /* 0x000fe2000fffe03f */
[----:B------:R-:W2:Y:S04]  /*1ec30*/  LDL.64 R4, [R1+0x1270] ;  /* 0x0012700001047983 */ /* 0x000ea80000100a00 */
[----:B------:R-:W3:Y:S04]  /*1ec40*/  LDL.64 R52, [R1+0x1268] ;  /* 0x0012680001347983 */ /* 0x000ee80000100a00 */
[----:B------:R-:W4:Y:S04]  /*1ec50*/  LDL.64 R50, [R1+0x1260] ;  /* 0x0012600001327983 */ /* 0x000f280000100a00 */
[----:B------:R-:W4:Y:S04]  /*1ec60*/  LDL.64 R48, [R1+0x1258] ;  /* 0x0012580001307983 */ /* 0x000f280000100a00 */
[----:B------:R-:W4:Y:S04]  /*1ec70*/  LDL.64 R8, [R1+0x1248] ;  /* 0x0012480001087983 */ /* 0x000f280000100a00 */
[----:B------:R-:W4:Y:S04]  /*1ec80*/  LDL.64 R44, [R1+0x1240] ;  /* 0x00124000012c7983 */ /* 0x000f280000100a00 */
[----:B------:R-:W4:Y:S01]  /*1ec90*/  LDL.64 R42, [R1+0x1238] ;  /* 0x00123800012a7983 */ /* 0x000f220000100a00 */
[----:B------:R-:W-:-:S02]  /*1eca0*/  MOV R2, R219 ;  /* 0x000000db00027202 */ /* 0x000fc40000000f00 */
[----:B------:R-:W-:Y:S01]  /*1ecb0*/  MOV R19, R218 ;  /* 0x000000da00137202 */ /* 0x000fe20000000f00 */
[----:B------:R-:W4:Y:S01]  /*1ecc0*/  LDL.64 R12, [R1+0x1250] ;  /* 0x00125000010c7983 */ /* 0x000f220000100a00 */
[----:B------:R-:W-:Y:S02]  /*1ecd0*/  MOV R20, R217 ;  /* 0x000000d900147202 */ /* 0x000fe40000000f00 */
[----:B------:R-:W-:Y:S01]  /*1ece0*/  MOV R18, R216 ;  /* 0x000000d800127202 */ /* 0x000fe20000000f00 */
[----:B------:R-:W4:Y:S04]  /*1ecf0*/  LDL.64 R38, [R1+0x1230] ;  /* 0x0012300001267983 */ /* 0x000f280000100a00 */
[----:B------:R-:W4:Y:S04]  /*1ed00*/  LDL.64 R36, [R1+0x1228] ;  /* 0x0012280001247983 */ /* 0x000f280000100a00 */
[----:B------:R-:W4:Y:S01]  /*1ed10*/  LDL.64 R6, [R1+0x1220] ;  /* 0x0012200001067983 */ /* 0x000f220000100a00 */
[----:B------:R-:W-:-:S02]  /*1ed20*/  WARPGROUP.DEPBAR.LE gsb0, 0x0 ;  /* 0x00008000000079c5 */ /* 0x000fc40000010000 */
[----:B------:R-:W-:-:S06]  /*1ed30*/  WARPGROUP.ARRIVE ;  /* 0x00000000000079c5 */ /* 0x000fcc0000000000 */
[----:B------:R-:W-:Y:S01]  /*1ed40*/  HGMMA.64x128x16.F32.BF16 R152, gdesc[UR56].tnspA, R152, gsb0 ;  /* 0x21e00000389879f0 */ /* 0x000fe20008001898 */
[----:B------:R-:W-:Y:S01]  /*1ed50*/  UIADD3.64 UR56, UR52, 0x1080, URZ ;  /* 0x0000108034387897 */ /* 0x000fe2000fffe03f */
[----:B------:R-:W-:Y:S01]  /*1ed60*/  UMOV UR58, UR8 ;  /* 0x00000008003a7c82 */ /* 0x000fe20008000000 */
[----:B------:R-:W-:Y:S01]  /*1ed70*/  UMOV UR59, UR9 ;  /* 0x00000009003b7c82 */ /* 0x000fe20008000000 */
[----:B------:R-:W-:Y:S02]  /*1ed80*/  WARPGROUP.DEPBAR.LE gsb0, 0x0 ;  /* 0x00008000000079c5 */ /* 0x000fe40000010000 */
[----:B------:R-:W-:-:S06]  /*1ed90*/  WARPGROUP.ARRIVE ;  /* 0x00000000000079c5 */ /* 0x000fcc0000000000 */
[----:B------:R-:W-:Y:S01]  /*1eda0*/  HGMMA.64x128x16.F32.BF16 R152, gdesc[UR56].tnspA, R152, gsb0 ;  /* 0x21e00000389879f0 */ /* 0x000fe20008001898 */
[----:B------:R-:W-:Y:S01]  /*1edb0*/  UIADD3.64 UR56, UR52, 0x1100, URZ ;  /* 0x0000110034387897 */ /* 0x000fe2000fffe03f */
[----:B------:R-:W-:Y:S01]  /*1edc0*/  UMOV UR58, UR12 ;  /* 0x0000000c003a7c82 */ /* 0x000fe20008000000 */
[----:B------:R-:W-:Y:S01]  /*1edd0*/  UMOV UR59, UR13 ;  /* 0x0000000d003b7c82 */ /* 0x000fe20008000000 */
[----:B------:R-:W-:Y:S01]  /*1ede0*/  UIADD3.64 UR8, UR54, 0x3fe, URZ ;  /* 0x000003fe36087897 */ /* 0x000fe2000fffe03f */
        /* <DEDUP_REMOVED lines=47> */
[----:B------:R-:W-:Y:S01]  /*1f0e0*/  UIADD3.64 UR56, UR52, 0x1580, URZ ;  /* 0x0000158034387897 */ /* 0x000fe2000fffe03f */
[----:B------:R-:W-:Y:S01]  /*1f0f0*/  UMOV UR58, UR20 ;  /* 0x00000014003a7c82 */ /* 0x000fe20008000000 */
[----:B------:R-:W-:Y:S01]  /*1f100*/  UMOV UR59, UR21 ;  /* 0x00000015003b7c82 */ /* 0x000fe20008000000 */
[----:B------:R-:W-:Y:S02]  /*1f110*/  WARPGROUP.DEPBAR.LE gsb0, 0x0 ;  /* 0x00008000000079c5 */ /* 0x000fe40000010000 */
[----:B------:R-:W-:-:S06]  /*1f120*/  WARPGROUP.ARRIVE ;  /* 0x00000000000079c5 */ /* 0x000fcc0000000000 */
[----:B------:R-:W-:Y:S03]  /*1f130*/  HGMMA.64x128x16.F32.BF16 R152, gdesc[UR12].tnspA, R152, gsb0 ;  /* 0x21e000000c9879f0 */ /* 0x000fe60008001898 */
[----:B------:R-:W-:Y:S02]  /*1f140*/  WARPGROUP.DEPBAR.LE gsb0, 0x0 ;  /* 0x00008000000079c5 */ /* 0x000fe40000010000 */
[----:B------:R-:W-:-:S07]  /*1f150*/  WARPGROUP.ARRIVE ;  /* 0x00000000000079c5 */ /* 0x000fce0000000000 */
        /* <DEDUP_REMOVED lines=25> */
[----:B------:R-:W-:Y:S03]  /*1f2f0*/  HGMMA.64x128x16.F32.BF16 R152, gdesc[UR16].tnspA, R152, gsb0 ;  /* 0x21e00000109879f0 */ /* 0x000fe60008001898 */
[----:B------:R-:W-:Y:S02]  /*1f300*/  WARPGROUP.DEPBAR.LE gsb0, 0x0 ;  /* 0x00008000000079c5 */ /* 0x000fe40000010000 */
[----:B------:R-:W-:-:S07]  /*1f310*/  WARPGROUP.ARRIVE ;  /* 0x00000000000079c5 */ /* 0x000fce0000000000 */
[----:B------:R-:W-:Y:S03]  /*1f320*/  HGMMA.64x128x16.F32.BF16 R152, gdesc[UR20].tnspA, R152, gsb0 ;  /* 0x21e00000149879f0 */ /* 0x000fe60008001898 */
        /* <DEDUP_REMOVED lines=43> */
[----:B------:R-:W-:Y:S02]  /*1f5e0*/  UIADD3.64 UR8, UR54, 0x1bfe, URZ ;  /* 0x00001bfe36087897 */ /* 0x000fe4000fffe03f */
[----:B------:R-:W-:-:S05]  /*1f5f0*/  UIADD3.64 UR56, UR52, 0x3580, URZ ;  /* 0x0000358034387897 */ /* 0x000fca000fffe03f */
[----:B------:R-:W-:Y:S01]  /*1f600*/  UMOV UR58, UR8 ;  /* 0x00000008003a7c82 */ /* 0x000fe20008000000 */
[----:B------:R-:W-:Y:S01]  /*1f610*/  UMOV UR59, UR9 ;  /* 0x00000009003b7c82 */ /* 0x000fe20008000000 */
        /* <DEDUP_REMOVED lines=66> */
[----:B------:R0:W-:Y:S04]  /*1fa40*/  STL [R1+0x2064], R134 ;  /* 0x0020648601007387 */ /* 0x0001e80000100800 */
[----:B------:R-:W-:Y:S04]  /*1fa50*/  STL [R1+0x2060], R136 ;  /* 0x0020608801007387 */ /* 0x000fe80000100800 */
[----:B------:R-:W-:Y:S04]  /*1fa60*/  STL [R1+0x205c], R137 ;  /* 0x00205c8901007387 */ /* 0x000fe80000100800 */
[----:B------:R-:W-:Y:S04]  /*1fa70*/  STL [R1+0x2058], R140 ;  /* 0x0020588c01007387 */ /* 0x000fe80000100800 */
[----:B------:R-:W-:Y:S04]  /*1fa80*/  STL [R1+0x2054], R145 ;  /* 0x0020549101007387 */ /* 0x000fe80000100800 */
[----:B------:R-:W-:Y:S01]  /*1fa90*/  STL [R1+0x2050], R147 ;  /* 0x0020509301007387 */ /* 0x000fe20000100800 */
[----:B------:R-:W-:-:S03]  /*1faa0*/  WARPGROUP.DEPBAR.LE gsb0, 0x0 ;  /* 0x00008000000079c5 */ /* 0x000fc60000010000 */
        /* <DEDUP_REMOVED lines=36> */
[----:B------:R-:W-:-:S03]  /*1fcf0*/  R2UR UR4, R3 ;  /* 0x00000000030472ca */ /* 0x000fc600000e0000 */
        /* <DEDUP_REMOVED lines=8> */
[----:B--2---:R-:W-:-:S03]  /*1fd80*/  IMAD.WIDE R4, R0, 0x2, R4 ;  /* 0x0000000200047825 */ /* 0x004fc600078e0204 */
[----:B------:R-:W-:Y:S04]  /*1fd90*/  STL [R1+0x1f14], R196 ;  /* 0x001f14c401007387 */ /* 0x000fe80000100800 */
[----:B------:R-:W-:Y:S04]  /*1fda0*/  STL [R1+0x1f10], R197 ;  /* 0x001f10c501007387 */ /* 0x000fe80000100800 */
[----:B------:R-:W-:Y:S01]  /*1fdb0*/  STL [R1+0x1f0c], R198 ;  /* 0x001f0cc601007387 */ /* 0x000fe20000100800 */
[----:B---3--:R-:W-:-:S03]  /*1fdc0*/  IMAD.WIDE R220, R0, 0x2, R52 ;  /* 0x0000000200dc7825 */ /* 0x008fc600078e0234 */
[----:B------:R-:W-:Y:S01]  /*1fdd0*/  STL [R1+0x1f08], R199 ;  /* 0x001f08c701007387 */ /* 0x000fe20000100800 */
[----:B----4-:R-:W-:-:S03]  /*1fde0*/  IMAD.WIDE R218, R0, 0x2, R50 ;  /* 0x0000000200da7825 */ /* 0x010fc600078e0232 */
[----:B------:R-:W-:Y:S01]  /*1fdf0*/  STL [R1+0x1f04], R200 ;  /* 0x001f04c801007387 */ /* 0x000fe20000100800 */
[----:B------:R-:W-:-:S03]  /*1fe00*/  IMAD.WIDE R216, R0, 0x2, R48 ;  /* 0x0000000200d87825 */ /* 0x000fc600078e0230 */
[----:B------:R-:W-:Y:S04]  /*1fe10*/  STL [R1+0x1f00], R201 ;  /* 0x001f00c901007387 */ /* 0x000fe80000100800 */
[----:B------:R-:W-:Y:S04]  /*1fe20*/  STL [R1+0x1efc], R202 ;  /* 0x001efcca01007387 */ /* 0x000fe80000100800 */
[----:B------:R-:W-:Y:S04]  /*1fe30*/  STL [R1+0x1ef8], R203 ;  /* 0x001ef8cb01007387 */ /* 0x000fe80000100800 */
[----:B------:R-:W-:Y:S04]  /*1fe40*/  STL [R1+0x1ef4], R204 ;  /* 0x001ef4cc01007387 */ /* 0x000fe80000100800 */
[----:B------:R2:W3:Y:S04]  /*1fe50*/  LDG.E.U16 R11, desc[UR4][R4.64] ;  /* 0x00000004040b7981 */ /* 0x0004e8000c1e1500 */
[----:B------:R-:W-:Y:S04]  /*1fe60*/  STL [R1+0x1ef0], R205 ;  /* 0x001ef0cd01007387 */ /* 0x000fe80000100800 */
[----:B------:R-:W-:Y:S01]  /*1fe70*/  STL [R1+0x1eec], R206 ;  /* 0x001eecce01007387 */ /* 0x000fe20000100800 */
[----:B--2---:R-:W-:-:S03]  /*1fe80*/  IMAD.WIDE R4, R0, 0x2, R8 ;  /* 0x0000000200047825 */ /* 0x004fc600078e0208 */
[----:B------:R-:W-:Y:S04]  /*1fe90*/  STL [R1+0x1ee8], R207 ;  /* 0x001ee8cf01007387 */ /* 0x000fe80000100800 */
[----:B0-----:R0:W2:Y:S04]  /*1fea0*/  LDG.E.U16 R134, desc[UR4][R220.64] ;  /* 0x00000004dc867981 */ /* 0x0010a8000c1e1500 */
[----:B------:R-:W-:Y:S04]  /*1feb0*/  STL [R1+0x1ee4], R208 ;  /* 0x001ee4d001007387 */ /* 0x000fe80000100800 */
[----:B-1----:R1:W4:Y:S01]  /*1fec0*/  LDG.E.U16 R166, desc[UR4][R218.64] ;  /* 0x00000004daa67981 */ /* 0x002322000c1e1500 */
[----:B0-----:R-:W-:-:S03]  /*1fed0*/  IMAD.WIDE R220, R0, 0x2, R44 ;  /* 0x0000000200dc7825 */ /* 0x001fc600078e022c */
[----:B------:R-:W-:Y:S04]  /*1fee0*/  STL [R1+0x1ee0], R209 ;  /* 0x001ee0d101007387 */ /* 0x000fe80000100800 */
[----:B------:R0:W3:Y:S01]  /*1fef0*/  LDG.E.U16 R90, desc[UR4][R216.64] ;  /* 0x00000004d85a7981 */ /* 0x0000e2000c1e1500 */
[----:B-1----:R-:W-:-:S03]  /*1ff00*/  IMAD.WIDE R218, R0, 0x2, R42 ;  /* 0x0000000200da7825 */ /* 0x002fc600078e022a */
[----:B------:R-:W-:Y:S04]  /*1ff10*/  STL [R1+0x1edc], R210 ;  /* 0x001edcd201007387 */ /* 0x000fe80000100800 */
[----:B------:R1:W3:Y:S04]  /*1ff20*/  LDG.E.U16 R136, desc[UR4][R4.64] ;  /* 0x0000000404887981 */ /* 0x0002e8000c1e1500 */
[----:B------:R-:W-:Y:S04]  /*1ff30*/  STL [R1+0x1ed8], R211 ;  /* 0x001ed8d301007387 */ /* 0x000fe80000100800 */
[----:B------:R-:W-:Y:S04]  /*1ff40*/  STL [R1+0x1ed4], R212 ;  /* 0x001ed4d401007387 */ /* 0x000fe80000100800 */
[----:B------:R-:W-:Y:S04]  /*1ff50*/  STL [R1+0x1ed0], R213 ;  /* 0x001ed0d501007387 */ /* 0x000fe80000100800 */
[----:B------:R-:W-:Y:S04]  /*1ff60*/  STL [R1+0x1ecc], R214 ;  /* 0x001eccd601007387 */ /* 0x000fe80000100800 */
[----:B------:R-:W-:Y:S04]  /*1ff70*/  STL [R1+0x1ec8], R215 ;  /* 0x001ec8d701007387 */ /* 0x000fe80000100800 */
[----:B------:R-:W3:Y:S04]  /*1ff80*/  LDG.E.U16 R165, desc[UR4][R220.64] ;  /* 0x00000004dca57981 */ /* 0x000ee8000c1e1500 */
[----:B------:R-:W3:Y:S04]  /*1ff90*/  LDL.64 R24, [R1+0x1218] ;  /* 0x0012180001187983 */ /* 0x000ee80000100a00 */
[----:B------:R-:W3:Y:S04]  /*1ffa0*/  LDG.E.U16 R89, desc[UR4][R218.64] ;  /* 0x00000004da597981 */ /* 0x000ee8000c1e1500 */
[----:B------:R-:W3:Y:S04]  /*1ffb0*/  LDL.64 R26, [R1+0x1208] ;  /* 0x00120800011a7983 */ /* 0x000ee80000100a00 */
[----:B------:R-:W3:Y:S01]  /*1ffc0*/  LDL.64 R16, [R1+0x1210] ;  /* 0x0012100001107983 */ /* 0x000ee20000100a00 */
[----:B------:R-:W-:-:S03]  /*1ffd0*/  IMAD.WIDE R12, R0, 0x2, R12 ;  /* 0x00000002000c7825 */ /* 0x000fc600078e020c */
[----:B------:R-:W3:Y:S04]  /*1ffe0*/  LDL.64 R8, [R1+0x1200] ;  /* 0x0012000001087983 */ /* 0x000ee80000100a00 */
[----:B------:R-:W3:Y:S01]  /*1fff0*/  LDL.64 R14, [R1+0x11f8] ;  /* 0x0011f800010e7983 */ /* 0x000ee20000100a00 */
[----:B0-----:R-:W-:-:S03]  /*20000*/  IMAD.WIDE R216, R0, 0x2, R38 ;  /* 0x0000000200d87825 */ /* 0x001fc600078e0226 */
[----:B------:R-:W3:Y:S01]  /*20010*/  LDG.E.U16 R30, desc[UR4][R12.64] ;  /* 0x000000040c1e7981 */ /* 0x000ee2000c1e1500 */
[----:B-1----:R-:W-:-:S05]  /*20020*/  IMAD.WIDE R4, R0, 0x2, R6 ;  /* 0x0000000200047825 */ /* 0x002fca00078e0206 */
[----:B------:R-:W3:Y:S04]  /*20030*/  LDG.E.U16 R164, desc[UR4][R4.64] ;  /* 0x0000000404a47981 */ /* 0x000ee8000c1e1500 */
[----:B--2---:R-:W-:Y:S04]  /*20040*/  STL [R1+0x210c], R134 ;  /* 0x00210c8601007387 */ /* 0x004fe80000100800 */
[----:B----4-:R-:W-:Y:S04]  /*20050*/  STL [R1+0x2110], R166 ;  /* 0x002110a601007387 */ /* 0x010fe80000100800 */
[----:B---3--:R-:W-:Y:S04]  /*20060*/  STL [R1+0x2114], R90 ;  /* 0x0021145a01007387 */ /* 0x008fe80000100800 */
[----:B------:R-:W-:Y:S04]  /*20070*/  STL [R1+0x2118], R136 ;  /* 0x0021188801007387 */ /* 0x000fe80000100800 */
[----:B------:R-:W2:Y:S04]  /*20080*/  LDL.64 R20, [R1+0x11f0] ;  /* 0x0011f00001147983 */ /* 0x000ea80000100a00 */
[----:B------:R-:W3:Y:S04]  /*20090*/  LDL.64 R18, [R1+0x11e8] ;  /* 0x0011e80001127983 */ /* 0x000ee80000100a00 */
[----:B------:R-:W4:Y:S04]  /*200a0*/  LDL.64 R2, [R1+0x11e0] ;  /* 0x0011e00001027983 */ /* 0x000f280000100a00 */
[----:B------:R-:W4:Y:S04]  /*200b0*/  LDL.64 R6, [R1+0x11d8] ;  /* 0x0011d80001067983 */ /* 0x000f280000100a00 */
[----:B------:R-:W4:Y:S04]  /*200c0*/  LDL.64 R28, [R1+0x11d0] ;  /* 0x0011d000011c7983 */ /* 0x000f280000100a00 */
[----:B------:R0:W-:Y:S04]  /*200d0*/  STL [R1+0xa10], R11 ;  /* 0x000a100b01007387 */ /* 0x0001e80000100800 */
[----:B------:R-:W-:Y:S01]  /*200e0*/  STL [R1+0x211c], R165 ;  /* 0x00211ca501007387 */ /* 0x000fe20000100800 */
[----:B------:R-:W-:-:S03]  /*200f0*/  IMAD.WIDE R220, R0, 0x2, R24 ;  /* 0x0000000200dc7825 */ /* 0x000fc600078e0218 */
[----:B------:R1:W-:Y:S04]  /*20100*/  STL [R1+0x2120], R89 ;  /* 0x0021205901007387 */ /* 0x0003e80000100800 */
[----:B0-----:R0:W4:Y:S04]  /*20110*/  LDG.E.U16 R11, desc[UR4][R216.64] ;  /* 0x00000004d80b7981 */ /* 0x001128000c1e1500 */
[----:B------:R-:W4:Y:S01]  /*20120*/  LDL.64 R22, [R1+0x11c8] ;  /* 0x0011c80001167983 */ /* 0x000f220000100a00 */
[----:B------:R-:W-:-:S03]  /*20130*/  IMAD.WIDE R218, R0, 0x2, R16 ;  /* 0x0000000200da7825 */ /* 0x000fc600078e0210 */
[----:B------:R-:W4:Y:S01]  /*20140*/  LDL.64 R24, [R1+0x11c0] ;  /* 0x0011c00001187983 */ /* 0x000f220000100a00 */
[----:B0-----:R-:W-:-:S03]  /*20150*/  IMAD.WIDE R216, R0, 0x2, R26 ;  /* 0x0000000200d87825 */ /* 0x001fc600078e021a */
[----:B------:R-:W4:Y:S04]  /*20160*/  LDL.64 R26, [R1+0x11b0] ;  /* 0x0011b000011a7983 */ /* 0x000f280000100a00 */
[----:B------:R-:W4:Y:S01]  /*20170*/  LDL.64 R16, [R1+0x11b8] ;  /* 0x0011b80001107983 */ /* 0x000f220000100a00 */
[----:B------:R-:W-:-:S03]  /*20180*/  IMAD.WIDE R12, R0, 0x2, R36 ;  /* 0x00000002000c7825 */ /* 0x000fc600078e0224 */
[----:B------:R-:W4:Y:S01]  /*20190*/  LDG.E.U16 R88, desc[UR4][R220.64] ;  /* 0x00000004dc587981 */ /* 0x000f22000c1e1500 */
[----:B------:R-:W-:-:S03]  /*201a0*/  IMAD.WIDE R4, R0, 0x2, R14 ;  /* 0x0000000200047825 */ /* 0x000fc600078e020e */
[----:B------:R0:W4:Y:S04]  /*201b0*/  LDG.E.U16 R137, desc[UR4][R12.64] ;  /* 0x000000040c897981 */ /* 0x000128000c1e1500 */
[----:B------:R-:W4:Y:S04]  /*201c0*/  LDL.64 R14, [R1+0x11a0] ;  /* 0x0011a000010e7983 */ /* 0x000f280000100a00 */
[----:B-1----:R3:W4:Y:S01]  /*201d0*/  LDG.E.U16 R89, desc[UR4][R218.64] ;  /* 0x00000004da597981 */ /* 0x002722000c1e1500 */
[----:B0-----:R-:W-:-:S03]  /*201e0*/  IMAD.WIDE R12, R0, 0x2, R8 ;  /* 0x00000002000c7825 */ /* 0x001fc600078e0208 */
[----:B------:R-:W4:Y:S04]  /*201f0*/  LDL.64 R8, [R1+0x11a8] ;  /* 0x0011a80001087983 */ /* 0x000f280000100a00 */
[----:B------:R0:W-:Y:S04]  /*20200*/  STL [R1+0xa00], R30 ;  /* 0x000a001e01007387 */ /* 0x0001e80000100800 */
[----:B------:R-:W4:Y:S04]  /*20210*/  LDG.E.U16 R163, desc[UR4][R12.64] ;  /* 0x000000040ca37981 */ /* 0x000f28000c1e1500 */
[----:B------:R-:W4:Y:S04]  /*20220*/  LDG.E.U16 R87, desc[UR4][R4.64] ;  /* 0x0000000404577981 */ /* 0x000f28000c1e1500 */
[----:B------:R4:W4:Y:S01]  /*20230*/  LDG.E.U16 R140, desc[UR4][R216.64] ;  /* 0x00000004d88c7981 */ /* 0x000922000c1e1500 */
[----:B--2---:R-:W-:-:S03]  /*20240*/  IMAD.WIDE R220, R0, 0x2, R20 ;  /* 0x0000000200dc7825 */ /* 0x004fc600078e0214 */
[----:B------:R-:W2:Y:S01]  /*20250*/  LDL.64 R20, [R1+0x1198] ;  /* 0x0011980001147983 */ /* 0x000ea20000100a00 */
[----:B---3--:R-:W-:-:S03]  /*20260*/  IMAD.WIDE R218, R0, 0x2, R18 ;  /* 0x0000000200da7825 */ /* 0x008fc600078e0212 */
[----:B------:R-:W3:Y:S01]  /*20270*/  LDL.64 R18, [R1+0x1190] ;  /* 0x0011900001127983 */ /* 0x000ee20000100a00 */
[----:B----4-:R-:W-:-:S03]  /*20280*/  IMAD.WIDE R216, R0, 0x2, R2 ;  /* 0x0000000200d87825 */ /* 0x010fc600078e0202 */
[----:B------:R-:W4:Y:S01]  /*20290*/  LDL.64 R2, [R1+0x1188] ;  /* 0x0011880001027983 */ /* 0x000f220000100a00 */
[----:B------:R-:W-:-:S03]  /*202a0*/  IMAD.WIDE R12, R0, 0x2, R6 ;  /* 0x00000002000c7825 */ /* 0x000fc600078e0206 */
[----:B------:R-:W4:Y:S01]  /*202b0*/  LDL.64 R6, [R1+0x1180] ;  /* 0x0011800001067983 */ /* 0x000f220000100a00 */
[----:B------:R-:W-:-:S03]  /*202c0*/  IMAD.WIDE R4, R0, 0x2, R28 ;  /* 0x0000000200047825 */ /* 0x000fc600078e021c */
[----:B------:R-:W4:Y:S04]  /*202d0*/  LDL.64 R28, [R1+0x1178] ;  /* 0x00117800011c7983 */ /* 0x000f280000100a00 */
[----:B------:R1:W4:Y:S04]  /*202e0*/  LDG.E.U16 R165, desc[UR4][R220.64] ;  /* 0x00000004dca57981 */ /* 0x000328000c1e1500 */
[----:B------:R0:W4:Y:S04]  /*202f0*/  LDG.E.U16 R145, desc[UR4][R218.64] ;  /* 0x00000004da917981 */ /* 0x000128000c1e1500 */
[----:B------:R0:W4:Y:S04]  /*20300*/  LDG.E.U16 R86, desc[UR4][R12.64] ;  /* 0x000000040c567981 */ /* 0x000128000c1e1500 */
[----:B------:R4:W-:Y:S01]  /*20310*/  STL [R1+0x9ec], R11 ;  /* 0x0009ec0b01007387 */ /* 0x0009e20000100800 */
[----:B-1----:R-:W-:-:S03]  /*20320*/  IMAD.WIDE R220, R0, 0x2, R22 ;  /* 0x0000000200dc7825 */ /* 0x002fc600078e0216 */
[----:B------:R-:W4:Y:S01]  /*20330*/  LDL.64 R22, [R1+0x1170] ;  /* 0x0011700001167983 */ /* 0x000f220000100a00 */
[----:B0-----:R-:W-:-:S03]  /*20340*/  IMAD.WIDE R218, R0, 0x2, R24 ;  /* 0x0000000200da7825 */ /* 0x001fc600078e0218 */
[----:B------:R-:W4:Y:S01]  /*20350*/  LDL.64 R24, [R1+0x1168] ;  /* 0x0011680001187983 */ /* 0x000f220000100a00 */
[----:B------:R-:W-:-:S03]  /*20360*/  IMAD.WIDE R12, R0, 0x2, R26 ;  /* 0x00000002000c7825 */ /* 0x000fc600078e021a */
[----:B------:R0:W4:Y:S04]  /*20370*/  LDG.E.U16 R162, desc[UR4][R216.64] ;  /* 0x00000004d8a27981 */ /* 0x000128000c1e1500 */
[----:B------:R-:W4:Y:S04]  /*20380*/  LDL.64 R26, [R1+0x1150] ;  /* 0x00115000011a7983 */ /* 0x000f280000100a00 */
[----:B------:R-:W4:Y:S01]  /*20390*/  LDL.64 R30, [R1+0x1158] ;  /* 0x00115800011e7983 */ /* 0x000f220000100a00 */
[----:B0-----:R-:W-:-:S03]  /*203a0*/  IMAD.WIDE R216, R0, 0x2, R16 ;  /* 0x0000000200d87825 */ /* 0x001fc600078e0210 */
[----:B------:R-:W4:Y:S04]  /*203b0*/  LDL.64 R16, [R1+0x1160] ;  /* 0x0011600001107983 */ /* 0x000f280000100a00 */
[----:B------:R0:W4:Y:S04]  /*203c0*/  LDG.E.U16 R147, desc[UR4][R220.64] ;  /* 0x00000004dc937981 */ /* 0x000128000c1e1500 */
[----:B------:R-:W4:Y:S04]  /*203d0*/  LDG.E.U16 R161, desc[UR4][R218.64] ;  /* 0x00000004daa17981 */ /* 0x000f28000c1e1500 */
[----:B------:R-:W4:Y:S01]  /*203e0*/  LDG.E.U16 R85, desc[UR4][R216.64] ;  /* 0x00000004d8557981 */ /* 0x000f22000c1e1500 */
[----:B0-----:R-:W-:-:S03]  /*203f0*/  IMAD.WIDE R220, R0, 0x2, R14 ;  /* 0x0000000200dc7825 */ /* 0x001fc600078e020e */
[----:B------:R-:W4:Y:S04]  /*20400*/  LDL.64 R14, [R1+0x1148] ;  /* 0x00114800010e7983 */ /* 0x000f280000100a00 */
[----:B------:R0:W4:Y:S04]  /*20410*/  LDG.E.U16 R136, desc[UR4][R4.64] ;  /* 0x0000000404887981 */ /* 0x000128000c1e1500 */
[----:B------:R-:W4:Y:S04]  /*20420*/  LDG.E.U16 R160, desc[UR4][R220.64] ;  /* 0x00000004dca07981 */ /* 0x000f28000c1e1500 */
[----:B------:R4:W4:Y:S01]  /*20430*/  LDG.E.U16 R90, desc[UR4][R12.64] ;  /* 0x000000040c5a7981 */ /* 0x000922000c1e1500 */
[----:B0-----:R-:W-:-:S03]  /*20440*/  IMAD.WIDE R4, R0, 0x2, R8 ;  /* 0x0000000200047825 */ /* 0x001fc600078e0208 */
[----:B------:R-:W4:Y:S04]  /*20450*/  LDL.64 R32, [R1+0x1128] ;  /* 0x0011280001207983 */ /* 0x000f280000100a00 */
[----:B------:R0:W4:Y:S04]  /*20460*/  LDG.E.U16 R8, desc[UR4][R4.64] ;  /* 0x0000000404087981 */ /* 0x000128000c1e1500 */
        /* <DEDUP_REMOVED lines=26> */
[----:B---3--:R-:W-:-:S03]  /*20610*/  IMAD.WIDE R216, R0, 0x2, R18 ;  /* 0x0000000200d87825 */ /* 0x008fc600078e0212 */
[----:B------:R-:W3:Y:S01]  /*20620*/  LDL.64 R18, [R1+0x1138] ;  /* 0x0011380001127983 */ /* 0x000ee20000100a00 */
[----:B----4-:R-:W-:-:S03]  /*20630*/  IMAD.WIDE R12, R0, 0x2, R2 ;  /* 0x00000002000c7825 */ /* 0x010fc600078e0202 */
[----:B------:R-:W4:Y:S04]  /*20640*/  LDL.64 R2, [R1+0x1130] ;  /* 0x0011300001027983 */ /* 0x000f280000100a00 */
[----:B------:R1:W4:Y:S01]  /*20650*/  LDG.E.U16 R84, desc[UR4][R218.64] ;  /* 0x00000004da547981 */ /* 0x000322000c1e1500 */
[----:B------:R-:W-:-:S03]  /*20660*/  IMAD.WIDE R220, R0, 0x2, R28 ;  /* 0x0000000200dc7825 */ /* 0x000fc600078e021c */
[----:B------:R-:W4:Y:S04]  /*20670*/  LDL.64 R28, [R1+0x1120] ;  /* 0x00112000011c7983 */ /* 0x000f280000100a00 */
[----:B------:R1:W4:Y:S01]  /*20680*/  LDG.E.U16 R166, desc[UR4][R216.64] ;  /* 0x00000004d8a67981 */ /* 0x000322000c1e1500 */
[----:B0-----:R-:W-:-:S03]  /*20690*/  IMAD.WIDE R4, R0, 0x2, R6 ;  /* 0x0000000200047825 */ /* 0x001fc600078e0206 */
[----:B------:R0:W4:Y:S04]  /*206a0*/  LDG.E.U16 R83, desc[UR4][R220.64] ;  /* 0x00000004dc537981 */ /* 0x000128000c1e1500 */
[----:B------:R0:W4:Y:S04]  /*206b0*/  LDG.E.U16 R7, desc[UR4][R12.64] ;  /* 0x000000040c077981 */ /* 0x000128000c1e1500 */
[----:B------:R0:W4:Y:S01]  /*206c0*/  LDG.E.U16 R159, desc[UR4][R4.64] ;  /* 0x00000004049f7981 */ /* 0x000122000c1e1500 */
[----:B-1----:R-:W-:-:S03]  /*206d0*/  IMAD.WIDE R218, R0, 0x2, R22 ;  /* 0x0000000200da7825 */ /* 0x002fc600078e0216 */
[----:B------:R-:W4:Y:S01]  /*206e0*/  LDL.64 R22, [R1+0x1118] ;  /* 0x0011180001167983 */ /* 0x000f220000100a00 */
[----:B------:R-:W-:-:S03]  /*206f0*/  IMAD.WIDE R216, R0, 0x2, R24 ;  /* 0x0000000200d87825 */ /* 0x000fc600078e0218 */
[----:B------:R-:W4:Y:S04]  /*20700*/  LDL.64 R24, [R1+0x1110] ;  /* 0x0011100001187983 */ /* 0x000f280000100a00 */
[----:B------:R1:W4:Y:S01]  /*20710*/  LDG.E.U16 R134, desc[UR4][R218.64] ;  /* 0x00000004da867981 */ /* 0x000322000c1e1500 */
[----:B0-----:R-:W-:-:S03]  /*20720*/  IMAD.WIDE R220, R0, 0x2, R26 ;  /* 0x0000000200dc7825 */ /* 0x001fc600078e021a */
[----:B------:R-:W4:Y:S01]  /*20730*/  LDL.64 R26, [R1+0x10f8] ;  /* 0x0010f800011a7983 */ /* 0x000f220000100a00 */
[----:B------:R-:W-:-:S03]  /*20740*/  IMAD.WIDE R12, R0, 0x2, R16 ;  /* 0x00000002000c7825 */ /* 0x000fc600078e0210 */
[----:B------:R2:W4:Y:S04]  /*20750*/  LDG.E.U16 R215, desc[UR4][R216.64] ;  /* 0x00000004d8d77981 */ /* 0x000528000c1e1500 */
[----:B------:R-:W4:Y:S01]  /*20760*/  LDL.64 R16, [R1+0x1108] ;  /* 0x0011080001107983 */ /* 0x000f220000100a00 */
[----:B------:R-:W-:-:S03]  /*20770*/  IMAD.WIDE R4, R0, 0x2, R30 ;  /* 0x0000000200047825 */ /* 0x000fc600078e021e */
[----:B------:R-:W4:Y:S04]  /*20780*/  LDL.64 R30, [R1+0x1100] ;  /* 0x00110000011e7983 */ /* 0x000f280000100a00 */
[----:B------:R3:W4:Y:S01]  /*20790*/  LDG.E.U16 R158, desc[UR4][R12.64] ;  /* 0x000000040c9e7981 */ /* 0x000722000c1e1500 */
[----:B-1----:R-:W-:-:S03]  /*207a0*/  IMAD.WIDE R218, R0, 0x2, R14 ;  /* 0x0000000200da7825 */ /* 0x002fc600078e020e */
[----:B------:R4:W4:Y:S04]  /*207b0*/  LDG.E.U16 R82, desc[UR4][R4.64] ;  /* 0x0000000404527981 */ /* 0x000928000c1e1500 */
[----:B------:R-:W4:Y:S04]  /*207c0*/  LDL.64 R14, [R1+0x10f0] ;  /* 0x0010f000010e7983 */ /* 0x000f280000100a00 */
[----:B------:R0:W4:Y:S01]  /*207d0*/  LDG.E.U16 R214, desc[UR4][R218.64] ;  /* 0x00000004dad67981 */ /* 0x000122000c1e1500 */
[----:B--2---:R-:W-:-:S03]  /*207e0*/  IMAD.WIDE R216, R0, 0x2, R20 ;  /* 0x0000000200d87825 */ /* 0x004fc600078e0214 */
[----:B------:R-:W2:Y:S01]  /*207f0*/  LDL.64 R20, [R1+0x10e0] ;  /* 0x0010e00001147983 */ /* 0x000ea20000100a00 */
[----:B---3--:R-:W-:-:S03]  /*20800*/  IMAD.WIDE R12, R0, 0x2, R18 ;  /* 0x00000002000c7825 */ /* 0x008fc600078e0212 */
[----:B------:R-:W3:Y:S01]  /*20810*/  LDG.E.U16 R157, desc[UR4][R216.64] ;  /* 0x00000004d89d7981 */ /* 0x000ee2000c1e1500 */
[----:B----4-:R-:W-:-:S03]  /*20820*/  IMAD.WIDE R4, R0, 0x2, R2 ;  /* 0x0000000200047825 */ /* 0x010fc600078e0202 */
[----:B------:R-:W4:Y:S04]  /*20830*/  LDG.E.U16 R81, desc[UR4][R12.64] ;  /* 0x000000040c517981 */ /* 0x000f28000c1e1500 */
[----:B------:R1:W3:Y:S01]  /*20840*/  LDG.E.U16 R2, desc[UR4][R220.64] ;  /* 0x00000004dc027981 */ /* 0x0002e2000c1e1500 */
[----:B0-----:R-:W-:-:S03]  /*20850*/  IMAD.WIDE R218, R0, 0x2, R28 ;  /* 0x0000000200da7825 */ /* 0x001fc600078e021c */
[----:B------:R-:W4:Y:S04]  /*20860*/  LDL.64 R28, [R1+0x10c8] ;  /* 0x0010c800011c7983 */ /* 0x000f280000100a00 */
[----:B------:R0:W3:Y:S01]  /*20870*/  LDG.E.U16 R156, desc[UR4][R218.64] ;  /* 0x00000004da9c7981 */ /* 0x0000e2000c1e1500 */
[----:B-1----:R-:W-:-:S03]  /*20880*/  IMAD.WIDE R220, R0, 0x2, R32 ;  /* 0x0000000200dc7825 */ /* 0x002fc600078e0220 */
[----:B------:R1:W3:Y:S04]  /*20890*/  LDG.E.U16 R19, desc[UR4][R4.64] ;  /* 0x0000000404137981 */ /* 0x0002e8000c1e1500 */
[----:B------:R-:W3:Y:S04]  /*208a0*/  LDL.64 R32, [R1+0x10d0] ;  /* 0x0010d00001207983 */ /* 0x000ee80000100a00 */
[----:B------:R1:W3:Y:S01]  /*208b0*/  LDG.E.U16 R213, desc[UR4][R220.64] ;  /* 0x00000004dcd57981 */ /* 0x0002e2000c1e1500 */
[----:B------:R-:W-:-:S03]  /*208c0*/  IMAD.WIDE R216, R0, 0x2, R22 ;  /* 0x0000000200d87825 */ /* 0x000fc600078e0216 */
[----:B------:R-:W3:Y:S01]  /*208d0*/  LDL.64 R22, [R1+0x10c0] ;  /* 0x0010c00001167983 */ /* 0x000ee20000100a00 */
[----:B------:R-:W-:-:S03]  /*208e0*/  IMAD.WIDE R12, R0, 0x2, R24 ;  /* 0x00000002000c7825 */ /* 0x000fc600078e0218 */
[----:B------:R-:W3:Y:S04]  /*208f0*/  LDL.64 R24, [R1+0x10b8] ;  /* 0x0010b80001187983 */ /* 0x000ee80000100a00 */
[----:B------:R-:W3:Y:S01]  /*20900*/  LDG.E.U16 R80, desc[UR4][R216.64] ;  /* 0x00000004d8507981 */ /* 0x000ee2000c1e1500 */
[----:B0-----:R-:W-:-:S03]  /*20910*/  IMAD.WIDE R218, R0, 0x2, R26 ;  /* 0x0000000200da7825 */ /* 0x001fc600078e021a */
[----:B------:R-:W3:Y:S04]  /*20920*/  LDL.64 R26, [R1+0x10a0] ;  /* 0x0010a000011a7983 */ /* 0x000ee80000100a00 */
[----:B------:R-:W3:Y:S01]  /*20930*/  LDG.E.U16 R79, desc[UR4][R218.64] ;  /* 0x00000004da4f7981 */ /* 0x000ee2000c1e1500 */
[----:B-1----:R-:W-:-:S03]  /*20940*/  IMAD.WIDE R4, R0, 0x2, R16 ;  /* 0x0000000200047825 */ /* 0x002fc600078e0210 */
[----:B------:R0:W3:Y:S01]  /*20950*/  LDG.E.U16 R17, desc[UR4][R12.64] ;  /* 0x000000040c117981 */ /* 0x0000e2000c1e1500 */
[----:B------:R-:W-:-:S03]  /*20960*/  IMAD.WIDE R220, R0, 0x2, R30 ;  /* 0x0000000200dc7825 */ /* 0x000fc600078e021e */
[----:B------:R-:W3:Y:S04]  /*20970*/  LDL.64 R30, [R1+0x10a8] ;  /* 0x0010a800011e7983 */ /* 0x000ee80000100a00 */
[----:B------:R-:W3:Y:S01]  /*20980*/  LDG.E.U16 R212, desc[UR4][R4.64] ;  /* 0x0000000404d47981 */ /* 0x000ee2000c1e1500 */
[----:B0-----:R-:W-:-:S03]  /*20990*/  IMAD.WIDE R12, R0, 0x2, R36 ;  /* 0x00000002000c7825 */ /* 0x001fc600078e0224 */
[----:B------:R-:W3:Y:S01]  /*209a0*/  LDL.64 R36, [R1+0x1090] ;  /* 0x0010900001247983 */ /* 0x000ee20000100a00 */
[----:B------:R-:W-:-:S03]  /*209b0*/  IMAD.WIDE R216, R0, 0x2, R14 ;  /* 0x0000000200d87825 */ /* 0x000fc600078e020e */
[----:B------:R-:W3:Y:S04]  /*209c0*/  LDL.64 R14, [R1+0x1098] ;  /* 0x00109800010e7983 */ /* 0x000ee80000100a00 */
[----:B------:R-:W3:Y:S04]  /*209d0*/  LDG.E.U16 R206, desc[UR4][R12.64] ;  /* 0x000000040cce7981 */ /* 0x000ee8000c1e1500 */
[----:B------:R0:W3:Y:S02]  /*209e0*/  LDG.E.U16 R155, desc[UR4][R220.64] ;  /* 0x00000004dc9b7981 */ /* 0x0000e4000c1e1500 */
[----:B0-----:R-:W-:-:S02]  /*209f0*/  IMAD.WIDE R220, R0, 0x2, R34 ;  /* 0x0000000200dc7825 */ /* 0x001fc400078e0222 */
[----:B------:R-:W3:Y:S04]  /*20a00*/  LDL.64 R34, [R1+0x1078] ;  /* 0x0010780001227983 */ /* 0x000ee80000100a00 */
[----:B------:R-:W3:Y:S01]  /*20a10*/  LDG.E.U16 R78, desc[UR4][R220.64] ;  /* 0x00000004dc4e7981 */ /* 0x000ee2000c1e1500 */
[----:B--2---:R-:W-:-:S03]  /*20a20*/  IMAD.WIDE R4, R0, 0x2, R20 ;  /* 0x0000000200047825 */ /* 0x004fc600078e0214 */
[----:B------:R4:W2:Y:S04]  /*20a30*/  LDG.E.U16 R21, desc[UR4][R216.64] ;  /* 0x00000004d8157981 */ /* 0x0008a8000c1e1500 */
[----:B------:R0:W2:Y:S01]  /*20a40*/  LDG.E.U16 R154, desc[UR4][R4.64] ;  /* 0x00000004049a7981 */ /* 0x0000a2000c1e1500 */
[----:B----4-:R-:W-:-:S03]  /*20a50*/  IMAD.WIDE R216, R0, 0x2, R28 ;  /* 0x0000000200d87825 */ /* 0x010fc600078e021c */
[----:B------:R-:W4:Y:S04]  /*20a60*/  LDL.64 R28, [R1+0x1070] ;  /* 0x00107000011c7983 */ /* 0x000f280000100a00 */
[----:B------:R1:W2:Y:S01]  /*20a70*/  LDG.E.U16 R198, desc[UR4][R216.64] ;  /* 0x00000004d8c67981 */ /* 0x0002a2000c1e1500 */
[----:B---3--:R-:W-:-:S03]  /*20a80*/  IMAD.WIDE R218, R0, 0x2, R32 ;  /* 0x0000000200da7825 */ /* 0x008fc600078e0220 */
[----:B------:R-:W3:Y:S04]  /*20a90*/  LDL.64 R32, [R1+0x1060] ;  /* 0x0010600001207983 */ /* 0x000ee80000100a00 */
[----:B------:R1:W2:Y:S01]  /*20aa0*/  LDG.E.U16 R20, desc[UR4][R218.64] ;  /* 0x00000004da147981 */ /* 0x0002a2000c1e1500 */
[----:B------:R-:W-:-:S03]  /*20ab0*/  IMAD.WIDE R12, R0, 0x2, R22 ;  /* 0x00000002000c7825 */ /* 0x000fc600078e0216 */
[----:B------:R-:W2:Y:S01]  /*20ac0*/  LDL.64 R22, [R1+0x1068] ;  /* 0x0010680001167983 */ /* 0x000ea20000100a00 */
[----:B0-----:R-:W-:-:S03]  /*20ad0*/  IMAD.WIDE R4, R0, 0x2, R24 ;  /* 0x0000000200047825 */ /* 0x001fc600078e0218 */
[----:B------:R-:W2:Y:S04]  /*20ae0*/  LDL.64 R24, [R1+0x1058] ;  /* 0x0010580001187983 */ /* 0x000ea80000100a00 */
[----:B------:R0:W2:Y:S01]  /*20af0*/  LDG.E.U16 R77, desc[UR4][R4.64] ;  /* 0x00000004044d7981 */ /* 0x0000a2000c1e1500 */
[----:B-1----:R-:W-:-:S03]  /*20b00*/  IMAD.WIDE R216, R0, 0x2, R26 ;  /* 0x0000000200d87825 */ /* 0x002fc600078e021a */
[----:B------:R-:W2:Y:S01]  /*20b10*/  LDL.64 R26, [R1+0x1048] ;  /* 0x00104800011a7983 */ /* 0x000ea20000100a00 */
[----:B------:R-:W-:-:S03]  /*20b20*/  IMAD.WIDE R220, R0, 0x2, R42 ;  /* 0x0000000200dc7825 */ /* 0x000fc600078e022a */
[----:B------:R-:W2:Y:S04]  /*20b30*/  LDL.64 R42, [R1+0x1038] ;  /* 0x00103800012a7983 */ /* 0x000ea80000100a00 */
[----:B------:R1:W2:Y:S04]  /*20b40*/  LDG.E.U16 R153, desc[UR4][R12.64] ;  /* 0x000000040c997981 */ /* 0x0002a8000c1e1500 */
[----:B------:R-:W2:Y:S01]  /*20b50*/  LDG.E.U16 R18, desc[UR4][R220.64] ;  /* 0x00000004dc127981 */ /* 0x000ea2000c1e1500 */
[----:B------:R-:W-:-:S03]  /*20b60*/  IMAD.WIDE R218, R0, 0x2, R30 ;  /* 0x0000000200da7825 */ /* 0x000fc600078e021e */
[----:B------:R-:W2:Y:S04]  /*20b70*/  LDL.64 R30, [R1+0x1050] ;  /* 0x00105000011e7983 */ /* 0x000ea80000100a00 */
[----:B------:R1:W2:Y:S01]  /*20b80*/  LDG.E.U16 R197, desc[UR4][R218.64] ;  /* 0x00000004dac57981 */ /* 0x0002a2000c1e1500 */
        /* <DEDUP_REMOVED lines=8> */
[----:B------:R-:W2:Y:S04]  /*20c10*/  LDL.64 R40, [R1+0x1028] ;  /* 0x0010280001287983 */ /* 0x000ea80000100a00 */
[----:B------:R-:W2:Y:S04]  /*20c20*/  LDG.E.U16 R16, desc[UR4][R4.64] ;  /* 0x0000000404107981 */ /* 0x000ea8000c1e1500 */
[----:B------:R-:W2:Y:S04]  /*20c30*/  LDG.E.U16 R151, desc[UR4][R218.64] ;  /* 0x00000004da977981 */ /* 0x000ea8000c1e1500 */
[----:B------:R-:W2:Y:S04]  /*20c40*/  LDG.E.U16 R196, desc[UR4][R220.64] ;  /* 0x00000004dcc47981 */ /* 0x000ea8000c1e1500 */
[----:B------:R0:W2:Y:S02]  /*20c50*/  LDG.E.U16 R152, desc[UR4][R216.64] ;  /* 0x00000004d8987981 */ /* 0x0000a4000c1e1500 */
[----:B0-----:R-:W-:-:S02]  /*20c60*/  IMAD.WIDE R216, R0, 0x2, R34 ;  /* 0x0000000200d87825 */ /* 0x001fc400078e0222 */
[----:B------:R-:W2:Y:S04]  /*20c70*/  LDL.64 R34, [R1+0xfe8] ;  /* 0x000fe80001227983 */ /* 0x000ea80000100a00 */
[----:B------:R-:W2:Y:S01]  /*20c80*/  LDG.E.U16 R75, desc[UR4][R216.64] ;  /* 0x00000004d84b7981 */ /* 0x000ea2000c1e1500 */
[----:B----4-:R-:W-:-:S03]  /*20c90*/  IMAD.WIDE R12, R0, 0x2, R28 ;  /* 0x00000002000c7825 */ /* 0x010fc600078e021c */
[----:B------:R-:W4:Y:S01]  /*20ca0*/  LDL.64 R28, [R1+0x1018] ;  /* 0x00101800011c7983 */ /* 0x000f220000100a00 */
[----:B---3--:R-:W-:-:S03]  /*20cb0*/  IMAD.WIDE R220, R0, 0x2, R32 ;  /* 0x0000000200dc7825 */ /* 0x008fc600078e0220 */
[----:B------:R-:W3:Y:S04]  /*20cc0*/  LDL.64 R32, [R1+0x1008] ;  /* 0x0010080001207983 */ /* 0x000ee80000100a00 */
[----:B------:R-:W3:Y:S01]  /*20cd0*/  LDG.E.U16 R150, desc[UR4][R220.64] ;  /* 0x00000004dc967981 */ /* 0x000ee2000c1e1500 */
[----:B--2---:R-:W-:-:S03]  /*20ce0*/  IMAD.WIDE R4, R0, 0x2, R22 ;  /* 0x0000000200047825 */ /* 0x004fc600078e0216 */
[----:B------:R0:W2:Y:S01]  /*20cf0*/  LDG.E.U16 R22, desc[UR4][R12.64] ;  /* 0x000000040c167981 */ /* 0x0000a2000c1e1500 */
[----:B------:R-:W-:-:S03]  /*20d00*/  IMAD.WIDE R218, R0, 0x2, R24 ;  /* 0x0000000200da7825 */ /* 0x000fc600078e0218 */
[----:B------:R-:W2:Y:S04]  /*20d10*/  LDL.64 R24, [R1+0x1000] ;  /* 0x0010000001187983 */ /* 0x000ea80000100a00 */
[----:B------:R1:W2:Y:S01]  /*20d20*/  LDG.E.U16 R74, desc[UR4][R218.64] ;  /* 0x00000004da4a7981 */ /* 0x0002a2000c1e1500 */
[----:B0-----:R-:W-:-:S03]  /*20d30*/  IMAD.WIDE R12, R0, 0x2, R26 ;  /* 0x00000002000c7825 */ /* 0x001fc600078e021a */
[----:B------:R-:W2:Y:S01]  /*20d40*/  LDL.64 R26, [R1+0xff0] ;  /* 0x000ff000011a7983 */ /* 0x000ea20000100a00 */
[----:B------:R-:W-:-:S03]  /*20d50*/  IMAD.WIDE R220, R0, 0x2, R42 ;  /* 0x0000000200dc7825 */ /* 0x000fc600078e022a */
[----:B------:R-:W2:Y:S04]  /*20d60*/  LDL.64 R42, [R1+0xfd0] ;  /* 0x000fd000012a7983 */ /* 0x000ea80000100a00 */
[----:B------:R0:W2:Y:S04]  /*20d70*/  LDG.E.U16 R195, desc[UR4][R4.64] ;  /* 0x0000000404c37981 */ /* 0x0000a8000c1e1500 */
[----:B------:R0:W2:Y:S01]  /*20d80*/  LDG.E.U16 R194, desc[UR4][R12.64] ;  /* 0x000000040cc27981 */ /* 0x0000a2000c1e1500 */
[----:B------:R-:W-:-:S03]  /*20d90*/  IMAD.WIDE R216, R0, 0x2, R30 ;  /* 0x0000000200d87825 */ /* 0x000fc600078e021e */
[----:B------:R-:W2:Y:S04]  /*20da0*/  LDL.64 R30, [R1+0xff8] ;  /* 0x000ff800011e7983 */ /* 0x000ea80000100a00 */
[----:B------:R-:W2:Y:S01]  /*20db0*/  LDG.E.U16 R73, desc[UR4][R220.64] ;  /* 0x00000004dc497981 */ /* 0x000ea2000c1e1500 */
[----:B-1----:R-:W-:-:S03]  /*20dc0*/  IMAD.WIDE R218, R0, 0x2, R36 ;  /* 0x0000000200da7825 */ /* 0x002fc600078e0224 */
[----:B------:R-:W2:Y:S01]  /*20dd0*/  LDL.64 R36, [R1+0xfd8] ;  /* 0x000fd80001247983 */ /* 0x000ea20000100a00 */
[----:B0-----:R-:W-:-:S03]  /*20de0*/  IMAD.WIDE R4, R0, 0x2, R14 ;  /* 0x0000000200047825 */ /* 0x001fc600078e020e */
[----:B------:R0:W2:Y:S01]  /*20df0*/  LDG.E.U16 R15, desc[UR4][R216.64] ;  /* 0x00000004d80f7981 */ /* 0x0000a2000c1e1500 */
[----:B------:R-:W-:-:S03]  /*20e00*/  IMAD.WIDE R12, R0, 0x2, R38 ;  /* 0x00000002000c7825 */ /* 0x000fc600078e0226 */
[----:B------:R-:W2:Y:S04]  /*20e10*/  LDL.64 R38, [R1+0xfb0] ;  /* 0x000fb00001267983 */ /* 0x000ea80000100a00 */
[----:B------:R4:W2:Y:S01]  /*20e20*/  LDG.E.U16 R149, desc[UR4][R4.64] ;  /* 0x0000000404957981 */ /* 0x0008a2000c1e1500 */
[----:B0-----:R-:W-:-:S03]  /*20e30*/  IMAD.WIDE R216, R0, 0x2, R40 ;  /* 0x0000000200d87825 */ /* 0x001fc600078e0228 */
[----:B------:R-:W2:Y:S01]  /*20e40*/  LDL.64 R40, [R1+0xfc8] ;  /* 0x000fc80001287983 */ /* 0x000ea20000100a00 */
[----:B------:R-:W-:-:S03]  /*20e50*/  IMAD.WIDE R220, R0, 0x2, R44 ;  /* 0x0000000200dc7825 */ /* 0x000fc600078e022c */
[----:B------:R-:W2:Y:S04]  /*20e60*/  LDG.E.U16 R193, desc[UR4][R216.64] ;  /* 0x00000004d8c17981 */ /* 0x000ea8000c1e1500 */
[----:B------:R-:W2:Y:S04]  /*20e70*/  LDL.64 R44, [R1+0xf90] ;  /* 0x000f9000012c7983 */ /* 0x000ea80000100a00 */
[----:B------:R-:W2:Y:S01]  /*20e80*/  LDG.E.U16 R148, desc[UR4][R12.64] ;  /* 0x000000040c947981 */ /* 0x000ea2000c1e1500 */
[----:B----4-:R-:W-:-:S03]  /*20e90*/  IMAD.WIDE R4, R0, 0x2, R28 ;  /* 0x0000000200047825 */ /* 0x010fc600078e021c */
[----:B------:R3:W4:Y:S04]  /*20ea0*/  LDG.E.U16 R29, desc[UR4][R218.64] ;  /* 0x00000004da1d7981 */ /* 0x000728000c1e1500 */
[----:B------:R0:W4:Y:S01]  /*20eb0*/  LDG.E.U16 R71, desc[UR4][R4.64] ;  /* 0x0000000404477981 */ /* 0x000122000c1e1500 */
[----:B---3--:R-:W-:-:S03]  /*20ec0*/  IMAD.WIDE R218, R0, 0x2, R32 ;  /* 0x0000000200da7825 */ /* 0x008fc600078e0220 */
[----:B------:R-:W3:Y:S04]  /*20ed0*/  LDL.64 R32, [R1+0xfa0] ;  /* 0x000fa00001207983 */ /* 0x000ee80000100a00 */
[----:B------:R-:W4:Y:S01]  /*20ee0*/  LDG.E.U16 R192, desc[UR4][R218.64] ;  /* 0x00000004dac07981 */ /* 0x000f22000c1e1500 */
[----:B--2---:R-:W-:-:S03]  /*20ef0*/  IMAD.WIDE R216, R0, 0x2, R24 ;  /* 0x0000000200d87825 */ /* 0x004fc600078e0218 */
[----:B------:R-:W2:Y:S04]  /*20f00*/  LDL.64 R24, [R1+0xfa8] ;  /* 0x000fa80001187983 */ /* 0x000ea80000100a00 */
[----:B------:R-:W4:Y:S01]  /*20f10*/  LDG.E.U16 R146, desc[UR4][R216.64] ;  /* 0x00000004d8927981 */ /* 0x000f22000c1e1500 */
[----:B0-----:R-:W-:-:S03]  /*20f20*/  IMAD.WIDE R4, R0, 0x2, R26 ;  /* 0x0000000200047825 */ /* 0x001fc600078e021a */
[----:B------:R0:W4:Y:S02]  /*20f30*/  LDG.E.U16 R27, desc[UR4][R220.64] ;  /* 0x00000004dc1b7981 */ /* 0x000124000c1e1500 */
[C---:B0-----:R-:W-:Y:S02]  /*20f40*/  IMAD.WIDE R220, R0.reuse, 0x2, R34 ;  /* 0x0000000200dc7825 */ /* 0x041fe400078e0222 */
[----:B------:R-:W4:Y:S02]  /*20f50*/  LDL.64 R34, [R1+0xf88] ;  /* 0x000f880001227983 */ /* 0x000f240000100a00 */
[C---:B------:R-:W-:Y:S02]  /*20f60*/  IMAD.WIDE R12, R0.reuse, 0x2, R30 ;  /* 0x00000002000c7825 */ /* 0x040fe400078e021e */
[----:B------:R-:W4:Y:S04]  /*20f70*/  LDG.E.U16 R30, desc[UR4][R4.64] ;  /* 0x00000004041e7981 */ /* 0x000f28000c1e1500 */
[----:B------:R0:W4:Y:S01]  /*20f80*/  LDG.E.U16 R70, desc[UR4][R12.64] ;  /* 0x000000040c467981 */ /* 0x000122000c1e1500 */
[----:B------:R-:W-:-:S03]  /*20f90*/  IMAD.WIDE R216, R0, 0x2, R36 ;  /* 0x0000000200d87825 */ /* 0x000fc600078e0224 */
[----:B------:R-:W4:Y:S04]  /*20fa0*/  LDL.64 R36, [R1+0xf80] ;  /* 0x000f800001247983 */ /* 0x000f280000100a00 */
[----:B------:R1:W4:Y:S01]  /*20fb0*/  LDG.E.U16 R69, desc[UR4][R216.64] ;  /* 0x00000004d8457981 */ /* 0x000322000c1e1500 */
[----:B0-----:R-:W-:-:S03]  /*20fc0*/  IMAD.WIDE R12, R0, 0x2, R42 ;  /* 0x00000002000c7825 */ /* 0x001fc600078e022a */
[----:B------:R-:W4:Y:S01]  /*20fd0*/  LDL.64 R42, [R1+0xf78] ;  /* 0x000f7800012a7983 */ /* 0x000f220000100a00 */
[----:B------:R-:W-:-:S03]  /*20fe0*/  IMAD.WIDE R218, R0, 0x2, R52 ;  /* 0x0000000200da7825 */ /* 0x000fc600078e0234 */
        /* <DEDUP_REMOVED lines=8> */
[----:B------:R-:W4:Y:S04]  /*21070*/  LDG.E.U16 R31, desc[UR4][R12.64] ;  /* 0x000000040c1f7981 */ /* 0x000f28000c1e1500 */
[----:B------:R1:W4:Y:S01]  /*21080*/  LDG.E.U16 R143, desc[UR4][R220.64] ;  /* 0x00000004dc8f7981 */ /* 0x000322000c1e1500 */
[----:B0-----:R-:W-:-:S03]  /*21090*/  IMAD.WIDE R218, R0, 0x2, R48 ;  /* 0x0000000200da7825 */ /* 0x001fc600078e0230 */
[----:B------:R-:W4:Y:S04]  /*210a0*/  LDG.E.U16 R190, desc[UR4][R4.64] ;  /* 0x0000000404be7981 */ /* 0x000f28000c1e1500 */
[----:B------:R0:W4:Y:S01]  /*210b0*/  LDG.E.U16 R67, desc[UR4][R218.64] ;  /* 0x00000004da437981 */ /* 0x000122000c1e1500 */
[----:B-1----:R-:W-:-:S03]  /*210c0*/  IMAD.WIDE R220, R0, 0x2, R46 ;  /* 0x0000000200dc7825 */ /* 0x002fc600078e022e */
[----:B------:R-:W4:Y:S04]  /*210d0*/  LDL.64 R46, [R1+0xf40] ;  /* 0x000f4000012e7983 */ /* 0x000f280000100a00 */
[----:B------:R-:W4:Y:S01]  /*210e0*/  LDL.64 R48, [R1+0xf48] ;  /* 0x000f480001307983 */ /* 0x000f220000100a00 */
[----:B0-----:R-:W-:-:S03]  /*210f0*/  IMAD.WIDE R218, R0, 0x2, R44 ;  /* 0x0000000200da7825 */ /* 0x001fc600078e022c */
[----:B------:R-:W4:Y:S04]  /*21100*/  LDL.64 R44, [R1+0xf38] ;  /* 0x000f3800012c7983 */ /* 0x000f280000100a00 */
[----:B------:R-:W4:Y:S04]  /*21110*/  LDL.64 R50, [R1+0xf18] ;  /* 0x000f180001327983 */ /* 0x000f280000100a00 */
[----:B------:R-:W4:Y:S04]  /*21120*/  LDG.E.U16 R66, desc[UR4][R220.64] ;  /* 0x00000004dc427981 */ /* 0x000f28000c1e1500 */
[----:B------:R-:W4:Y:S01]  /*21130*/  LDG.E.U16 R28, desc[UR4][R218.64] ;  /* 0x00000004da1c7981 */ /* 0x000f22000c1e1500 */
[----:B---3--:R-:W-:-:S03]  /*21140*/  IMAD.WIDE R4, R0, 0x2, R32 ;  /* 0x0000000200047825 */ /* 0x008fc600078e0220 */
[----:B------:R4:W3:Y:S04]  /*21150*/  LDG.E.U16 R32, desc[UR4][R216.64] ;  /* 0x00000004d8207981 */ /* 0x0008e8000c1e1500 */
[----:B------:R-:W3:Y:S01]  /*21160*/  LDG.E.U16 R142, desc[UR4][R4.64] ;  /* 0x00000004048e7981 */ /* 0x000ee2000c1e1500 */
[----:B--2---:R-:W-:-:S03]  /*21170*/  IMAD.WIDE R12, R0, 0x2, R24 ;  /* 0x00000002000c7825 */ /* 0x004fc600078e0218 */
[----:B------:R-:W2:Y:S04]  /*21180*/  LDL.64 R24, [R1+0xf50] ;  /* 0x000f500001187983 */ /* 0x000ea80000100a00 */
[----:B------:R0:W3:Y:S01]  /*21190*/  LDG.E.U16 R189, desc[UR4][R12.64] ;  /* 0x000000040cbd7981 */ /* 0x0000e2000c1e1500 */
[----:B----4-:R-:W-:-:S03]  /*211a0*/  IMAD.WIDE R216, R0, 0x2, R34 ;  /* 0x0000000200d87825 */ /* 0x010fc600078e0222 */
[----:B------:R-:W4:Y:S01]  /*211b0*/  LDL.64 R34, [R1+0xf30] ;  /* 0x000f300001227983 */ /* 0x000f220000100a00 */
[----:B------:R-:W-:-:S03]  /*211c0*/  IMAD.WIDE R218, R0, 0x2, R54 ;  /* 0x0000000200da7825 */ /* 0x000fc600078e0236 */
[----:B------:R-:W3:Y:S04]  /*211d0*/  LDG.E.U16 R188, desc[UR4][R216.64] ;  /* 0x00000004d8bc7981 */ /* 0x000ee8000c1e1500 */
[----:B------:R-:W3:Y:S01]  /*211e0*/  LDL.64 R54, [R1+0xf00] ;  /* 0x000f000001367983 */ /* 0x000ee20000100a00 */
[----:B0-----:R-:W-:-:S03]  /*211f0*/  IMAD.WIDE R12, R0, 0x2, R36 ;  /* 0x00000002000c7825 */ /* 0x001fc600078e0224 */
[----:B------:R-:W3:Y:S04]  /*21200*/  LDL.64 R36, [R1+0xf28] ;  /* 0x000f280001247983 */ /* 0x000ee80000100a00 */
[----:B------:R0:W3:Y:S01]  /*21210*/  LDG.E.U16 R141, desc[UR4][R12.64] ;  /* 0x000000040c8d7981 */ /* 0x0000e2000c1e1500 */
[----:B------:R-:W-:-:S03]  /*21220*/  IMAD.WIDE R4, R0, 0x2, R42 ;  /* 0x0000000200047825 */ /* 0x000fc600078e022a */
[----:B------:R-:W3:Y:S04]  /*21230*/  LDL.64 R42, [R1+0xf10] ;  /* 0x000f1000012a7983 */ /* 0x000ee80000100a00 */
[----:B------:R-:W3:Y:S01]  /*21240*/  LDG.E.U16 R65, desc[UR4][R4.64] ;  /* 0x0000000404417981 */ /* 0x000ee2000c1e1500 */
[----:B0-----:R-:W-:-:S03]  /*21250*/  IMAD.WIDE R12, R0, 0x2, R38 ;  /* 0x00000002000c7825 */ /* 0x001fc600078e0226 */
[----:B------:R-:W3:Y:S01]  /*21260*/  LDL.64 R38, [R1+0xef0] ;  /* 0x000ef00001267983 */ /* 0x000ee20000100a00 */
[----:B------:R-:W-:-:S03]  /*21270*/  IMAD.WIDE R220, R0, 0x2, R40 ;  /* 0x0000000200dc7825 */ /* 0x000fc600078e0228 */
[----:B------:R-:W3:Y:S01]  /*21280*/  LDL.64 R40, [R1+0xf08] ;  /* 0x000f080001287983 */ /* 0x000ee20000100a00 */
[----:B------:R-:W-:-:S03]  /*21290*/  IMAD.WIDE R216, R0, 0x2, R52 ;  /* 0x0000000200d87825 */ /* 0x000fc600078e0234 */
[----:B------:R-:W3:Y:S04]  /*212a0*/  LDL.64 R52, [R1+0xef8] ;  /* 0x000ef80001347983 */ /* 0x000ee80000100a00 */
[----:B------:R0:W3:Y:S04]  /*212b0*/  LDG.E.U16 R187, desc[UR4][R218.64] ;  /* 0x00000004dabb7981 */ /* 0x0000e8000c1e1500 */
[----:B------:R-:W3:Y:S04]  /*212c0*/  LDG.E.U16 R64, desc[UR4][R12.64] ;  /* 0x000000040c407981 */ /* 0x000ee8000c1e1500 */
[----:B------:R1:W3:Y:S04]  /*212d0*/  LDG.E.U16 R139, desc[UR4][R216.64] ;  /* 0x00000004d88b7981 */ /* 0x0002e8000c1e1500 */
[----:B------:R4:W3:Y:S01]  /*212e0*/  LDG.E.U16 R33, desc[UR4][R220.64] ;  /* 0x00000004dc217981 */ /* 0x0008e2000c1e1500 */
[----:B0-----:R-:W-:-:S03]  /*212f0*/  IMAD.WIDE R218, R0, 0x2, R46 ;  /* 0x0000000200da7825 */ /* 0x001fc600078e022e */
[----:B------:R-:W3:Y:S01]  /*21300*/  LDL.64 R46, [R1+0xee0] ;  /* 0x000ee000012e7983 */ /* 0x000ee20000100a00 */
[----:B-1----:R-:W-:-:S03]  /*21310*/  IMAD.WIDE R216, R0, 0x2, R44 ;  /* 0x0000000200d87825 */ /* 0x002fc600078e022c */
[----:B------:R0:W3:Y:S04]  /*21320*/  LDG.E.U16 R138, desc[UR4][R218.64] ;  /* 0x00000004da8a7981 */ /* 0x0000e8000c1e1500 */
[----:B------:R-:W3:Y:S01]  /*21330*/  LDL.64 R44, [R1+0xed0] ;  /* 0x000ed000012c7983 */ /* 0x000ee20000100a00 */
[----:B--2---:R-:W-:-:S03]  /*21340*/  IMAD.WIDE R4, R0, 0x2, R24 ;  /* 0x0000000200047825 */ /* 0x004fc600078e0218 */
[----:B------:R-:W2:Y:S04]  /*21350*/  LDG.E.U16 R63, desc[UR4][R216.64] ;  /* 0x00000004d83f7981 */ /* 0x000ea8000c1e1500 */
[----:B------:R3:W2:Y:S01]  /*21360*/  LDG.E.U16 R24, desc[UR4][R4.64] ;  /* 0x0000000404187981 */ /* 0x0006a2000c1e1500 */
[----:B----4-:R-:W-:-:S03]  /*21370*/  IMAD.WIDE R12, R0, 0x2, R34 ;  /* 0x00000002000c7825 */ /* 0x010fc600078e0222 */
[----:B------:R-:W4:Y:S01]  /*21380*/  LDL.64 R34, [R1+0xed8] ;  /* 0x000ed80001227983 */ /* 0x000f220000100a00 */
[----:B------:R-:W-:-:S03]  /*21390*/  IMAD.WIDE R220, R0, 0x2, R48 ;  /* 0x0000000200dc7825 */ /* 0x000fc600078e0230 */
[----:B------:R-:W2:Y:S01]  /*213a0*/  LDL.64 R48, [R1+0xee8] ;  /* 0x000ee80001307983 */ /* 0x000ea20000100a00 */
[----:B0-----:R-:W-:-:S03]  /*213b0*/  IMAD.WIDE R218, R0, 0x2, R50 ;  /* 0x0000000200da7825 */ /* 0x001fc600078e0232 */
[----:B------:R-:W2:Y:S01]  /*213c0*/  LDL.64 R50, [R1+0xec0] ;  /* 0x000ec00001327983 */ /* 0x000ea20000100a00 */
[----:B---3--:R-:W-:-:S03]  /*213d0*/  IMAD.WIDE R4, R0, 0x2, R36 ;  /* 0x0000000200047825 */ /* 0x008fc600078e0224 */
[----:B------:R-:W3:Y:S04]  /*213e0*/  LDL.64 R36, [R1+0xec8] ;  /* 0x000ec80001247983 */ /* 0x000ee80000100a00 */
[----:B------:R0:W3:Y:S01]  /*213f0*/  LDG.E.U16 R186, desc[UR4][R220.64] ;  /* 0x00000004dcba7981 */ /* 0x0000e2000c1e1500 */
[----:B------:R-:W-:-:S03]  /*21400*/  IMAD.WIDE R216, R0, 0x2, R42 ;  /* 0x0000000200d87825 */ /* 0x000fc600078e022a */
[----:B------:R-:W3:Y:S04]  /*21410*/  LDL.64 R42, [R1+0xeb8] ;  /* 0x000eb800012a7983 */ /* 0x000ee80000100a00 */
[----:B------:R1:W3:Y:S01]  /*21420*/  LDG.E.U16 R61, desc[UR4][R218.64] ;  /* 0x00000004da3d7981 */ /* 0x0002e2000c1e1500 */
[----:B0-----:R-:W-:-:S03]  /*21430*/  IMAD.WIDE R220, R0, 0x2, R56 ;  /* 0x0000000200dc7825 */ /* 0x001fc600078e0238 */
[----:B------:R0:W3:Y:S04]  /*21440*/  LDG.E.U16 R25, desc[UR4][R12.64] ;  /* 0x000000040c197981 */ /* 0x0000e8000c1e1500 */
[----:B------:R0:W3:Y:S01]  /*21450*/  LDG.E.U16 R135, desc[UR4][R220.64] ;  /* 0x00000004dc877981 */ /* 0x0000e2000c1e1500 */
[----:B-1----:R-:W-:-:S03]  /*21460*/  IMAD.WIDE R218, R0, 0x2, R38 ;  /* 0x0000000200da7825 */ /* 0x002fc600078e0226 */
[----:B------:R-:W3:Y:S01]  /*21470*/  LDL.64 R38, [R1+0xe98] ;  /* 0x000e980001267983 */ /* 0x000ee20000100a00 */
[----:B0-----:R-:W-:-:S03]  /*21480*/  IMAD.WIDE R12, R0, 0x2, R40 ;  /* 0x00000002000c7825 */ /* 0x001fc600078e0228 */
[----:B------:R-:W3:Y:S01]  /*21490*/  LDL.64 R40, [R1+0xeb0] ;  /* 0x000eb00001287983 */ /* 0x000ee20000100a00 */
[----:B------:R-:W-:-:S03]  /*214a0*/  IMAD.WIDE R220, R0, 0x2, R52 ;  /* 0x0000000200dc7825 */ /* 0x000fc600078e0234 */
[----:B------:R-:W3:Y:S04]  /*214b0*/  LDL.64 R52, [R1+0xea0] ;  /* 0x000ea00001347983 */ /* 0x000ee80000100a00 */
[----:B------:R0:W3:Y:S04]  /*214c0*/  LDG.E.U16 R185, desc[UR4][R4.64] ;  /* 0x0000000404b97981 */ /* 0x0000e8000c1e1500 */
[----:B------:R1:W3:Y:S04]  /*214d0*/  LDG.E.U16 R184, desc[UR4][R12.64] ;  /* 0x000000040cb87981 */ /* 0x0002e8000c1e1500 */
[----:B------:R-:W3:Y:S01]  /*214e0*/  LDL.64 R56, [R1+0xe90] ;  /* 0x000e900001387983 */ /* 0x000ee20000100a00 */
[----:B0-----:R-:W-:-:S03]  /*214f0*/  IMAD.WIDE R4, R0, 0x2, R54 ;  /* 0x0000000200047825 */ /* 0x001fc600078e0236 */
[----:B------:R0:W3:Y:S01]  /*21500*/  LDG.E.U16 R60, desc[UR4][R220.64] ;  /* 0x00000004dc3c7981 */ /* 0x0000e2000c1e1500 */
[----:B-1----:R-:W-:-:S03]  /*21510*/  IMAD.WIDE R12, R0, 0x2, R46 ;  /* 0x00000002000c7825 */ /* 0x002fc600078e022e */
[----:B------:R-:W3:Y:S04]  /*21520*/  LDL.64 R46, [R1+0xe88] ;  /* 0x000e8800012e7983 */ /* 0x000ee80000100a00 */
[----:B------:R4:W3:Y:S01]  /*21530*/  LDG.E.U16 R133, desc[UR4][R4.64] ;  /* 0x0000000404857981 */ /* 0x0008e2000c1e1500 */
[----:B0-----:R-:W-:-:S03]  /*21540*/  IMAD.WIDE R220, R0, 0x2, R44 ;  /* 0x0000000200dc7825 */ /* 0x001fc600078e022c */
[----:B------:R-:W3:Y:S04]  /*21550*/  LDL.64 R44, [R1+0xe68] ;  /* 0x000e6800012c7983 */ /* 0x000ee80000100a00 */
[----:B------:R2:W3:Y:S04]  /*21560*/  LDG.E.U16 R26, desc[UR4][R216.64] ;  /* 0x00000004d81a7981 */ /* 0x0004e8000c1e1500 */
[----:B------:R-:W3:Y:S04]  /*21570*/  LDG.E.U16 R130, desc[UR4][R12.64] ;  /* 0x000000040c827981 */ /* 0x000ee8000c1e1500 */
[----:B------:R-:W3:Y:S01]  /*21580*/  LDL.64 R54, [R1+0xe78] ;  /* 0x000e780001367983 */ /* 0x000ee20000100a00 */
[----:B----4-:R-:W-:-:S03]  /*21590*/  IMAD.WIDE R4, R0, 0x2, R34 ;  /* 0x0000000200047825 */ /* 0x010fc600078e0222 */
[----:B------:R3:W4:Y:S01]  /*215a0*/  LDG.E.U16 R34, desc[UR4][R218.64] ;  /* 0x00000004da227981 */ /* 0x000722000c1e1500 */
[----:B--2---:R-:W-:-:S03]  /*215b0*/  IMAD.WIDE R216, R0, 0x2, R48 ;  /* 0x0000000200d87825 */ /* 0x004fc600078e0230 */
[----:B------:R-:W2:Y:S04]  /*215c0*/  LDL.64 R48, [R1+0xe70] ;  /* 0x000e700001307983 */ /* 0x000ea80000100a00 */
[----:B------:R0:W4:Y:S01]  /*215d0*/  LDG.E.U16 R183, desc[UR4][R216.64] ;  /* 0x00000004d8b77981 */ /* 0x000122000c1e1500 */
[----:B---3--:R-:W-:-:S03]  /*215e0*/  IMAD.WIDE R218, R0, 0x2, R36 ;  /* 0x0000000200da7825 */ /* 0x008fc600078e0224 */
[----:B------:R-:W3:Y:S04]  /*215f0*/  LDL.64 R36, [R1+0xe60] ;  /* 0x000e600001247983 */ /* 0x000ee80000100a00 */
[----:B------:R1:W4:Y:S01]  /*21600*/  LDG.E.U16 R35, desc[UR4][R220.64] ;  /* 0x00000004dc237981 */ /* 0x000322000c1e1500 */
[----:B0-----:R-:W-:-:S03]  /*21610*/  IMAD.WIDE R216, R0, 0x2, R50 ;  /* 0x0000000200d87825 */ /* 0x001fc600078e0232 */
[----:B------:R-:W4:Y:S01]  /*21620*/  LDL.64 R50, [R1+0xe50] ;  /* 0x000e500001327983 */ /* 0x000f220000100a00 */
[----:B------:R-:W-:-:S03]  /*21630*/  IMAD.WIDE R12, R0, 0x2, R42 ;  /* 0x00000002000c7825 */ /* 0x000fc600078e022a */
[----:B------:R-:W4:Y:S01]  /*21640*/  LDL.64 R42, [R1+0xe48] ;  /* 0x000e4800012a7983 */ /* 0x000f220000100a00 */
[----:B-1----:R-:W-:-:S03]  /*21650*/  IMAD.WIDE R220, R0, 0x2, R94 ;  /* 0x0000000200dc7825 */ /* 0x002fc600078e025e */
[----:B------:R0:W4:Y:S04]  /*21660*/  LDG.E.U16 R127, desc[UR4][R216.64] ;  /* 0x00000004d87f7981 */ /* 0x000128000c1e1500 */
[----:B------:R1:W4:Y:S04]  /*21670*/  LDG.E.U16 R59, desc[UR4][R4.64] ;  /* 0x00000004043b7981 */ /* 0x000328000c1e1500 */
[----:B------:R1:W4:Y:S01]  /*21680*/  LDG.E.U16 R182, desc[UR4][R218.64] ;  /* 0x00000004dab67981 */ /* 0x000322000c1e1500 */
[----:B0-----:R-:W-:-:S03]  /*21690*/  IMAD.WIDE R216, R0, 0x2, R38 ;  /* 0x0000000200d87825 */ /* 0x001fc600078e0226 */
[----:B------:R-:W4:Y:S01]  /*216a0*/  LDL.64 R38, [R1+0xe38] ;  /* 0x000e380001267983 */ /* 0x000f220000100a00 */
[----:B-1----:R-:W-:-:S03]  /*216b0*/  IMAD.WIDE R4, R0, 0x2, R40 ;  /* 0x0000000200047825 */ /* 0x002fc600078e0228 */
[----:B------:R0:W4:Y:S01]  /*216c0*/  LDG.E.U16 R181, desc[UR4][R220.64] ;  /* 0x00000004dcb57981 */ /* 0x000122000c1e1500 */
[----:B------:R-:W-:-:S03]  /*216d0*/  IMAD.WIDE R218, R0, 0x2, R52 ;  /* 0x0000000200da7825 */ /* 0x000fc600078e0234 */
[----:B------:R-:W4:Y:S04]  /*216e0*/  LDL.64 R52, [R1+0xe40] ;  /* 0x000e400001347983 */ /* 0x000f280000100a00 */
[----:B------:R1:W4:Y:S01]  /*216f0*/  LDG.E.U16 R58, desc[UR4][R12.64] ;  /* 0x000000040c3a7981 */ /* 0x000322000c1e1500 */
[----:B0-----:R-:W-:-:S03]  /*21700*/  IMAD.WIDE R220, R0, 0x2, R92 ;  /* 0x0000000200dc7825 */ /* 0x001fc600078e025c */
[----:B------:R-:W4:Y:S04]  /*21710*/  LDL.64 R92, [R1+0xe20] ;  /* 0x000e2000015c7983 */ /* 0x000f280000100a00 */
[----:B------:R0:W4:Y:S01]  /*21720*/  LDG.E.U16 R41, desc[UR4][R4.64] ;  /* 0x0000000404297981 */ /* 0x000122000c1e1500 */
[----:B-1----:R-:W-:-:S03]  /*21730*/  IMAD.WIDE R12, R0, 0x2, R56 ;  /* 0x00000002000c7825 */ /* 0x002fc600078e0238 */
[----:B------:R-:W4:Y:S04]  /*21740*/  LDL.64 R94, [R1+0xe28] ;  /* 0x000e2800015e7983 */ /* 0x000f280000100a00 */
[----:B------:R-:W4:Y:S01]  /*21750*/  LDG.E.U16 R57, desc[UR4][R216.64] ;  /* 0x00000004d8397981 */ /* 0x000f22000c1e1500 */
[----:B0-----:R-:W-:-:S03]  /*21760*/  IMAD.WIDE R4, R0, 0x2, R46 ;  /* 0x0000000200047825 */ /* 0x001fc600078e022e */
[----:B------:R0:W4:Y:S04]  /*21770*/  LDG.E.U16 R47, desc[UR4][R12.64] ;  /* 0x000000040c2f7981 */ /* 0x000128000c1e1500 */
[----:B------:R3:W4:Y:S04]  /*21780*/  LDG.E.U16 R180, desc[UR4][R4.64] ;  /* 0x0000000404b47981 */ /* 0x000728000c1e1500 */
[----:B------:R1:W4:Y:S01]  /*21790*/  LDG.E.U16 R125, desc[UR4][R218.64] ;  /* 0x00000004da7d7981 */ /* 0x000322000c1e1500 */
[----:B0-----:R-:W-:-:S03]  /*217a0*/  IMAD.WIDE R12, R0, 0x2, R44 ;  /* 0x00000002000c7825 */ /* 0x001fc600078e022c */
[----:B------:R-:W4:Y:S04]  /*217b0*/  LDL.64 R44, [R1+0xe10] ;  /* 0x000e1000012c7983 */ /* 0x000f280000100a00 */
[----:B------:R-:W4:Y:S01]  /*217c0*/  LDG.E.U16 R122, desc[UR4][R220.64] ;  /* 0x00000004dc7a7981 */ /* 0x000f22000c1e1500 */
[----:B---3--:R-:W-:-:S03]  /*217d0*/  IMAD.WIDE R4, R0, 0x2, R36 ;  /* 0x0000000200047825 */ /* 0x008fc600078e0224 */
[----:B------:R-:W3:Y:S04]  /*217e0*/  LDG.E.U16 R179, desc[UR4][R12.64] ;  /* 0x000000040cb37981 */ /* 0x000ee8000c1e1500 */
[----:B------:R-:W3:Y:S01]  /*217f0*/  LDL.64 R36, [R1+0xe08] ;  /* 0x000e080001247983 */ /* 0x000ee20000100a00 */
[----:B--2---:R-:W-:-:S03]  /*21800*/  IMAD.WIDE R216, R0, 0x2, R48 ;  /* 0x0000000200d87825 */ /* 0x004fc600078e0230 */
[----:B------:R-:W2:Y:S01]  /*21810*/  LDL.64 R48, [R1+0xe18] ;  /* 0x000e180001307983 */ /* 0x000ea20000100a00 */
[----:B-1----:R-:W-:-:S03]  /*21820*/  IMAD.WIDE R218, R0, 0x2, R54 ;  /* 0x0000000200da7825 */ /* 0x002fc600078e0236 */
[----:B------:R4:W2:Y:S04]  /*21830*/  LDG.E.U16 R56, desc[UR4][R216.64] ;  /* 0x00000004d8387981 */ /* 0x0008a8000c1e1500 */
[----:B------:R0:W2:Y:S04]  /*21840*/  LDG.E.U16 R55, desc[UR4][R218.64] ;  /* 0x00000004da377981 */ /* 0x0000a8000c1e1500 */
[----:B------:R1:W2:Y:S01]  /*21850*/  LDG.E.U16 R119, desc[UR4][R4.64] ;  /* 0x0000000404777981 */ /* 0x0002a2000c1e1500 */
[----:B----4-:R-:W-:-:S03]  /*21860*/  IMAD.WIDE R216, R0, 0x2, R42 ;  /* 0x0000000200d87825 */ /* 0x010fc600078e022a */
[----:B------:R-:W4:Y:S01]  /*21870*/  LDL.64 R42, [R1+0xdf0] ;  /* 0x000df000012a7983 */ /* 0x000f220000100a00 */
[----:B0-----:R-:W-:-:S03]  /*21880*/  IMAD.WIDE R218, R0, 0x2, R50 ;  /* 0x0000000200da7825 */ /* 0x001fc600078e0232 */
[----:B------:R-:W4:Y:S01]  /*21890*/  LDL.64 R50, [R1+0xdf8] ;  /* 0x000df80001327983 */ /* 0x000f220000100a00 */
[----:B-1----:R-:W-:-:S03]  /*218a0*/  IMAD.WIDE R4, R0, 0x2, R38 ;  /* 0x0000000200047825 */ /* 0x002fc600078e0226 */
        /* <DEDUP_REMOVED lines=12> */
[----:B------:R3:W4:Y:S04]  /*21970*/  LDG.E.U16 R113, desc[UR4][R4.64] ;  /* 0x0000000404717981 */ /* 0x000728000c1e1500 */
[----:B------:R-:W4:Y:S01]  /*21980*/  LDG.E.U16 R54, desc[UR4][R220.64] ;  /* 0x00000004dc367981 */ /* 0x000f22000c1e1500 */
[----:B0-----:R-:W-:-:S03]  /*21990*/  IMAD.WIDE R12, R0, 0x2, R44 ;  /* 0x00000002000c7825 */ /* 0x001fc600078e022c */
[----:B------:R-:W4:Y:S04]  /*219a0*/  LDG.E.U16 R62, desc[UR4][R218.64] ;  /* 0x00000004da3e7981 */ /* 0x000f28000c1e1500 */
[----:B------:R-:W4:Y:S01]  /*219b0*/  LDL.64 R44, [R1+0xdb0] ;  /* 0x000db000012c7983 */ /* 0x000f220000100a00 */
[----:B------:R-:W-:-:S03]  /*219c0*/  IMAD.WIDE R216, R0, 0x2, R102 ;  /* 0x0000000200d87825 */ /* 0x000fc600078e0266 */
[----:B------:R-:W4:Y:S04]  /*219d0*/  LDG.E.U16 R72, desc[UR4][R12.64] ;  /* 0x000000040c487981 */ /* 0x000f28000c1e1500 */
[----:B------:R2:W4:Y:S04]  /*219e0*/  LDG.E.U16 R68, desc[UR4][R216.64] ;  /* 0x00000004d8447981 */ /* 0x000528000c1e1500 */
[----:B------:R-:W4:Y:S01]  /*219f0*/  LDL.64 R102, [R1+0xda0] ;  /* 0x000da00001667983 */ /* 0x000f220000100a00 */
[----:B---3--:R-:W-:-:S03]  /*21a00*/  IMAD.WIDE R4, R0, 0x2, R36 ;  /* 0x0000000200047825 */ /* 0x008fc600078e0224 */
[----:B------:R-:W3:Y:S01]  /*21a10*/  LDL.64 R36, [R1+0xda8] ;  /* 0x000da80001247983 */ /* 0x000ee20000100a00 */
[----:B--2---:R-:W-:-:S03]  /*21a20*/  IMAD.WIDE R216, R0, 0x2, R48 ;  /* 0x0000000200d87825 */ /* 0x004fc600078e0230 */
[----:B------:R-:W2:Y:S04]  /*21a30*/  LDL.64 R48, [R1+0xdb8] ;  /* 0x000db80001307983 */ /* 0x000ea80000100a00 */
[----:B------:R0:W2:Y:S04]  /*21a40*/  LDG.E.U16 R52, desc[UR4][R216.64] ;  /* 0x00000004d8347981 */ /* 0x0000a8000c1e1500 */
[----:B------:R4:W2:Y:S01]  /*21a50*/  LDG.E.U16 R176, desc[UR4][R4.64] ;  /* 0x0000000404b07981 */ /* 0x0008a2000c1e1500 */
[----:B0-----:R-:W-:-:S03]  /*21a60*/  IMAD.WIDE R216, R0, 0x2, R100 ;  /* 0x0000000200d87825 */ /* 0x001fc600078e0264 */
[----:B------:R-:W2:Y:S01]  /*21a70*/  LDL.64 R100, [R1+0xd98] ;  /* 0x000d980001647983 */ /* 0x000ea20000100a00 */
[----:B----4-:R-:W-:-:S03]  /*21a80*/  IMAD.WIDE R4, R0, 0x2, R42 ;  /* 0x0000000200047825 */ /* 0x010fc600078e022a */
[----:B------:R-:W4:Y:S01]  /*21a90*/  LDL.64 R42, [R1+0xd90] ;  /* 0x000d9000012a7983 */ /* 0x000f220000100a00 */
[----:B------:R-:W-:-:S03]  /*21aa0*/  IMAD.WIDE R12, R0, 0x2, R50 ;  /* 0x00000002000c7825 */ /* 0x000fc600078e0232 */
        /* <DEDUP_REMOVED lines=17> */
[----:B------:R-:W4:Y:S04]  /*21bc0*/  LDG.E.U16 R110, desc[UR4][R4.64] ;  /* 0x00000004046e7981 */ /* 0x000f28000c1e1500 */
[----:B------:R0:W4:Y:S04]  /*21bd0*/  LDG.E.U16 R174, desc[UR4][R12.64] ;  /* 0x000000040cae7981 */ /* 0x000128000c1e1500 */
[----:B------:R-:W4:Y:S04]  /*21be0*/  LDL.64 R94, [R1+0xd50] ;  /* 0x000d5000015e7983 */ /* 0x000f280000100a00 */
[----:B------:R2:W4:Y:S01]  /*21bf0*/  LDG.E.U16 R115, desc[UR4][R216.64] ;  /* 0x00000004d8737981 */ /* 0x000522000c1e1500 */
[----:B0-----:R-:W-:-:S03]  /*21c00*/  IMAD.WIDE R12, R0, 0x2, R44 ;  /* 0x00000002000c7825 */ /* 0x001fc600078e022c */
[----:B------:R-:W4:Y:S04]  /*21c10*/  LDL.64 R44, [R1+0xd48] ;  /* 0x000d4800012c7983 */ /* 0x000f280000100a00 */
[----:B------:R0:W4:Y:S01]  /*21c20*/  LDG.E.U16 R117, desc[UR4][R12.64] ;  /* 0x000000040c757981 */ /* 0x000122000c1e1500 */
[----:B---3--:R-:W-:-:S03]  /*21c30*/  IMAD.WIDE R4, R0, 0x2, R36 ;  /* 0x0000000200047825 */ /* 0x008fc600078e0224 */
[----:B------:R-:W3:Y:S01]  /*21c40*/  LDL.64 R36, [R1+0xd30] ;  /* 0x000d300001247983 */ /* 0x000ee20000100a00 */
[----:B--2---:R-:W-:-:S03]  /*21c50*/  IMAD.WIDE R216, R0, 0x2, R48 ;  /* 0x0000000200d87825 */ /* 0x004fc600078e0230 */
[----:B------:R4:W2:Y:S04]  /*21c60*/  LDG.E.U16 R173, desc[UR4][R4.64] ;  /* 0x0000000404ad7981 */ /* 0x0008a8000c1e1500 */
[----:B------:R1:W2:Y:S01]  /*21c70*/  LDG.E.U16 R49, desc[UR4][R216.64] ;  /* 0x00000004d8317981 */ /* 0x0002a2000c1e1500 */
[----:B0-----:R-:W-:-:S03]  /*21c80*/  IMAD.WIDE R12, R0, 0x2, R100 ;  /* 0x00000002000c7825 */ /* 0x001fc600078e0264 */
[----:B------:R-:W2:Y:S01]  /*21c90*/  LDL.64 R100, [R1+0xd10] ;  /* 0x000d100001647983 */ /* 0x000ea20000100a00 */
[----:B----4-:R-:W-:-:S03]  /*21ca0*/  IMAD.WIDE R4, R0, 0x2, R42 ;  /* 0x0000000200047825 */ /* 0x010fc600078e022a */
[----:B------:R-:W4:Y:S01]  /*21cb0*/  LDL.64 R42, [R1+0xd08] ;  /* 0x000d0800012a7983 */ /* 0x000f220000100a00 */
[----:B-1----:R-:W-:-:S03]  /*21cc0*/  IMAD.WIDE R216, R0, 0x2, R102 ;  /* 0x0000000200d87825 */ /* 0x002fc600078e0266 */
        /* <DEDUP_REMOVED lines=18> */
[----:B------:R0:W4:Y:S04]  /*21df0*/  LDG.E.U16 R171, desc[UR4][R12.64] ;  /* 0x000000040cab7981 */ /* 0x000128000c1e1500 */
[----:B------:R-:W4:Y:S04]  /*21e00*/  LDG.E.U16 R107, desc[UR4][R4.64] ;  /* 0x00000004046b7981 */ /* 0x000f28000c1e1500 */
[----:B------:R1:W4:Y:S01]  /*21e10*/  LDG.E.U16 R120, desc[UR4][R216.64] ;  /* 0x00000004d8787981 */ /* 0x000322000c1e1500 */
[----:B0-----:R-:W-:-:S03]  /*21e20*/  IMAD.WIDE R12, R0, 0x2, R44 ;  /* 0x00000002000c7825 */ /* 0x001fc600078e022c */
[----:B------:R-:W4:Y:S04]  /*21e30*/  LDL.64 R44, [R1+0xc30] ;  /* 0x000c3000012c7983 */ /* 0x000f280000100a00 */
[----:B------:R2:W4:Y:S01]  /*21e40*/  LDG.E.U16 R170, desc[UR4][R12.64] ;  /* 0x000000040caa7981 */ /* 0x000522000c1e1500 */
[----:B-1----:R-:W-:-:S03]  /*21e50*/  IMAD.WIDE R216, R0, 0x2, R94 ;  /* 0x0000000200d87825 */ /* 0x002fc600078e025e */
[----:B------:R-:W4:Y:S04]  /*21e60*/  LDL.64 R94, [R1+0xc50] ;  /* 0x000c5000015e7983 */ /* 0x000f280000100a00 */
[----:B------:R-:W4:Y:S01]  /*21e70*/  LDG.E.U16 R121, desc[UR4][R216.64] ;  /* 0x00000004d8797981 */ /* 0x000f22000c1e1500 */
[----:B---3--:R-:W-:-:S03]  /*21e80*/  IMAD.WIDE R4, R0, 0x2, R36 ;  /* 0x0000000200047825 */ /* 0x008fc600078e0224 */
[----:B------:R-:W3:Y:S04]  /*21e90*/  LDL.64 R36, [R1+0xc10] ;  /* 0x000c100001247983 */ /* 0x000ee80000100a00 */
[----:B------:R4:W3:Y:S01]  /*21ea0*/  LDG.E.U16 R123, desc[UR4][R4.64] ;  /* 0x00000004047b7981 */ /* 0x0008e2000c1e1500 */
[----:B--2---:R-:W-:-:S03]  /*21eb0*/  IMAD.WIDE R12, R0, 0x2, R100 ;  /* 0x00000002000c7825 */ /* 0x004fc600078e0264 */
[----:B------:R-:W2:Y:S01]  /*21ec0*/  LDL.64 R100, [R1+0xbd0] ;  /* 0x000bd00001647983 */ /* 0x000ea20000100a00 */
[----:B----4-:R-:W-:-:S03]  /*21ed0*/  IMAD.WIDE R4, R0, 0x2, R42 ;  /* 0x0000000200047825 */ /* 0x010fc600078e022a */
        /* <DEDUP_REMOVED lines=12> */
[----:B------:R1:W4:Y:S04]  /*21fa0*/  LDG.E.U16 R167, desc[UR4][R12.64] ;  /* 0x000000040ca77981 */ /* 0x000328000c1e1500 */
[----:B------:R-:W4:Y:S04]  /*21fb0*/  LDL.64 R96, [R1+0xb50] ;  /* 0x000b500001607983 */ /* 0x000f280000100a00 */
[----:B------:R1:W4:Y:S01]  /*21fc0*/  LDG.E.U16 R126, desc[UR4][R216.64] ;  /* 0x00000004d87e7981 */ /* 0x000322000c1e1500 */
[----:B0-----:R-:W-:-:S03]  /*21fd0*/  IMAD.WIDE R4, R0, 0x2, R92 ;  /* 0x0000000200047825 */ /* 0x001fc600078e025c */
[----:B------:R-:W4:Y:S01]  /*21fe0*/  LDL.64 R92, [R1+0xb10] ;  /* 0x000b1000015c7983 */ /* 0x000f220000100a00 */
[----:B-1----:R-:W-:-:S03]  /*21ff0*/  IMAD.WIDE R12, R0, 0x2, R104 ;  /* 0x00000002000c7825 */ /* 0x002fc600078e0268 */
[----:B------:R-:W4:Y:S01]  /*22000*/  LDG.E.U16 R132, desc[UR4][R4.64] ;  /* 0x0000000404847981 */ /* 0x000f22000c1e1500 */
[----:B------:R-:W-:-:S03]  /*22010*/  IMAD.WIDE R216, R0, 0x2, R200 ;  /* 0x0000000200d87825 */ /* 0x000fc600078e02c8 */
[----:B------:R0:W4:Y:S04]  /*22020*/  LDG.E.U16 R131, desc[UR4][R12.64] ;  /* 0x000000040c837981 */ /* 0x000128000c1e1500 */
[----:B------:R1:W4:Y:S04]  /*22030*/  LDG.E.U16 R129, desc[UR4][R216.64] ;  /* 0x00000004d8817981 */ /* 0x000328000c1e1500 */
[----:B------:R-:W4:Y:S01]  /*22040*/  LDL.64 R200, [R1+0xa90] ;  /* 0x000a900001c87983 */ /* 0x000f220000100a00 */
[----:B0-----:R-:W-:-:S03]  /*22050*/  IMAD.WIDE R12, R0, 0x2, R44 ;  /* 0x00000002000c7825 */ /* 0x001fc600078e022c */
[----:B------:R-:W4:Y:S04]  /*22060*/  LDL.64 R44, [R1+0xad0] ;  /* 0x000ad000012c7983 */ /* 0x000f280000100a00 */
[----:B------:R2:W4:Y:S01]  /*22070*/  LDG.E.U16 R252, desc[UR4][R12.64] ;  /* 0x000000040cfc7981 */ /* 0x000522000c1e1500 */
[----:B-1----:R-:W-:-:S03]  /*22080*/  IMAD.WIDE R216, R0, 0x2, R94 ;  /* 0x0000000200d87825 */ /* 0x002fc600078e025e */
[----:B------:R-:W4:Y:S04]  /*22090*/  LDL.64 R94, [R1+0xaf0] ;  /* 0x000af000015e7983 */ /* 0x000f280000100a00 */
        /* <DEDUP_REMOVED lines=10> */
[----:B------:R0:W2:Y:S04]  /*22140*/  LDG.E.U16 R247, desc[UR4][R12.64] ;  /* 0x000000040cf77981 */ /* 0x0000a8000c1e1500 */
[----:B------:R-:W2:Y:S04]  /*22150*/  LDL.64 R102, [R1+0xc88] ;  /* 0x000c880001667983 */ /* 0x000ea80000100a00 */
[----:B------:R1:W2:Y:S04]  /*22160*/  LDG.E.U16 R248, desc[UR4][R216.64] ;  /* 0x00000004d8f87981 */ /* 0x0002a8000c1e1500 */
[----:B------:R1:W2:Y:S01]  /*22170*/  LDG.E.U16 R245, desc[UR4][R4.64] ;  /* 0x0000000404f57981 */ /* 0x0002a2000c1e1500 */
[----:B0-----:R-:W-:-:S03]  /*22180*/  IMAD.WIDE R12, R0, 0x2, R38 ;  /* 0x00000002000c7825 */ /* 0x001fc600078e0226 */
[----:B------:R-:W2:Y:S01]  /*22190*/  LDL.64 R38, [R1+0xc68] ;  /* 0x000c680001267983 */ /* 0x000ea20000100a00 */
[----:B-1----:R-:W-:-:S03]  /*221a0*/  IMAD.WIDE R216, R0, 0x2, R98 ;  /* 0x0000000200d87825 */ /* 0x002fc600078e0262 */
[----:B------:R0:W2:Y:S04]  /*221b0*/  LDG.E.U16 R242, desc[UR4][R12.64] ;  /* 0x000000040cf27981 */ /* 0x0000a8000c1e1500 */
[----:B------:R-:W2:Y:S04]  /*221c0*/  LDL.64 R98, [R1+0xc28] ;  /* 0x000c280001627983 */ /* 0x000ea80000100a00 */
[----:B------:R1:W2:Y:S01]  /*221d0*/  LDG.E.U16 R244, desc[UR4][R216.64] ;  /* 0x00000004d8f47981 */ /* 0x0002a2000c1e1500 */
[----:B------:R-:W-:-:S03]  /*221e0*/  IMAD.WIDE R4, R0, 0x2, R96 ;  /* 0x0000000200047825 */ /* 0x000fc600078e0260 */
[----:B------:R-:W2:Y:S04]  /*221f0*/  LDL.64 R96, [R1+0xc08] ;  /* 0x000c080001607983 */ /* 0x000ea80000100a00 */
[----:B------:R-:W2:Y:S01]  /*22200*/  LDG.E.U16 R241, desc[UR4][R4.64] ;  /* 0x0000000404f17981 */ /* 0x000ea2000c1e1500 */
[----:B0-----:R-:W-:-:S03]  /*22210*/  IMAD.WIDE R12, R0, 0x2, R92 ;  /* 0x00000002000c7825 */ /* 0x001fc600078e025c */
[----:B------:R-:W2:Y:S01]  /*22220*/  LDL.64 R92, [R1+0xbe8] ;  /* 0x000be800015c7983 */ /* 0x000ea20000100a00 */
[----:B-1----:R-:W-:-:S03]  /*22230*/  IMAD.WIDE R216, R0, 0x2, R202 ;  /* 0x0000000200d87825 */ /* 0x002fc600078e02ca */
[----:B------:R-:W2:Y:S04]  /*22240*/  LDG.E.U16 R238, desc[UR4][R12.64] ;  /* 0x000000040cee7981 */ /* 0x000ea8000c1e1500 */
[----:B------:R0:W2:Y:S04]  /*22250*/  LDG.E.U16 R239, desc[UR4][R216.64] ;  /* 0x00000004d8ef7981 */ /* 0x0000a8000c1e1500 */
[----:B------:R-:W2:Y:S01]  /*22260*/  LDL.64 R202, [R1+0xc98] ;  /* 0x000c980001ca7983 */ /* 0x000ea20000100a00 */
[----:B0-----:R-:W-:-:S03]  /*22270*/  IMAD.WIDE R216, R0, 0x2, R44 ;  /* 0x0000000200d87825 */ /* 0x001fc600078e022c */
[----:B------:R-:W2:Y:S04]  /*22280*/  LDL.64 R44, [R1+0xba8] ;  /* 0x000ba800012c7983 */ /* 0x000ea80000100a00 */
[----:B------:R-:W2:Y:S01]  /*22290*/  LDG.E.U16 R234, desc[UR4][R216.64] ;  /* 0x00000004d8ea7981 */ /* 0x000ea2000c1e1500 */
[----:B------:R-:W-:-:S03]  /*222a0*/  IMAD.WIDE R4, R0, 0x2, R94 ;  /* 0x0000000200047825 */ /* 0x000fc600078e025e */
[----:B------:R-:W2:Y:S04]  /*222b0*/  LDL.64 R94, [R1+0xbc8] ;  /* 0x000bc800015e7983 */ /* 0x000ea80000100a00 */
[----:B------:R0:W2:Y:S01]  /*222c0*/  LDG.E.U16 R236, desc[UR4][R4.64] ;  /* 0x0000000404ec7981 */ /* 0x0000a2000c1e1500 */
[----:B---3--:R-:W-:-:S03]  /*222d0*/  IMAD.WIDE R12, R0, 0x2, R36 ;  /* 0x00000002000c7825 */ /* 0x008fc600078e0224 */
[----:B------:R-:W3:Y:S01]  /*222e0*/  LDL.64 R36, [R1+0xb88] ;  /* 0x000b880001247983 */ /* 0x000ee20000100a00 */
[----:B0-----:R-:W-:-:S03]  /*222f0*/  IMAD.WIDE R4, R0, 0x2, R200 ;  /* 0x0000000200047825 */ /* 0x001fc600078e02c8 */
[----:B------:R4:W3:Y:S01]  /*22300*/  LDG.E.U16 R233, desc[UR4][R12.64] ;  /* 0x000000040ce97981 */ /* 0x0008e2000c1e1500 */
[----:B------:R-:W-:-:S03]  /*22310*/  IMAD.WIDE R216, R0, 0x2, R104 ;  /* 0x0000000200d87825 */ /* 0x000fc600078e0268 */
[----:B------:R2:W3:Y:S04]  /*22320*/  LDG.E.U16 R232, desc[UR4][R4.64] ;  /* 0x0000000404e87981 */ /* 0x0004e8000c1e1500 */
[----:B------:R-:W3:Y:S04]  /*22330*/  LDG.E.U16 R231, desc[UR4][R216.64] ;  /* 0x00000004d8e77981 */ /* 0x000ee8000c1e1500 */
[----:B------:R-:W3:Y:S04]  /*22340*/  LDL.64 R104, [R1+0xb28] ;  /* 0x000b280001687983 */ /* 0x000ee80000100a00 */
[----:B------:R-:W3:Y:S01]  /*22350*/  LDL.64 R200, [R1+0xc78] ;  /* 0x000c780001c87983 */ /* 0x000ee20000100a00 */
[----:B----4-:R-:W-:-:S03]  /*22360*/  IMAD.WIDE R12, R0, 0x2, R42 ;  /* 0x00000002000c7825 */ /* 0x010fc600078e022a */
[----:B------:R-:W4:Y:S04]  /*22370*/  LDL.64 R42, [R1+0xb68] ;  /* 0x000b6800012a7983 */ /* 0x000f280000100a00 */
[----:B------:R0:W4:Y:S01]  /*22380*/  LDG.E.U16 R230, desc[UR4][R12.64] ;  /* 0x000000040ce67981 */ /* 0x000122000c1e1500 */
[----:B--2---:R-:W-:-:S03]  /*22390*/  IMAD.WIDE R4, R0, 0x2, R102 ;  /* 0x0000000200047825 */ /* 0x004fc600078e0266 */
[----:B------:R-:W2:Y:S04]  /*223a0*/  LDL.64 R102, [R1+0xb08] ;  /* 0x000b080001667983 */ /* 0x000ea80000100a00 */
[----:B------:R1:W2:Y:S01]  /*223b0*/  LDG.E.U16 R229, desc[UR4][R4.64] ;  /* 0x0000000404e57981 */ /* 0x0002a2000c1e1500 */
[----:B0-----:R-:W-:-:S03]  /*223c0*/  IMAD.WIDE R12, R0, 0x2, R100 ;  /* 0x00000002000c7825 */ /* 0x001fc600078e0264 */
[----:B------:R-:W2:Y:S01]  /*223d0*/  LDL.64 R100, [R1+0xd58] ;  /* 0x000d580001647983 */ /* 0x000ea20000100a00 */
[----:B------:R-:W-:-:S03]  /*223e0*/  IMAD.WIDE R216, R0, 0x2, R38 ;  /* 0x0000000200d87825 */ /* 0x000fc600078e0226 */
[----:B------:R-:W2:Y:S04]  /*223f0*/  LDL.64 R38, [R1+0xb48] ;  /* 0x000b480001267983 */ /* 0x000ea80000100a00 */
[----:B------:R0:W2:Y:S01]  /*22400*/  LDG.E.U16 R227, desc[UR4][R12.64] ;  /* 0x000000040ce37981 */ /* 0x0000a2000c1e1500 */
[----:B-1----:R-:W-:-:S03]  /*22410*/  IMAD.WIDE R4, R0, 0x2, R98 ;  /* 0x0000000200047825 */ /* 0x002fc600078e0262 */
[----:B------:R-:W2:Y:S04]  /*22420*/  LDL.64 R98, [R1+0xae8] ;  /* 0x000ae80001627983 */ /* 0x000ea80000100a00 */
[----:B------:R1:W2:Y:S04]  /*22430*/  LDG.E.U16 R228, desc[UR4][R216.64] ;  /* 0x00000004d8e47981 */ /* 0x0002a8000c1e1500 */
[----:B------:R-:W2:Y:S01]  /*22440*/  LDG.E.U16 R23, desc[UR4][R4.64] ;  /* 0x0000000404177981 */ /* 0x000ea2000c1e1500 */
[----:B0-----:R-:W-:-:S03]  /*22450*/  IMAD.WIDE R12, R0, 0x2, R92 ;  /* 0x00000002000c7825 */ /* 0x001fc600078e025c */
[----:B------:R-:W2:Y:S01]  /*22460*/  LDL.64 R92, [R1+0xac8] ;  /* 0x000ac800015c7983 */ /* 0x000ea20000100a00 */
[----:B-1----:R-:W-:-:S03]  /*22470*/  IMAD.WIDE R216, R0, 0x2, R96 ;  /* 0x0000000200d87825 */ /* 0x002fc600078e0260 */
        /* <DEDUP_REMOVED lines=11> */
[----:B------:R0:W3:Y:S02]  /*22530*/  LDG.E.U16 R222, desc[UR4][R12.64] ;  /* 0x000000040cde7981 */ /* 0x0000e4000c1e1500 */
[----:B0-----:R-:W-:-:S05]  /*22540*/  IMAD.WIDE R12, R0, 0x2, R104 ;  /* 0x00000002000c7825 */ /* 0x001fca00078e0268 */
[----:B------:R-:W3:Y:S01]  /*22550*/  LDG.E.U16 R219, desc[UR4][R12.64] ;  /* 0x000000040cdb7981 */ /* 0x000ee2000c1e1500 */
[----:B----4-:R-:W-:-:S03]  /*22560*/  IMAD.WIDE R4, R0, 0x2, R42 ;  /* 0x0000000200047825 */ /* 0x010fc600078e022a */
[----:B------:R-:W4:Y:S04]  /*22570*/  LDL.64 R42, [R1+0xd20] ;  /* 0x000d2000012a7983 */ /* 0x000f280000100a00 */
[----:B------:R2:W4:Y:S02]  /*22580*/  LDG.E.U16 R221, desc[UR4][R4.64] ;  /* 0x0000000404dd7981 */ /* 0x000524000c1e1500 */
[----:B--2---:R-:W-:-:S04]  /*22590*/  IMAD.WIDE R4, R0, 0x2, R102 ;  /* 0x0000000200047825 */ /* 0x004fc800078e0266 */
[C---:B------:R-:W-:Y:S01]  /*225a0*/  IMAD.WIDE R216, R0.reuse, 0x2, R38 ;  /* 0x0000000200d87825 */ /* 0x040fe200078e0226 */
[----:B------:R-:W2:Y:S04]  /*225b0*/  LDG.E.U16 R218, desc[UR4][R4.64] ;  /* 0x0000000404da7981 */ /* 0x000ea8000c1e1500 */
[----:B------:R-:W2:Y:S04]  /*225c0*/  LDL.64 R38, [R1+0xd18] ;  /* 0x000d180001267983 */ /* 0x000ea80000100a00 */
[----:B------:R0:W2:Y:S02]  /*225d0*/  LDG.E.U16 R220, desc[UR4][R216.64] ;  /* 0x00000004d8dc7981 */ /* 0x0000a4000c1e1500 */
[----:B0-----:R-:W-:-:S02]  /*225e0*/  IMAD.WIDE R216, R0, 0x2, R98 ;  /* 0x0000000200d87825 */ /* 0x001fc400078e0262 */
[----:B------:R-:W2:Y:S02]  /*225f0*/  LDL.64 R98, [R1+0xd00] ;  /* 0x000d000001627983 */ /* 0x000ea40000100a00 */
[C---:B------:R-:W-:Y:S02]  /*22600*/  IMAD.WIDE R12, R0.reuse, 0x2, R92 ;  /* 0x00000002000c7825 */ /* 0x040fe400078e025c */
[----:B------:R0:W2:Y:S04]  /*22610*/  LDG.E.U16 R14, desc[UR4][R216.64] ;  /* 0x00000004d80e7981 */ /* 0x0000a8000c1e1500 */
[----:B------:R-:W2:Y:S01]  /*22620*/  LDL.64 R92, [R1+0xcf8] ;  /* 0x000cf800015c7983 */ /* 0x000ea20000100a00 */
[----:B------:R-:W-:-:S03]  /*22630*/  IMAD.WIDE R4, R0, 0x2, R96 ;  /* 0x0000000200047825 */ /* 0x000fc600078e0260 */
[----:B------:R-:W2:Y:S01]  /*22640*/  LDG.E.U16 R11, desc[UR4][R12.64] ;  /* 0x000000040c0b7981 */ /* 0x000ea2000c1e1500 */
[----:B0-----:R-:W-:-:S03]  /*22650*/  IMAD.WIDE R216, R0, 0x2, R100 ;  /* 0x0000000200d87825 */ /* 0x001fc600078e0264 */
[----:B------:R0:W2:Y:S04]  /*22660*/  LDG.E.U16 R6, desc[UR4][R4.64] ;  /* 0x0000000404067981 */ /* 0x0000a8000c1e1500 */
[----:B------:R-:W2:Y:S04]  /*22670*/  LDL.64 R96, [R1+0xce0] ;  /* 0x000ce00001607983 */ /* 0x000ea80000100a00 */
[----:B------:R-:W2:Y:S01]  /*22680*/  LDL.64 R100, [R1+0xc80] ;  /* 0x000c800001647983 */ /* 0x000ea20000100a00 */
[----:B0-----:R-:W-:-:S03]  /*22690*/  IMAD.WIDE R4, R0, 0x2, R44 ;  /* 0x0000000200047825 */ /* 0x001fc600078e022c */
[----:B------:R0:W2:Y:S04]  /*226a0*/  LDG.E.U16 R45, desc[UR4][R216.64] ;  /* 0x00000004d82d7981 */ /* 0x0000a8000c1e1500 */
[----:B------:R-:W2:Y:S01]  /*226b0*/  LDG.E.U16 R3, desc[UR4][R4.64] ;  /* 0x0000000404037981 */ /* 0x000ea2000c1e1500 */
[----:B0-----:R-:W-:-:S03]  /*226c0*/  IMAD.WIDE R216, R0, 0x2, R94 ;  /* 0x0000000200d87825 */ /* 0x001fc600078e025e */
[----:B------:R-:W2:Y:S04]  /*226d0*/  LDL.64 R94, [R1+0xcc0] ;  /* 0x000cc000015e7983 */ /* 0x000ea80000100a00 */
[----:B------:R-:W2:Y:S01]  /*226e0*/  LDG.E.U16 R44, desc[UR4][R216.64] ;  /* 0x00000004d82c7981 */ /* 0x000ea2000c1e1500 */
[----:B---3--:R-:W-:-:S03]  /*226f0*/  IMAD.WIDE R12, R0, 0x2, R36 ;  /* 0x00000002000c7825 */ /* 0x008fc600078e0224 */
[----:B------:R-:W3:Y:S04]  /*22700*/  LDL.64 R36, [R1+0xcd8] ;  /* 0x000cd80001247983 */ /* 0x000ee80000100a00 */
[----:B------:R4:W3:Y:S02]  /*22710*/  LDG.E.U16 R106, desc[UR4][R12.64] ;  /* 0x000000040c6a7981 */ /* 0x0008e4000c1e1500 */
[----:B----4-:R-:W-:-:S05]  /*22720*/  IMAD.WIDE R12, R0, 0x2, R42 ;  /* 0x00000002000c7825 */ /* 0x010fca00078e022a */
[----:B------:R0:W4:Y:S01]  /*22730*/  LDG.E.U16 R105, desc[UR4][R12.64] ;  /* 0x000000040c697981 */ /* 0x000122000c1e1500 */
[----:B--2---:R-:W-:-:S03]  /*22740*/  IMAD.WIDE R4, R0, 0x2, R38 ;  /* 0x0000000200047825 */ /* 0x004fc600078e0226 */
[----:B------:R-:W2:Y:S04]  /*22750*/  LDL.64 R38, [R1+0xcb8] ;  /* 0x000cb80001267983 */ /* 0x000ea80000100a00 */
[----:B------:R-:W4:Y:S01]  /*22760*/  LDG.E.U16 R43, desc[UR4][R4.64] ;  /* 0x00000004042b7981 */ /* 0x000f22000c1e1500 */
[----:B------:R-:W-:-:S03]  /*22770*/  IMAD.WIDE R216, R0, 0x2, R98 ;  /* 0x0000000200d87825 */ /* 0x000fc600078e0262 */
[----:B------:R-:W4:Y:S04]  /*22780*/  LDL.64 R98, [R1+0xc60] ;  /* 0x000c600001627983 */ /* 0x000f280000100a00 */
[----:B------:R-:W4:Y:S01]  /*22790*/  LDG.E.U16 R104, desc[UR4][R216.64] ;  /* 0x00000004d8687981 */ /* 0x000f22000c1e1500 */
[----:B0-----:R-:W-:-:S03]  /*227a0*/  IMAD.WIDE R12, R0, 0x2, R92 ;  /* 0x00000002000c7825 */ /* 0x001fc600078e025c */
[----:B------:R-:W4:Y:S04]  /*227b0*/  LDL.64 R92, [R1+0xca0] ;  /* 0x000ca000015c7983 */ /* 0x000f280000100a00 */
[----:B------:R0:W4:Y:S02]  /*227c0*/  LDG.E.U16 R42, desc[UR4][R12.64] ;  /* 0x000000040c2a7981 */ /* 0x000124000c1e1500 */
[C---:B0-----:R-:W-:Y:S02]  /*227d0*/  IMAD.WIDE R12, R0.reuse, 0x2, R94 ;  /* 0x00000002000c7825 */ /* 0x041fe400078e025e */
[----:B------:R-:W4:Y:S02]  /*227e0*/  LDL.64 R94, [R1+0xc40] ;  /* 0x000c4000015e7983 */ /* 0x000f240000100a00 */
[----:B------:R-:W-:-:S02]  /*227f0*/  IMAD.WIDE R4, R0, 0x2, R96 ;  /* 0x0000000200047825 */ /* 0x000fc400078e0260 */
[----:B------:R0:W4:Y:S04]  /*22800*/  LDG.E.U16 R102, desc[UR4][R12.64] ;  /* 0x000000040c667981 */ /* 0x000128000c1e1500 */
[----:B------:R2:W4:Y:S04]  /*22810*/  LDG.E.U16 R103, desc[UR4][R4.64] ;  /* 0x0000000404677981 */ /* 0x000528000c1e1500 */
[----:B------:R-:W4:Y:S01]  /*22820*/  LDL.64 R96, [R1+0xc38] ;  /* 0x000c380001607983 */ /* 0x000f220000100a00 */
[----:B---3--:R-:W-:-:S03]  /*22830*/  IMAD.WIDE R216, R0, 0x2, R36 ;  /* 0x0000000200d87825 */ /* 0x008fc600078e0224 */
[----:B------:R-:W3:Y:S04]  /*22840*/  LDL.64 R36, [R1+0xc58] ;  /* 0x000c580001247983 */ /* 0x000ee80000100a00 */
[----:B------:R-:W3:Y:S01]  /*22850*/  LDG.E.U16 R40, desc[UR4][R216.64] ;  /* 0x00000004d8287981 */ /* 0x000ee2000c1e1500 */
[----:B0-----:R-:W-:-:S03]  /*22860*/  IMAD.WIDE R12, R0, 0x2, R202 ;  /* 0x00000002000c7825 */ /* 0x001fc600078e02ca */
[----:B------:R-:W3:Y:S01]  /*22870*/  LDL.64 R202, [R1+0xbd8] ;  /* 0x000bd80001ca7983 */ /* 0x000ee20000100a00 */
[----:B--2---:R-:W-:-:S03]  /*22880*/  IMAD.WIDE R4, R0, 0x2, R38 ;  /* 0x0000000200047825 */ /* 0x004fc600078e0226 */
[----:B------:R-:W2:Y:S04]  /*22890*/  LDG.E.U16 R38, desc[UR4][R12.64] ;  /* 0x000000040c267981 */ /* 0x000ea8000c1e1500 */
[----:B------:R0:W2:Y:S02]  /*228a0*/  LDG.E.U16 R39, desc[UR4][R4.64] ;  /* 0x0000000404277981 */ /* 0x0000a4000c1e1500 */
[----:B0-----:R-:W-:-:S05]  /*228b0*/  IMAD.WIDE R4, R0, 0x2, R100 ;  /* 0x0000000200047825 */ /* 0x001fca00078e0264 */
[----:B------:R-:W2:Y:S01]  /*228c0*/  LDG.E.U16 R100, desc[UR4][R4.64] ;  /* 0x0000000404647981 */ /* 0x000ea2000c1e1500 */
[----:B----4-:R-:W-:-:S03]  /*228d0*/  IMAD.WIDE R216, R0, 0x2, R92 ;  /* 0x0000000200d87825 */ /* 0x010fc600078e025c */
[----:B------:R-:W4:Y:S04]  /*228e0*/  LDL.64 R92, [R1+0xc20] ;  /* 0x000c2000015c7983 */ /* 0x000f280000100a00 */
[----:B------:R0:W2:Y:S02]  /*228f0*/  LDG.E.U16 R101, desc[UR4][R216.64] ;  /* 0x00000004d8657981 */ /* 0x0000a4000c1e1500 */
[C---:B0-----:R-:W-:Y:S02]  /*22900*/  IMAD.WIDE R216, R0.reuse, 0x2, R200 ;  /* 0x0000000200d87825 */ /* 0x041fe400078e02c8 */
[----:B------:R-:W2:Y:S02]  /*22910*/  LDL.64 R200, [R1+0xba0] ;  /* 0x000ba00001c87983 */ /* 0x000ea40000100a00 */
[----:B------:R-:W-:-:S05]  /*22920*/  IMAD.WIDE R12, R0, 0x2, R98 ;  /* 0x00000002000c7825 */ /* 0x000fca00078e0262 */
[----:B------:R0:W2:Y:S01]  /*22930*/  LDG.E.U16 R99, desc[UR4][R12.64] ;  /* 0x000000040c637981 */ /* 0x0000a2000c1e1500 */
[----:B---3--:R-:W-:-:S03]  /*22940*/  IMAD.WIDE R4, R0, 0x2, R36 ;  /* 0x0000000200047825 */ /* 0x008fc600078e0224 */
[----:B------:R1:W3:Y:S01]  /*22950*/  LDG.E.U16 R37, desc[UR4][R216.64] ;  /* 0x00000004d8257981 */ /* 0x0002e2000c1e1500 */
[----:B0-----:R-:W-:-:S03]  /*22960*/  IMAD.WIDE R12, R0, 0x2, R96 ;  /* 0x00000002000c7825 */ /* 0x001fc600078e0260 */
[----:B------:R4:W3:Y:S04]  /*22970*/  LDG.E.U16 R36, desc[UR4][R4.64] ;  /* 0x0000000404247981 */ /* 0x0008e8000c1e1500 */
[----:B------:R-:W3:Y:S01]  /*22980*/  LDG.E.U16 R211, desc[UR4][R12.64] ;  /* 0x000000040cd37981 */ /* 0x000ee2000c1e1500 */
[----:B-1----:R-:W-:-:S03]  /*22990*/  IMAD.WIDE R216, R0, 0x2, R94 ;  /* 0x0000000200d87825 */ /* 0x002fc600078e025e */
[----:B------:R-:W2:Y:S04]  /*229a0*/  LDL.64 R94, [R1+0xbc0] ;  /* 0x000bc000015e7983 */ /* 0x000ea80000100a00 */
[----:B------:R0:W3:Y:S04]  /*229b0*/  LDG.E.U16 R98, desc[UR4][R216.64] ;  /* 0x00000004d8627981 */ /* 0x0000e8000c1e1500 */
[----:B------:R-:W2:Y:S04]  /*229c0*/  LDL.64 R12, [R1+0xc00] ;  /* 0x000c0000010c7983 */ /* 0x000ea80000100a00 */
[----:B------:R-:W0:Y:S01]  /*229d0*/  LDL.64 R216, [R1+0xc18] ;  /* 0x000c180001d87983 */ /* 0x000e220000100a00 */
[----:B----4-:R-:W-:-:S03]  /*229e0*/  IMAD.WIDE R4, R0, 0x2, R92 ;  /* 0x0000000200047825 */ /* 0x010fc600078e025c */
[----:B------:R-:W4:Y:S04]  /*229f0*/  LDL.64 R92, [R1+0xb98] ;  /* 0x000b9800015c7983 */ /* 0x000f280000100a00 */
[----:B------:R1:W3:Y:S01]  /*22a00*/  LDG.E.U16 R97, desc[UR4][R4.64] ;  /* 0x0000000404617981 */ /* 0x0002e2000c1e1500 */
[----:B0-----:R-:W-:-:S05]  /*22a10*/  IMAD.WIDE R216, R0, 0x2, R216 ;  /* 0x0000000200d87825 */ /* 0x001fca00078e02d8 */
[----:B------:R-:W3:Y:S04]  /*22a20*/  LDG.E.U16 R210, desc[UR4][R216.64] ;  /* 0x00000004d8d27981 */ /* 0x000ee8000c1e1500 */
[----:B------:R-:W3:Y:S01]  /*22a30*/  LDL.64 R216, [R1+0xbe0] ;  /* 0x000be00001d87983 */ /* 0x000ee20000100a00 */
[----:B--2---:R-:W-:-:S04]  /*22a40*/  IMAD.WIDE R12, R0, 0x2, R12 ;  /* 0x00000002000c7825 */ /* 0x004fc800078e020c */
[C---:B-1----:R-:W-:Y:S01]  /*22a50*/  IMAD.WIDE R4, R0.reuse, 0x2, R208 ;  /* 0x0000000200047825 */ /* 0x042fe200078e02d0 */
[----:B------:R0:W2:Y:S04]  /*22a60*/  LDG.E.U16 R96, desc[UR4][R12.64] ;  /* 0x000000040c607981 */ /* 0x0000a8000c1e1500 */
[----:B------:R1:W2:Y:S01]  /*22a70*/  LDG.E.U16 R209, desc[UR4][R4.64] ;  /* 0x0000000404d17981 */ /* 0x0002a2000c1e1500 */
[----:B0-----:R-:W-:-:S03]  /*22a80*/  IMAD.WIDE R12, R0, 0x2, R202 ;  /* 0x00000002000c7825 */ /* 0x001fc600078e02ca */
[----:B------:R-:W2:Y:S01]  /*22a90*/  LDL.64 R202, [R1+0xb38] ;  /* 0x000b380001ca7983 */ /* 0x000ea20000100a00 */
[----:B-1----:R-:W-:-:S03]  /*22aa0*/  IMAD.WIDE R4, R0, 0x2, R94 ;  /* 0x0000000200047825 */ /* 0x002fc600078e025e */
[----:B------:R0:W2:Y:S04]  /*22ab0*/  LDG.E.U16 R208, desc[UR4][R12.64] ;  /* 0x000000040cd07981 */ /* 0x0000a8000c1e1500 */
[----:B------:R4:W2:Y:S01]  /*22ac0*/  LDG.E.U16 R94, desc[UR4][R4.64] ;  /* 0x00000004045e7981 */ /* 0x0008a2000c1e1500 */
[----:B0-----:R-:W-:-:S03]  /*22ad0*/  IMAD.WIDE R12, R0, 0x2, R200 ;  /* 0x00000002000c7825 */ /* 0x001fc600078e02c8 */
[----:B------:R-:W2:Y:S01]  /*22ae0*/  LDL.64 R200, [R1+0xb00] ;  /* 0x000b000001c87983 */ /* 0x000ea20000100a00 */
[----:B----4-:R-:W-:-:S03]  /*22af0*/  IMAD.WIDE R4, R0, 0x2, R92 ;  /* 0x0000000200047825 */ /* 0x010fc600078e025c */
[----:B------:R-:W4:Y:S04]  /*22b00*/  LDG.E.U16 R93, desc[UR4][R12.64] ;  /* 0x000000040c5d7981 */ /* 0x000f28000c1e1500 */
[----:B------:R-:W2:Y:S01]  /*22b10*/  LDL.64 R12, [R1+0xb78] ;  /* 0x000b7800010c7983 */ /* 0x000ea20000100a00 */
[----:B---3--:R-:W-:-:S05]  /*22b20*/  IMAD.WIDE R216, R0, 0x2, R216 ;  /* 0x0000000200d87825 */ /* 0x008fca00078e02d8 */
[----:B------:R0:W3:Y:S02]  /*22b30*/  LDG.E.U16 R95, desc[UR4][R216.64] ;  /* 0x00000004d85f7981 */ /* 0x0000e4000c1e1500 */
[C---:B0-----:R-:W-:Y:S02]  /*22b40*/  IMAD.WIDE R216, R0.reuse, 0x2, R204 ;  /* 0x0000000200d87825 */ /* 0x041fe400078e02cc */
[----:B------:R-:W4:Y:S04]  /*22b50*/  LDG.E.U16 R205, desc[UR4][R4.64] ;  /* 0x0000000404cd7981 */ /* 0x000f28000c1e1500 */
[----:B------:R0:W4:Y:S04]  /*22b60*/  LDG.E.U16 R207, desc[UR4][R216.64] ;  /* 0x00000004d8cf7981 */ /* 0x000128000c1e1500 */
[----:B------:R-:W3:Y:S04]  /*22b70*/  LDL.64 R4, [R1+0xb60] ;  /* 0x000b600001047983 */ /* 0x000ee80000100a00 */
[----:B------:R-:W0:Y:S01]  /*22b80*/  LDL.64 R216, [R1+0xb80] ;  /* 0x000b800001d87983 */ /* 0x000e220000100a00 */
[----:B--2---:R-:W-:-:S05]  /*22b90*/  IMAD.WIDE R12, R0, 0x2, R12 ;  /* 0x00000002000c7825 */ /* 0x004fca00078e020c */
[----:B------:R1:W2:Y:S04]  /*22ba0*/  LDG.E.U16 R204, desc[UR4][R12.64] ;  /* 0x000000040ccc7981 */ /* 0x0002a8000c1e1500 */
[----:B------:R-:W1:Y:S01]  /*22bb0*/  LDL.64 R12, [R1+0xb40] ;  /* 0x000b4000010c7983 */ /* 0x000e620000100a00 */
[----:B0-----:R-:W-:-:S05]  /*22bc0*/  IMAD.WIDE R216, R0, 0x2, R216 ;  /* 0x0000000200d87825 */ /* 0x001fca00078e02d8 */
[----:B------:R-:W2:Y:S04]  /*22bd0*/  LDG.E.U16 R92, desc[UR4][R216.64] ;  /* 0x00000004d85c7981 */ /* 0x000ea8000c1e1500 */
[----:B------:R-:W4:Y:S01]  /*22be0*/  LDL.64 R216, [R1+0xb58] ;  /* 0x000b580001d87983 */ /* 0x000f220000100a00 */
[----:B---3--:R-:W-:-:S05]  /*22bf0*/  IMAD.WIDE R4, R0, 0x2, R4 ;  /* 0x0000000200047825 */ /* 0x008fca00078e0204 */
[----:B------:R0:W3:Y:S01]  /*22c00*/  LDG.E.U16 R91, desc[UR4][R4.64] ;  /* 0x00000004045b7981 */ /* 0x0000e2000c1e1500 */
[----:B-1----:R-:W-:-:S04]  /*22c10*/  IMAD.WIDE R12, R0, 0x2, R12 ;  /* 0x00000002000c7825 */ /* 0x002fc800078e020c */
[C---:B0-----:R-:W-:Y:S01]  /*22c20*/  IMAD.WIDE R4, R0.reuse, 0x2, R202 ;  /* 0x0000000200047825 */ /* 0x041fe200078e02ca */
[----:B------:R-:W2:Y:S04]  /*22c30*/  LDG.E.U16 R249, desc[UR4][R12.64] ;  /* 0x000000040cf97981 */ /* 0x000ea8000c1e1500 */
[----:B------:R0:W3:Y:S04]  /*22c40*/  LDG.E.U16 R202, desc[UR4][R4.64] ;  /* 0x0000000404ca7981 */ /* 0x0000e8000c1e1500 */
[----:B------:R-:W2:Y:S01]  /*22c50*/  LDL.64 R12, [R1+0xb18] ;  /* 0x000b1800010c7983 */ /* 0x000ea20000100a00 */
[----:B----4-:R-:W-:-:S05]  /*22c60*/  IMAD.WIDE R216, R0, 0x2, R216 ;  /* 0x0000000200d87825 */ /* 0x010fca00078e02d8 */
[----:B------:R1:W4:Y:S04]  /*22c70*/  LDG.E.U16 R203, desc[UR4][R216.64] ;  /* 0x00000004d8cb7981 */ /* 0x000328000c1e1500 */
[----:B------:R-:W1:Y:S01]  /*22c80*/  LDL.64 R216, [R1+0xb20] ;  /* 0x000b200001d87983 */ /* 0x000e620000100a00 */
[----:B0-----:R-:W-:-:S05]  /*22c90*/  IMAD.WIDE R4, R0, 0x2, R200 ;  /* 0x0000000200047825 */ /* 0x001fca00078e02c8 */
[----:B------:R0:W4:Y:S04]  /*22ca0*/  LDG.E.U16 R243, desc[UR4][R4.64] ;  /* 0x0000000404f37981 */ /* 0x000128000c1e1500 */
[----:B------:R-:W0:Y:S01]  /*22cb0*/  LDL.64 R4, [R1+0xad8] ;  /* 0x000ad80001047983 */ /* 0x000e220000100a00 */
[----:B--2---:R-:W-:-:S05]  /*22cc0*/  IMAD.WIDE R12, R0, 0x2, R12 ;  /* 0x00000002000c7825 */ /* 0x004fca00078e020c */
[----:B------:R2:W4:Y:S04]  /*22cd0*/  LDG.E.U16 R201, desc[UR4][R12.64] ;  /* 0x000000040cc97981 */ /* 0x000528000c1e1500 */
[----:B------:R-:W2:Y:S01]  /*22ce0*/  LDL.64 R12, [R1+0xae0] ;  /* 0x000ae000010c7983 */ /* 0x000ea20000100a00 */
[----:B-1----:R-:W-:-:S05]  /*22cf0*/  IMAD.WIDE R216, R0, 0x2, R216 ;  /* 0x0000000200d87825 */ /* 0x002fca00078e02d8 */
        /* <DEDUP_REMOVED lines=20> */
[----:B0-----:R-:W-:-:S04]  /*22e40*/  IMAD.WIDE R4, R0, 0x2, R4 ;  /* 0x0000000200047825 */ /* 0x001fc800078e0204 */
[----:B--2---:R-:W-:-:S06]  /*22e50*/  IMAD.WIDE R12, R0, 0x2, R12 ;  /* 0x00000002000c7825 */ /* 0x004fcc00078e020c */
[----:B------:R-:W2:Y:S04]  /*22e60*/  LDG.E.U16 R13, desc[UR4][R12.64] ;  /* 0x000000040c0d7981 */ /* 0x000ea8000c1e1500 */
[----:B------:R0:W-:Y:S01]  /*22e70*/  STL [R1+0x1aa4], R0 ;  /* 0x001aa40001007387 */ /* 0x0001e20000100800 */
[----:B-1----:R-:W-:-:S03]  /*22e80*/  IMAD.WIDE R216, R0, 0x2, R216 ;  /* 0x0000000200d87825 */ /* 0x002fc600078e02d8 */
[----:B0-----:R-:W3:Y:S04]  /*22e90*/  LDL.LU R0, [R1+0x9ec] ;  /* 0x0009ec0001007983 */ /* 0x001ee80000300800 */
[----:B------:R-:W4:Y:S04]  /*22ea0*/  LDG.E.U16 R217, desc[UR4][R216.64] ;  /* 0x00000004d8d97981 */ /* 0x000f28000c1e1500 */
[----:B------:R-:W2:Y:S04]  /*22eb0*/  LDL.LU R12, [R1+0xa00] ;  /* 0x000a0000010c7983 */ /* 0x000ea80000300800 */
[----:B------:R0:W4:Y:S01]  /*22ec0*/  LDG.E.U16 R216, desc[UR4][R4.64] ;  /* 0x0000000404d87981 */ /* 0x000122000c1e1500 */
[----:B------:R-:W-:Y:S06]  /*22ed0*/  BAR.SYNC.DEFER_BLOCKING 0x0 ;  /* 0x0000000000007b1d */ /* 0x000fec0000010000 */
[----:B------:R-:W3:Y:S04]  /*22ee0*/  LDL.LU R5, [R1+0xa10] ;  /* 0x000a100001057983 */ /* 0x000ee80000300800 */
[----:B------:R1:W-:Y:S04]  /*22ef0*/  STS.U16 [R10+0x40c00], R89 ;  /* 0x040c00590a007388 */ /* 0x0003e80000000400 */
[----:B------:R0:W-:Y:S04]  /*22f00*/  STS.U16 [R10+0x41000], R165 ;  /* 0x041000a50a007388 */ /* 0x0001e80000000400 */
[----:B------:R0:W-:Y:S04]  /*22f10*/  STS.U16 [R10+0x41400], R136 ;  /* 0x041400880a007388 */ /* 0x0001e80000000400 */
[----:B-1----:R-:W4:Y:S04]  /*22f20*/  LDL.LU R89, [R1+0x2120] ;  /* 0x0021200001597983 */ /* 0x002f280000300800 */
[----:B0-----:R-:W4:Y:S04]  /*22f30*/  LDL.LU R165, [R1+0x211c] ;  /* 0x00211c0001a57983 */ /* 0x001f280000300800 */
[----:B------:R-:W4:Y:S04]  /*22f40*/  LDL.LU R136, [R1+0x2118] ;  /* 0x0021180001887983 */ /* 0x000f280000300800 */
[----:B------:R0:W-:Y:S04]  /*22f50*/  STS.U16 [R10+0x41800], R90 ;  /* 0x0418005a0a007388 */ /* 0x0001e80000000400 */
[----:B------:R1:W-:Y:S04]  /*22f60*/  STS.U16 [R10+0x41c00], R166 ;  /* 0x041c00a60a007388 */ /* 0x0003e80000000400 */
[----:B------:R1:W-:Y:S04]  /*22f70*/  STS.U16 [R10+0x42000], R134 ;  /* 0x042000860a007388 */ /* 0x0003e80000000400 */
[----:B0-----:R-:W4:Y:S04]  /*22f80*/  LDL.LU R90, [R1+0x2114] ;  /* 0x00211400015a7983 */ /* 0x001f280000300800 */
[----:B-1----:R-:W4:Y:S04]  /*22f90*/  LDL.LU R166, [R1+0x2110] ;  /* 0x0021100001a67983 */ /* 0x002f280000300800 */
        /* <DEDUP_REMOVED lines=60> */
[----:B--2---:R-:W2:Y:S04]  /*23360*/  LDL.LU R117, [R1+0x2094] ;  /* 0x0020940001757983 */ /* 0x004ea80000300800 */
[----:B------:R0:W-:Y:S04]  /*23370*/  STS.U16 [R10+0x51c00], R118 ;  /* 0x051c00760a007388 */ /* 0x0001e80000000400 */
[----:B------:R1:W-:Y:S04]  /*23380*/  STS.U16 [R10+0x52000], R120 ;  /* 0x052000780a007388 */ /* 0x0003e80000000400 */
[----:B------:R3:W-:Y:S04]  /*23390*/  STS.U16 [R10+0x52400], R121 ;  /* 0x052400790a007388 */ /* 0x0007e80000000400 */
[----:B0-----:R-:W2:Y:S04]  /*233a0*/  LDL.LU R118, [R1+0x2090] ;  /* 0x0020900001767983 */ /* 0x001ea80000300800 */
[----:B-1----:R-:W2:Y:S04]  /*233b0*/  LDL.LU R120, [R1+0x208c] ;  /* 0x00208c0001787983 */ /* 0x002ea80000300800 */
[----:B---3--:R-:W3:Y:S04]  /*233c0*/  LDL.LU R121, [R1+0x2088] ;  /* 0x0020880001797983 */ /* 0x008ee80000300800 */
[----:B------:R0:W-:Y:S04]  /*233d0*/  STS.U16 [R10+0x52800], R123 ;  /* 0x0528007b0a007388 */ /* 0x0001e80000000400 */
[----:B------:R1:W-:Y:S04]  /*233e0*/  STS.U16 [R10+0x52c00], R124 ;  /* 0x052c007c0a007388 */ /* 0x0003e80000000400 */
[----:B------:R1:W-:Y:S04]  /*233f0*/  STS.U16 [R10+0x53000], R126 ;  /* 0x0530007e0a007388 */ /* 0x0003e80000000400 */
[----:B0-----:R-:W2:Y:S04]  /*23400*/  LDL.LU R123, [R1+0x2084] ;  /* 0x00208400017b7983 */ /* 0x001ea80000300800 */
[----:B-1----:R-:W3:Y:S04]  /*23410*/  LDL.LU R124, [R1+0x2080] ;  /* 0x00208000017c7983 */ /* 0x002ee80000300800 */
[----:B------:R-:W2:Y:S04]  /*23420*/  LDL.LU R126, [R1+0x207c] ;  /* 0x00207c00017e7983 */ /* 0x000ea80000300800 */
        /* <DEDUP_REMOVED lines=8> */
[----:B0-----:R-:W3:Y:S04]  /*234b0*/  LDL.LU R132, [R1+0x206c] ;  /* 0x00206c0001847983 */ /* 0x001ee80000300800 */
[----:B-1----:R-:W4:Y:S04]  /*234c0*/  LDL.LU R9, [R1+0x2068] ;  /* 0x0020680001097983 */ /* 0x002f280000300800 */
        /* <DEDUP_REMOVED lines=17> */
[----:B------:R-:W-:Y:S04]  /*235e0*/  STL [R1+0x1aa8], R10 ;  /* 0x001aa80a01007387 */ /* 0x000fe80000100800 */
[----:B----4-:R0:W-:Y:S04]  /*235f0*/  STS.U16 [R9+0x40100], R134 ;  /* 0x0401008609007388 */ /* 0x0101e80000000400 */
[----:B------:R1:W-:Y:S04]  /*23600*/  STS.U16 [R9+0x40500], R136 ;  /* 0x0405008809007388 */ /* 0x0003e80000000400 */
[----:B------:R4:W-:Y:S04]  /*23610*/  STS.U16 [R9+0x40900], R137 ;  /* 0x0409008909007388 */ /* 0x0009e80000000400 */
[----:B0-----:R-:W2:Y:S04]  /*23620*/  LDL.LU R134, [R1+0x2064] ;  /* 0x0020640001867983 */ /* 0x001ea80000300800 */
[----:B-1----:R-:W3:Y:S04]  /*23630*/  LDL.LU R136, [R1+0x2060] ;  /* 0x0020600001887983 */ /* 0x002ee80000300800 */
[----:B----4-:R-:W4:Y:S04]  /*23640*/  LDL.LU R137, [R1+0x205c] ;  /* 0x00205c0001897983 */ /* 0x010f280000300800 */
        /* <DEDUP_REMOVED lines=15> */
[----:B------:R-:W-:Y:S04]  /*23740*/  STL [R1+0x1aac], R9 ;  /* 0x001aac0901007387 */ /* 0x000fe80000100800 */
[----:B-1----:R-:W2:Y:S04]  /*23750*/  LDL.LU R196, [R1+0x630] ;  /* 0x0006300001c47983 */ /* 0x002ea80000300800 */
[----:B------:R0:W-:Y:S04]  /*23760*/  STS.U16 [R9+0x44100], R195 ;  /* 0x044100c309007388 */ /* 0x0001e80000000400 */
[----:B------:R1:W-:Y:S04]  /*23770*/  STS.U16 [R9+0x45500], R190 ;  /* 0x045500be09007388 */ /* 0x0003e80000000400 */
[----:B0-----:R-:W2:Y:S04]  /*23780*/  LDL.LU R195, [R1+0x634] ;  /* 0x0006340001c37983 */ /* 0x001ea80000300800 */
        /* <DEDUP_REMOVED lines=26> */
[----:B0-----:R-:W2:Y:S04]  /*23930*/  LDL.LU R183, [R1+0x65c] ;  /* 0x00065c0001b77983 */ /* 0x001ea80000300800 */
[----:B------:R0:W-:Y:S02]  /*23940*/  STS.U16 [R9+0x54900], R23 ;  /* 0x0549001709007388 */ /* 0x0001e40000000400 */
[----:B0-----:R-:W0:Y:S02]  /*23950*/  LDC R23, c[0x0][0x238] ;  /* 0x00008e00ff177b82 */ /* 0x001e240000000800 */
[----:B------:R1:W-:Y:S01]  /*23960*/  STS.U16 [R9+0x57d00], R3 ;  /* 0x057d000309007388 */ /* 0x0003e20000000400 */
[-C--:B0-----:R-:W-:Y:S01]  /*23970*/  FMUL R4, R72, R23.reuse ;  /* 0x0000001748047220 */ /* 0x081fe20000400000 */
[-C--:B-1----:R-:W-:Y:S01]  /*23980*/  FMUL R3, R68, R23.reuse ;  /* 0x0000001744037220 */ /* 0x082fe20000400000 */
[----:B------:R-:W-:-:S04]  /*23990*/  FMUL R5, R62, R23 ;  /* 0x000000173e057220 */ /* 0x000fc80000400000 */
[----:B------:R-:W-:Y:S01]  /*239a0*/  FMNMX R3, R4, R3, !PT ;  /* 0x0000000304037209 */ /* 0x000fe20007800000 */
[----:B------:R-:W-:-:S03]  /*239b0*/  FMUL R4, R56, R23 ;  /* 0x0000001738047220 */ /* 0x000fc60000400000 */
[----:B------:R-:W-:-:S04]  /*239c0*/  FMNMX R3, R5, R3, !PT ;  /* 0x0000000305037209 */ /* 0x000fc80007800000 */
[----:B------:R-:W-:Y:S01]  /*239d0*/  FMNMX R3, R4, R3, !PT ;  /* 0x0000000304037209 */ /* 0x000fe20007800000 */
[----:B------:R-:W-:Y:S04]  /*239e0*/  STS.U16 [R9+0x57900], R6 ;  /* 0x0579000609007388 */ /* 0x000fe80000000400 */
[----:B------:R0:W-:Y:S04]  /*239f0*/  STS.U16 [R9+0x57500], R11 ;  /* 0x0575000b09007388 */ /* 0x0001e80000000400 */
[----:B------:R-:W-:Y:S01]  /*23a00*/  STS.U16 [R9+0x47500], R182 ;  /* 0x047500b609007388 */ /* 0x000fe20000000400 */
[----:B0-----:R-:W-:-:S03]  /*23a10*/  FMUL R11, R47, R23 ;  /* 0x000000172f0b7220 */ /* 0x001fc60000400000 */
[----:B------:R-:W-:Y:S04]  /*23a20*/  STS.U16 [R9+0x47900], R181 ;  /* 0x047900b509007388 */ /* 0x000fe80000000400 */
[----:B------:R-:W-:Y:S04]  /*23a30*/  STS.U16 [R9+0x47d00], R180 ;  /* 0x047d00b409007388 */ /* 0x000fe80000000400 */
[----:B------:R4:W-:Y:S04]  /*23a40*/  STS.U16 [R9+0x50100], R179 ;  /* 0x050100b309007388 */ /* 0x0009e80000000400 */
[----:B------:R3:W-:Y:S01]  /*23a50*/  STS.U16 [R9+0x51500], R174 ;  /* 0x051500ae09007388 */ /* 0x0007e20000000400 */
[----:B----4-:R-:W-:-:S02]  /*23a60*/  MOV R179, R137 ;  /* 0x0000008900b37202 */ /* 0x010fc40000000f00 */
[----:B---3--:R-:W-:Y:S01]  /*23a70*/  MOV R174, R136 ;  /* 0x0000008800ae7202 */ /* 0x008fe20000000f00 */
[----:B--2---:R-:W-:-:S05]  /*23a80*/  FMUL R5, R198, R23 ;  /* 0x00000017c6057220 */ /* 0x004fca0000400000 */
[----:B------:R-:W-:Y:S01]  /*23a90*/  FMNMX R3, R5, R3, !PT ;  /* 0x0000000305037209 */ /* 0x000fe20007800000 */
[----:B------:R-:W-:-:S05]  /*23aa0*/  FMUL R4, R197, R23 ;  /* 0x00000017c5047220 */ /* 0x000fca0000400000 */
[----:B------:R-:W-:Y:S01]  /*23ab0*/  FMNMX R3, R4, R3, !PT ;  /* 0x0000000304037209 */ /* 0x000fe20007800000 */
[----:B------:R-:W-:-:S05]  /*23ac0*/  FMUL R5, R196, R23 ;  /* 0x00000017c4057220 */ /* 0x000fca0000400000 */
[----:B------:R-:W-:Y:S01]  /*23ad0*/  FMNMX R3, R5, R3, !PT ;  /* 0x0000000305037209 */ /* 0x000fe20007800000 */
[-C--:B------:R-:W-:Y:S01]  /*23ae0*/  FMUL R4, R195, R23.reuse ;  /* 0x00000017c3047220 */ /* 0x080fe20000400000 */
[----:B------:R-:W-:-:S04]  /*23af0*/  FMUL R6, R190, R23 ;  /* 0x00000017be067220 */ /* 0x000fc80000400000 */
[----:B------:R-:W-:-:S04]  /*23b00*/  FMNMX R3, R4, R3, !PT ;  /* 0x0000000304037209 */ /* 0x000fc80007800000 */
[----:B------:R-:W-:Y:S01]  /*23b10*/  FMNMX R3, R6, R3, !PT ;  /* 0x0000000306037209 */ /* 0x000fe20007800000 */
[-C--:B------:R-:W-:Y:S01]  /*23b20*/  FMUL R5, R189, R23.reuse ;  /* 0x00000017bd057220 */ /* 0x080fe20000400000 */
[----:B------:R-:W-:-:S04]  /*23b30*/  FMUL R4, R188, R23 ;  /* 0x00000017bc047220 */ /* 0x000fc80000400000 */
[----:B------:R-:W-:Y:S01]  /*23b40*/  FMNMX R3, R5, R3, !PT ;  /* 0x0000000305037209 */ /* 0x000fe20007800000 */
[----:B------:R-:W-:Y:S01]  /*23b50*/  FMUL R5, R41, R23 ;  /* 0x0000001729057220 */ /* 0x000fe20000400000 */
[----:B------:R-:W-:Y:S02]  /*23b60*/  MOV R182, R147 ;  /* 0x0000009300b67202 */ /* 0x000fe40000000f00 */
[----:B------:R-:W-:Y:S02]  /*23b70*/  FMNMX R3, R4, R3, !PT ;  /* 0x0000000304037209 */ /* 0x000fe40007800000 */
[----:B------:R-:W-:Y:S01]  /*23b80*/  FMNMX R5, R11, R5, !PT ;  /* 0x000000050b057209 */ /* 0x000fe20007800000 */
[----:B------:R-:W-:Y:S01]  /*23b90*/  FMUL R11, R182, R23 ;  /* 0x00000017b60b7220 */ /* 0x000fe20000400000 */
[----:B------:R-:W-:Y:S01]  /*23ba0*/  MOV R181, R145 ;  /* 0x0000009100b57202 */ /* 0x000fe20000000f00 */
[-C--:B------:R-:W-:Y:S01]  /*23bb0*/  FMUL R4, R187, R23.reuse ;  /* 0x00000017bb047220 */ /* 0x080fe20000400000 */
[----:B------:R-:W-:-:S04]  /*23bc0*/  FMUL R6, R212, R23 ;  /* 0x00000017d4067220 */ /* 0x000fc80000400000 */
[----:B------:R-:W-:Y:S02]  /*23bd0*/  FMNMX R3, R4, R3, !PT ;  /* 0x0000000304037209 */ /* 0x000fe40007800000 */
[----:B------:R-:W-:Y:S02]  /*23be0*/  MOV R180, R140 ;  /* 0x0000008c00b47202 */ /* 0x000fe40000000f00 */
[----:B------:R-:W-:Y:S01]  /*23bf0*/  FMNMX R4, R6, R5, !PT ;  /* 0x0000000506047209 */ /* 0x000fe20007800000 */
[----:B------:R-:W-:Y:S01]  /*23c00*/  FMUL R6, R181, R23 ;  /* 0x00000017b5067220 */ /* 0x000fe20000400000 */
[----:B------:R-:W-:Y:S01]  /*23c10*/  FMNMX R3, R11, R3, !PT ;  /* 0x000000030b037209 */ /* 0x000fe20007800000 */
[----:B------:R-:W-:-:S03]  /*23c20*/  FMUL R5, R206, R23 ;  /* 0x00000017ce057220 */ /* 0x000fc60000400000 */
[----:B------:R-:W-:Y:S01]  /*23c30*/  FMNMX R3, R6, R3, !PT ;  /* 0x0000000306037209 */ /* 0x000fe20007800000 */
[-C--:B------:R-:W-:Y:S01]  /*23c40*/  FMUL R11, R194, R23.reuse ;  /* 0x00000017c20b7220 */ /* 0x080fe20000400000 */
[----:B------:R-:W-:Y:S01]  /*23c50*/  FMNMX R4, R5, R4, !PT ;  /* 0x0000000405047209 */ /* 0x000fe20007800000 */
[----:B------:R-:W-:-:S03]  /*23c60*/  FMUL R5, R180, R23 ;  /* 0x00000017b4057220 */ /* 0x000fc60000400000 */
[----:B------:R-:W-:Y:S01]  /*23c70*/  FMNMX R4, R11, R4, !PT ;  /* 0x000000040b047209 */ /* 0x000fe20007800000 */
[----:B------:R-:W-:Y:S01]  /*23c80*/  FMUL R11, R179, R23 ;  /* 0x00000017b30b7220 */ /* 0x000fe20000400000 */
[----:B------:R-:W-:Y:S01]  /*23c90*/  FMNMX R3, R5, R3, !PT ;  /* 0x0000000305037209 */ /* 0x000fe20007800000 */
[----:B------:R0:W-:Y:S01]  /*23ca0*/  STS.U16 [R9+0x51900], R173 ;  /* 0x051900ad09007388 */ /* 0x0001e20000000400 */
[----:B------:R-:W-:Y:S02]  /*23cb0*/  FMUL R6, R193, R23 ;  /* 0x00000017c1067220 */ /* 0x000fe40000400000 */
[----:B------:R-:W-:Y:S01]  /*23cc0*/  FMNMX R3, R11, R3, !PT ;  /* 0x000000030b037209 */ /* 0x000fe20007800000 */
[-C--:B------:R-:W-:Y:S01]  /*23cd0*/  FMUL R5, R192, R23.reuse ;  /* 0x00000017c0057220 */ /* 0x080fe20000400000 */
[----:B0-----:R-:W-:Y:S02]  /*23ce0*/  MOV R173, R134 ;  /* 0x0000008600ad7202 */ /* 0x001fe40000000f00 */
[----:B------:R-:W-:Y:S01]  /*23cf0*/  FMNMX R4, R6, R4, !PT ;  /* 0x0000000406047209 */ /* 0x000fe20007800000 */
[-C--:B------:R-:W-:Y:S01]  /*23d00*/  FMUL R6, R174, R23.reuse ;  /* 0x00000017ae067220 */ /* 0x080fe20000400000 */
[----:B------:R0:W-:Y:S02]  /*23d10*/  STS.U16 [R9+0x51d00], R172 ;  /* 0x051d00ac09007388 */ /* 0x0001e40000000400 */
[----:B------:R-:W-:Y:S01]  /*23d20*/  FMNMX R4, R5, R4, !PT ;  /* 0x0000000405047209 */ /* 0x000fe20007800000 */
[----:B------:R-:W-:Y:S01]  /*23d30*/  FMUL R5, R173, R23 ;  /* 0x00000017ad057220 */ /* 0x000fe20000400000 */
[----:B------:R-:W-:Y:S01]  /*23d40*/  FMNMX R3, R6, R3, !PT ;  /* 0x0000000306037209 */ /* 0x000fe20007800000 */
[----:B------:R1:W-:Y:S01]  /*23d50*/  STS.U16 [R9+0x52100], R171 ;  /* 0x052100ab09007388 */ /* 0x0003e20000000400 */
[-C--:B------:R-:W-:Y:S01]  /*23d60*/  FMUL R11, R191, R23.reuse ;  /* 0x00000017bf0b7220 */ /* 0x080fe20000400000 */
[----:B0-----:R-:W-:Y:S01]  /*23d70*/  MOV R172, R132 ;  /* 0x0000008400ac7202 */ /* 0x001fe20000000f00 */
[----:B------:R-:W-:-:S03]  /*23d80*/  FMUL R6, R186, R23 ;  /* 0x00000017ba067220 */ /* 0x000fc60000400000 */
[----:B------:R-:W-:Y:S01]  /*23d90*/  FMNMX R4, R11, R4, !PT ;  /* 0x000000040b047209 */ /* 0x000fe20007800000 */
[----:B------:R-:W-:Y:S01]  /*23da0*/  FMUL R11, R172, R23 ;  /* 0x00000017ac0b7220 */ /* 0x000fe20000400000 */
[----:B-1----:R-:W-:Y:S01]  /*23db0*/  MOV R171, R131 ;  /* 0x0000008300ab7202 */ /* 0x002fe20000000f00 */
[----:B------:R-:W-:Y:S01]  /*23dc0*/  STS.U16 [R9+0x42100], R215 ;  /* 0x042100d709007388 */ /* 0x000fe20000000400 */
[----:B------:R-:W-:-:S03]  /*23dd0*/  FMNMX R3, R5, R3, !PT ;  /* 0x0000000305037209 */ /* 0x000fc60007800000 */
[----:B------:R-:W-:Y:S01]  /*23de0*/  STS.U16 [R9+0x42500], R214 ;  /* 0x042500d609007388 */ /* 0x000fe20000000400 */
[----:B------:R-:W-:-:S03]  /*23df0*/  FMNMX R4, R6, R4, !PT ;  /* 0x0000000406047209 */ /* 0x000fc60007800000 */
[----:B------:R-:W-:Y:S01]  /*23e00*/  STS.U16 [R9+0x42900], R213 ;  /* 0x042900d509007388 */ /* 0x000fe20000000400 */
[----:B------:R-:W-:-:S03]  /*23e10*/  FMUL R5, R185, R23 ;  /* 0x00000017b9057220 */ /* 0x000fc60000400000 */
[----:B------:R-:W-:Y:S01]  /*23e20*/  STS.U16 [R9+0x50500], R178 ;  /* 0x050500b209007388 */ /* 0x000fe20000000400 */
[----:B------:R-:W-:-:S03]  /*23e30*/  FMUL R6, R171, R23 ;  /* 0x00000017ab067220 */ /* 0x000fc60000400000 */
        /* <DEDUP_REMOVED lines=22> */
[----:B------:R-:W-:-:S03]  /*23fa0*/  FMNMX R3, R11, R3, !PT ;  /* 0x000000030b037209 */ /* 0x000fc60007800000 */
[----:B------:R0:W-:Y:S01]  /*23fb0*/  STS.U16 [R8+0x40200], R166 ;  /* 0x040200a608007388 */ /* 0x0001e20000000400 */
[----:B------:R-:W-:Y:S01]  /*23fc0*/  FMUL R11, R184, R23 ;  /* 0x00000017b80b7220 */ /* 0x000fe20000400000 */
[----:B------:R-:W-:Y:S02]  /*23fd0*/  FMNMX R4, R5, R4, !PT ;  /* 0x0000000405047209 */ /* 0x000fe40007800000 */
[----:B------:R1:W-:Y:S01]  /*23fe0*/  STS.U16 [R8+0x40600], R165 ;  /* 0x040600a508007388 */ /* 0x0003e20000000400 */
[----:B0-----:R-:W-:-:S03]  /*23ff0*/  MOV R166, R129 ;  /* 0x0000008100a67202 */ /* 0x001fc60000000f00 */
[----:B------:R0:W-:Y:S01]  /*24000*/  STS.U16 [R8+0x40a00], R164 ;  /* 0x040a00a408007388 */ /* 0x0001e20000000400 */
[----:B------:R-:W-:Y:S02]  /*24010*/  MOV R178, R124 ;  /* 0x0000007c00b27202 */ /* 0x000fe40000000f00 */
[----:B-1----:R-:W-:Y:S01]  /*24020*/  MOV R165, R128 ;  /* 0x0000008000a57202 */ /* 0x002fe20000000f00 */
[----:B------:R-:W-:Y:S01]  /*24030*/  FMUL R5, R166, R23 ;  /* 0x00000017a6057220 */ /* 0x000fe20000400000 */
[----:B------:R-:W-:Y:S01]  /*24040*/  FMNMX R3, R6, R3, !PT ;  /* 0x0000000306037209 */ /* 0x000fe20007800000 */
[-C--:B------:R-:W-:Y:S01]  /*24050*/  FMUL R6, R183, R23.reuse ;  /* 0x00000017b7067220 */ /* 0x080fe20000400000 */
[----:B------:R-:W-:Y:S01]  /*24060*/  FMNMX R4, R11, R4, !PT ;  /* 0x000000040b047209 */ /* 0x000fe20007800000 */
[----:B------:R-:W-:Y:S01]  /*24070*/  FMUL R11, R165, R23 ;  /* 0x00000017a50b7220 */ /* 0x000fe20000400000 */
[----:B0-----:R-:W-:Y:S02]  /*24080*/  MOV R164, R126 ;  /* 0x0000007e00a47202 */ /* 0x001fe40000000f00 */
[----:B------:R-:W-:-:S02]  /*24090*/  MOV R177, R123 ;  /* 0x0000007b00b17202 */ /* 0x000fc40000000f00 */
[----:B------:R-:W-:Y:S01]  /*240a0*/  FMNMX R3, R5, R3, !PT ;  /* 0x0000000305037209 */ /* 0x000fe20007800000 */
[-C--:B------:R-:W-:Y:S01]  /*240b0*/  FMUL R5, R178, R23.reuse ;  /* 0x00000017b2057220 */ /* 0x080fe20000400000 */
[----:B------:R-:W-:Y:S01]  /*240c0*/  FMNMX R4, R6, R4, !PT ;  /* 0x0000000406047209 */ /* 0x000fe20007800000 */
[----:B------:R-:W-:Y:S01]  /*240d0*/  FMUL R6, R164, R23 ;  /* 0x00000017a4067220 */ /* 0x000fe20000400000 */
[----:B------:R-:W-:Y:S02]  /*240e0*/  MOV R176, R121 ;  /* 0x0000007900b07202 */ /* 0x000fe40000000f00 */
[----:B------:R-:W-:Y:S01]  /*240f0*/  FMNMX R3, R11, R3, !PT ;  /* 0x000000030b037209 */ /* 0x000fe20007800000 */
[-C--:B------:R-:W-:Y:S01]  /*24100*/  FMUL R11, R177, R23.reuse ;  /* 0x00000017b10b7220 */ /* 0x080fe20000400000 */
[----:B------:R-:W-:Y:S01]  /*24110*/  FMNMX R4, R5, R4, !PT ;  /* 0x0000000405047209 */ /* 0x000fe20007800000 */
[----:B------:R-:W-:Y:S01]  /*24120*/  FMUL R5, R35, R23 ;  /* 0x0000001723057220 */ /* 0x000fe20000400000 */
        /* <DEDUP_REMOVED lines=34> */
[----:B------:R-:W-:Y:S01]  /*24350*/  FMUL R5, R26, R23 ;  /* 0x000000171a057220 */ /* 0x000fe20000400000 */
[----:B------:R-:W-:-:S02]  /*24360*/  FMNMX R4, R6, R4, !PT ;  /* 0x0000000406047209 */ /* 0x000fc40007800000 */
[----:B------:R-:W-:Y:S01]  /*24370*/  FMNMX R3, R11, R3, !PT ;  /* 0x000000030b037209 */ /* 0x000fe20007800000 */
[-C--:B------:R-:W-:Y:S01]  /*24380*/  FMUL R11, R25, R23.reuse ;  /* 0x00000017190b7220 */ /* 0x080fe20000400000 */
[----:B------:R-:W-:Y:S01]  /*24390*/  FMNMX R4, R5, R4, !PT ;  /* 0x0000000405047209 */ /* 0x000fe20007800000 */
[-C--:B------:R-:W-:Y:S01]  /*243a0*/  FMUL R6, R20, R23.reuse ;  /* 0x0000001714067220 */ /* 0x080fe20000400000 */
[----:B------:R-:W-:Y:S01]  /*243b0*/  STL [R1+0x1fc8], R22 ;  /* 0x001fc81601007387 */ /* 0x000fe20000100800 */
[----:B------:R-:W-:Y:S01]  /*243c0*/  FMUL R5, R24, R23 ;  /* 0x0000001718057220 */ /* 0x000fe20000400000 */
[----:B------:R-:W-:Y:S02]  /*243d0*/  FMNMX R4, R11, R4, !PT ;  /* 0x000000040b047209 */ /* 0x000fe40007800000 */
[----:B------:R-:W-:Y:S01]  /*243e0*/  STL [R1+0x1fcc], R16 ;  /* 0x001fcc1001007387 */ /* 0x000fe20000100800 */
[----:B------:R-:W-:Y:S01]  /*243f0*/  FMNMX R3, R6, R3, !PT ;  /* 0x0000000306037209 */ /* 0x000fe20007800000 */
[----:B------:R-:W-:-:S02]  /*24400*/  FMUL R6, R30, R23 ;  /* 0x000000171e067220 */ /* 0x000fc40000400000 */
[----:B------:R-:W-:Y:S01]  /*24410*/  STL [R1+0x1fd0], R18 ;  /* 0x001fd01201007387 */ /* 0x000fe20000100800 */
[----:B------:R-:W-:-:S03]  /*24420*/  FMNMX R4, R5, R4, !PT ;  /* 0x0000000405047209 */ /* 0x000fc60007800000 */
[----:B------:R-:W-:Y:S04]  /*24430*/  STL [R1+0x1fd4], R20 ;  /* 0x001fd41401007387 */ /* 0x000fe80000100800 */
[----:B------:R-:W-:Y:S01]  /*24440*/  STL [R1+0x1fd8], R21 ;  /* 0x001fd81501007387 */ /* 0x000fe20000100800 */
[----:B------:R-:W-:-:S03]  /*24450*/  FMUL R5, R27, R23 ;  /* 0x000000171b057220 */ /* 0x000fc60000400000 */
[----:B------:R-:W-:Y:S01]  /*24460*/  STL [R1+0x1fdc], R17 ;  /* 0x001fdc1101007387 */ /* 0x000fe20000100800 */
[----:B------:R-:W-:-:S03]  /*24470*/  FMNMX R4, R6, R4, !PT ;  /* 0x0000000406047209 */ /* 0x000fc60007800000 */
[----:B------:R-:W-:Y:S04]  /*24480*/  STL [R1+0x1fe0], R19 ;  /* 0x001fe01301007387 */ /* 0x000fe80000100800 */
[----:B------:R-:W2:Y:S01]  /*24490*/  LDL.LU R0, [R1+0xa50] ;  /* 0x000a500001007983 */ /* 0x000ea20000300800 */
[-C--:B------:R-:W-:Y:S01]  /*244a0*/  FMUL R11, R29, R23.reuse ;  /* 0x000000171d0b7220 */ /* 0x080fe20000400000 */
[----:B------:R-:W-:Y:S01]  /*244b0*/  FMNMX R4, R5, R4, !PT ;  /* 0x0000000405047209 */ /* 0x000fe20007800000 */
[----:B------:R-:W-:-:S03]  /*244c0*/  FMUL R6, R15, R23 ;  /* 0x000000170f067220 */ /* 0x000fc60000400000 */
[----:B------:R-:W-:Y:S01]  /*244d0*/  FMNMX R4, R11, R4, !PT ;  /* 0x000000040b047209 */ /* 0x000fe20007800000 */
[----:B------:R-:W-:-:S03]  /*244e0*/  FMUL R5, R21, R23 ;  /* 0x0000001715057220 */ /* 0x000fc60000400000 */
[----:B------:R-:W-:Y:S01]  /*244f0*/  FMNMX R4, R6, R4, !PT ;  /* 0x0000000406047209 */ /* 0x000fe20007800000 */
[----:B------:R0:W-:Y:S03]  /*24500*/  STL [R1+0x1fe4], R2 ;  /* 0x001fe40201007387 */ /* 0x0001e60000100800 */
[----:B------:R-:W-:Y:S01]  /*24510*/  FMNMX R4, R5, R4, !PT ;  /* 0x0000000405047209 */ /* 0x000fe20007800000 */
[-C--:B------:R-:W-:Y:S01]  /*24520*/  FMUL R5, R2, R23.reuse ;  /* 0x0000001702057220 */ /* 0x080fe20000400000 */
[----:B------:R-:W-:Y:S04]  /*24530*/  STL [R1+0x1ab0], R8 ;  /* 0x001ab00801007387 */ /* 0x000fe80000100800 */
[----:B0-----:R-:W3:Y:S04]  /*24540*/  LDL.LU R2, [R1+0xa58] ;  /* 0x000a580001027983 */ /* 0x001ee80000300800 */
[----:B------:R-:W0:Y:S01]  /*24550*/  SHFL.BFLY PT, R12, R3, 0x2, 0x1f ;  /* 0x0c401f00030c7f89 */ /* 0x000e2200000e0000 */
[-C--:B------:R-:W-:Y:S01]  /*24560*/  FMUL R11, R17, R23.reuse ;  /* 0x00000017110b7220 */ /* 0x080fe20000400000 */
[----:B------:R-:W-:-:S04]  /*24570*/  FMUL R6, R19, R23 ;  /* 0x0000001713067220 */ /* 0x000fc80000400000 */
[----:B------:R-:W-:-:S04]  /*24580*/  FMNMX R4, R11, R4, !PT ;  /* 0x000000040b047209 */ /* 0x000fc80007800000 */
[----:B------:R-:W-:-:S04]  /*24590*/  FMNMX R4, R6, R4, !PT ;  /* 0x0000000406047209 */ /* 0x000fc80007800000 */
[----:B------:R-:W-:Y:S02]  /*245a0*/  FMNMX R4, R5, R4, !PT ;  /* 0x0000000405047209 */ /* 0x000fe40007800000 */
[----:B0-----:R-:W-:-:S03]  /*245b0*/  FMNMX R3, R3, R12, !PT ;  /* 0x0000000c03037209 */ /* 0x001fc60007800000 */
[----:B------:R-:W-:Y:S04]  /*245c0*/  SHFL.BFLY PT, R6, R4, 0x2, 0x1f ;  /* 0x0c401f0004067f89 */ /* 0x000fe800000e0000 */
[----:B------:R-:W0:Y:S04]  /*245d0*/  SHFL.BFLY PT, R14, R3, 0x1, 0x1f ;  /* 0x0c201f00030e7f89 */ /* 0x000e2800000e0000 */
[----:B------:R-:W-:Y:S01]  /*245e0*/  STS.U16 [R8+0x57e00], R13 ;  /* 0x057e000d08007388 */ /* 0x000fe20000000400 */
[----:B0-----:R-:W-:Y:S02]  /*245f0*/  FMNMX R14, R3, R14, !PT ;  /* 0x0000000e030e7209 */ /* 0x001fe40007800000 */
[----:B------:R-:W-:-:S05]  /*24600*/  FMNMX R3, R4, R6, !PT ;  /* 0x0000000604037209 */ /* 0x000fca0007800000 */
[----:B------:R-:W0:Y:S04]  /*24610*/  SHFL.BFLY PT, R13, R3, 0x1, 0x1f ;  /* 0x0c201f00030d7f89 */ /* 0x000e2800000e0000 */
[----:B------:R1:W-:Y:S04]  /*24620*/  STS.U16 [R8+0x56600], R249 ;  /* 0x056600f908007388 */ /* 0x0003e80000000400 */
[----:B------:R-:W-:Y:S01]  /*24630*/  STS.U16 [R8+0x40e00], R163 ;  /* 0x040e00a308007388 */ /* 0x000fe20000000400 */
[----:B0-----:R-:W-:-:S03]  /*24640*/  FMNMX R13, R3, R13, !PT ;  /* 0x0000000d030d7209 */ /* 0x001fc60007800000 */
        /* <DEDUP_REMOVED lines=41> */
[----:B--2---:R-:W-:-:S05]  /*248e0*/  FMNMX R14, R14, R0, !PT ;  /* 0x000000000e0e7209 */ /* 0x004fca0007800000 */
[-CC-:B------:R-:W-:Y:S01]  /*248f0*/  FFMA R5, R72, R23.reuse, -R14.reuse ;  /* 0x0000001748057223 */ /* 0x180fe2000000080e */
[----:B------:R-:W-:-:S03]  /*24900*/  FFMA R4, R68, R23, -R14 ;  /* 0x0000001744047223 */ /* 0x000fc6000000080e */
[----:B------:R-:W-:-:S04]  /*24910*/  FMUL R5, R5, 1.4426950216293334961 ;  /* 0x3fb8aa3b05057820 */ /* 0x000fc80000400000 */
[----:B------:R0:W-:Y:S02]  /*24920*/  MUFU.EX2 R12, R5 ;  /* 0x00000005000c7308 */ /* 0x0001e40000000800 */
[----:B0-----:R-:W-:Y:S01]  /*24930*/  FMUL R5, R4, 1.4426950216293334961 ;  /* 0x3fb8aa3b04057820 */ /* 0x001fe20000400000 */
[----:B------:R-:W-:Y:S01]  /*24940*/  FFMA R4, R62, R23, -R14 ;  /* 0x000000173e047223 */ /* 0x000fe2000000080e */
[----:B---3--:R-:W-:-:S04]  /*24950*/  FMNMX R13, R13, R2, !PT ;  /* 0x000000020d0d7209 */ /* 0x008fc80007800000 */
[----:B-1----:R0:W-:Y:S01]  /*24960*/  MUFU.EX2 R249, R5 ;  /* 0x0000000500f97308 */ /* 0x0021e20000000800 */
[-C--:B------:R-:W-:Y:S01]  /*24970*/  FFMA R3, R47, R23.reuse, -R13 ;  /* 0x000000172f037223 */ /* 0x080fe2000000080d */
[----:B0-----:R-:W-:Y:S01]  /*24980*/  FMUL R5, R4, 1.4426950216293334961 ;  /* 0x3fb8aa3b04057820 */ /* 0x001fe20000400000 */
[----:B------:R-:W-:-:S04]  /*24990*/  FFMA R4, R56, R23, -R14 ;  /* 0x0000001738047223 */ /* 0x000fc8000000080e */
[----:B------:R-:W-:Y:S01]  /*249a0*/  FMUL R4, R4, 1.4426950216293334961 ;  /* 0x3fb8aa3b04047820 */ /* 0x000fe20000400000 */
[----:B------:R-:W-:Y:S03]  /*249b0*/  STS.U16 [R8+0x53600], R102 ;  /* 0x0536006608007388 */ /* 0x000fe60000000400 */
[----:B------:R0:W-:Y:S01]  /*249c0*/  MUFU.EX2 R9, R4 ;  /* 0x0000000400097308 */ /* 0x0001e20000000800 */
[----:B------:R-:W-:Y:S04]  /*249d0*/  STS.U16 [R8+0x53a00], R101 ;  /* 0x053a006508007388 */ /* 0x000fe80000000400 */
[----:B------:R-:W-:Y:S01]  /*249e0*/  STS.U16 [R8+0x53e00], R100 ;  /* 0x053e006408007388 */ /* 0x000fe20000000400 */
[----:B0-----:R-:W-:-:S03]  /*249f0*/  FMUL R4, R3, 1.4426950216293334961 ;  /* 0x3fb8aa3b03047820 */ /* 0x001fc60000400000 */
[----:B------:R-:W-:Y:S04]  /*24a00*/  STS.U16 [R8+0x54200], R99 ;  /* 0x0542006308007388 */ /* 0x000fe80000000400 */
[----:B------:R-:W-:Y:S01]  /*24a10*/  STS.U16 [R8+0x54600], R98 ;  /* 0x0546006208007388 */ /* 0x000fe20000000400 */
[----:B------:R-:W-:Y:S03]  /*24a20*/  MUFU.EX2 R10, R4 ;  /* 0x00000004000a7308 */ /* 0x000fe60000000800 */
        /* <DEDUP_REMOVED lines=12> */
[----:B0-----:R-:W0:Y:S02]  /*24af0*/  MUFU.EX2 R8, R5 ;  /* 0x0000000500087308 */ /* 0x001e240000000800 */
[----:B------:R-:W-:Y:S04]  /*24b00*/  STS.U16 [R7+0x40300], R90 ;  /* 0x0403005a07007388 */ /* 0x000fe80000000400 */
[----:B------:R-:W-:Y:S04]  /*24b10*/  STS.U16 [R7+0x40700], R89 ;  /* 0x0407005907007388 */ /* 0x000fe80000000400 */
[----:B------:R-:W-:Y:S04]  /*24b20*/  STS.U16 [R7+0x40b00], R88 ;  /* 0x040b005807007388 */ /* 0x000fe80000000400 */
[----:B------:R-:W-:Y:S04]  /*24b30*/  STS.U16 [R7+0x40f00], R87 ;  /* 0x040f005707007388 */ /* 0x000fe80000000400 */
[----:B------:R-:W-:Y:S04]  /*24b40*/  STS.U16 [R7+0x41300], R86 ;  /* 0x0413005607007388 */ /* 0x000fe80000000400 */
[----:B------:R-:W-:Y:S04]  /*24b50*/  STS.U16 [R7+0x41700], R85 ;  /* 0x0417005507007388 */ /* 0x000fe80000000400 */
[----:B------:R-:W-:Y:S04]  /*24b60*/  STS.U16 [R7+0x41b00], R84 ;  /* 0x041b005407007388 */ /* 0x000fe80000000400 */
[----:B0-----:R-:W-:Y:S01]  /*24b70*/  STL [R1+0x778], R8 ;  /* 0x0007780801007387 */ /* 0x001fe20000100800 */
[----:B------:R-:W-:-:S03]  /*24b80*/  FFMA R3, R41, R23, -R13 ;  /* 0x0000001729037223 */ /* 0x000fc6000000080d */
[----:B------:R-:W-:Y:S04]  /*24b90*/  STS.U16 [R7+0x41f00], R83 ;  /* 0x041f005307007388 */ /* 0x000fe80000000400 */
[----:B------:R-:W-:Y:S04]  /*24ba0*/  STL [R1+0x774], R9 ;  /* 0x0007740901007387 */ /* 0x000fe80000100800 */
[----:B------:R-:W-:Y:S04]  /*24bb0*/  STL [R1+0x76c], R10 ;  /* 0x00076c0a01007387 */ /* 0x000fe80000100800 */
[----:B------:R-:W-:Y:S04]  /*24bc0*/  STS.U16 [R7+0x53f00], R37 ;  /* 0x053f002507007388 */ /* 0x000fe80000000400 */
[----:B------:R0:W-:Y:S04]  /*24bd0*/  STS.U16 [R7+0x54300], R36 ;  /* 0x0543002407007388 */ /* 0x0001e80000000400 */
[----:B------:R-:W-:Y:S04]  /*24be0*/  STS.U16 [R7+0x53700], R39 ;  /* 0x0537002707007388 */ /* 0x000fe80000000400 */
[----:B------:R1:W-:Y:S04]  /*24bf0*/  STS.U16 [R7+0x53b00], R38 ;  /* 0x053b002607007388 */ /* 0x0003e80000000400 */
[----:B0-----:R-:W2:Y:S04]  /*24c00*/  LDL.LU.64 R36, [R1+0x400] ;  /* 0x0004000001247983 */ /* 0x001ea80000300a00 */
[----:B------:R0:W-:Y:S04]  /*24c10*/  STS.U16 [R7+0x53300], R40 ;  /* 0x0533002807007388 */ /* 0x0001e80000000400 */
[----:B-1----:R-:W3:Y:S04]  /*24c20*/  LDL.LU.64 R38, [R1+0x408] ;  /* 0x0004080001267983 */ /* 0x002ee80000300a00 */
[----:B------:R-:W-:Y:S04]  /*24c30*/  STS.U16 [R7+0x52b00], R43 ;  /* 0x052b002b07007388 */ /* 0x000fe80000000400 */
[----:B------:R1:W-:Y:S04]  /*24c40*/  STS.U16 [R7+0x52f00], R42 ;  /* 0x052f002a07007388 */ /* 0x0003e80000000400 */
[----:B0-----:R-:W4:Y:S04]  /*24c50*/  LDL.LU.64 R40, [R1+0x410] ;  /* 0x0004100001287983 */ /* 0x001f280000300a00 */
[----:B------:R-:W-:Y:S04]  /*24c60*/  STS.U16 [R7+0x52300], R45 ;  /* 0x0523002d07007388 */ /* 0x000fe80000000400 */
[----:B------:R0:W-:Y:S04]  /*24c70*/  STS.U16 [R7+0x52700], R44 ;  /* 0x0527002c07007388 */ /* 0x0001e80000000400 */
[----:B-1----:R-:W3:Y:S04]  /*24c80*/  LDL.LU.64 R42, [R1+0x418] ;  /* 0x00041800012a7983 */ /* 0x002ee80000300a00 */
[----:B------:R1:W-:Y:S04]  /*24c90*/  STS.U16 [R7+0x51f00], R46 ;  /* 0x051f002e07007388 */ /* 0x0003e80000000400 */
[----:B0-----:R-:W3:Y:S04]  /*24ca0*/  LDL.LU.64 R44, [R1+0x420] ;  /* 0x00042000012c7983 */ /* 0x001ee80000300a00 */
[----:B------:R-:W-:Y:S04]  /*24cb0*/  STS.U16 [R7+0x51700], R49 ;  /* 0x0517003107007388 */ /* 0x000fe80000000400 */
[----:B------:R0:W-:Y:S04]  /*24cc0*/  STS.U16 [R7+0x51b00], R48 ;  /* 0x051b003007007388 */ /* 0x0001e80000000400 */
[----:B-1----:R-:W3:Y:S04]  /*24cd0*/  LDL.LU.64 R46, [R1+0x428] ;  /* 0x00042800012e7983 */ /* 0x002ee80000300a00 */
[----:B------:R-:W-:Y:S04]  /*24ce0*/  STS.U16 [R7+0x50f00], R51 ;  /* 0x050f003307007388 */ /* 0x000fe80000000400 */
        /* <DEDUP_REMOVED lines=45> */
[----:B-1----:R-:W3:Y:S04]  /*24fc0*/  LDL.LU.64 R82, [R1+0x4b8] ;  /* 0x0004b80001527983 */ /* 0x002ee80000300a00 */
[----:B------:R-:W3:Y:S04]  /*24fd0*/  LDL.LU.64 R84, [R1+0x4c0] ;  /* 0x0004c00001547983 */ /* 0x000ee80000300a00 */
        /* <DEDUP_REMOVED lines=54> */
[----:B------:R1:W-:Y:S06]  /*25340*/  MEMBAR.ALL.CTA ;  /* 0x0000000000007992 */ /* 0x0003ec0000008000 */
[----:B-1----:R-:W1:Y:S01]  /*25350*/  FENCE.VIEW.ASYNC.S ;  /* 0x00000000000073c6 */ /* 0x002e620000000000 */
[----:B------:R-:W-:Y:S01]  /*25360*/  FMUL R4, R3, 1.4426950216293334961 ;  /* 0x3fb8aa3b03047820 */ /* 0x000fe20000400000 */
[-CC-:B------:R-:W-:Y:S01]  /*25370*/  FFMA R3, R212, R23.reuse, -R13.reuse ;  /* 0x00000017d4037223 */ /* 0x180fe2000000080d */
[----:B------:R-:W-:Y:S01]  /*25380*/  FADD R6, -R14, R0 ;  /* 0x000000000e067221 */ /* 0x000fe20000000100 */
[----:B------:R-:W-:Y:S01]  /*25390*/  FADD R5, -R13, R2 ;  /* 0x000000020d057221 */ /* 0x000fe20000000100 */
[----:B------:R2:W-:Y:S02]  /*253a0*/  MUFU.EX2 R11, R4 ;  /* 0x00000004000b7308 */ /* 0x0005e40000000800 */
[----:B------:R-:W-:Y:S01]  /*253b0*/  FMUL R6, R6, 1.4426950216293334961 ;  /* 0x3fb8aa3b06067820 */ /* 0x000fe20000400000 */
[----:B------:R-:W-:Y:S01]  /*253c0*/  FMUL R5, R5, 1.4426950216293334961 ;  /* 0x3fb8aa3b05057820 */ /* 0x000fe20000400000 */
[----:B--2---:R-:W-:Y:S01]  /*253d0*/  FMUL R4, R3, 1.4426950216293334961 ;  /* 0x3fb8aa3b03047820 */ /* 0x004fe20000400000 */
[----:B------:R-:W-:-:S03]  /*253e0*/  FFMA R3, R206, R23, -R13 ;  /* 0x00000017ce037223 */ /* 0x000fc6000000080d */
[----:B------:R-:W2:Y:S01]  /*253f0*/  MUFU.EX2 R6, R6 ;  /* 0x0000000600067308 */ /* 0x000ea20000000800 */
[----:B------:R-:W-:-:S07]  /*25400*/  FMUL R3, R3, 1.4426950216293334961 ;  /* 0x3fb8aa3b03037820 */ /* 0x000fce0000400000 */
[----:B------:R-:W1:Y:S08]  /*25410*/  MUFU.EX2 R5, R5 ;  /* 0x0000000500057308 */ /* 0x000e700000000800 */
[----:B------:R-:W-:Y:S08]  /*25420*/  MUFU.EX2 R0, R4 ;  /* 0x0000000400007308 */ /* 0x000ff00000000800 */
[----:B------:R-:W1:Y:S01]  /*25430*/  MUFU.EX2 R2, R3 ;  /* 0x0000000300027308 */ /* 0x000e620000000800 */
[----:B0-----:R-:W-:Y:S01]  /*25440*/  MOV R251, R12 ;  /* 0x0000000c00fb7202 */ /* 0x001fe20000000f00 */
[-C--:B--2---:R-:W-:Y:S01]  /*25450*/  FMUL R36, R36, R6.reuse ;  /* 0x0000000624247220 */ /* 0x084fe20000400000 */
[-C--:B------:R-:W-:Y:S01]  /*25460*/  FMUL R37, R37, R6.reuse ;  /* 0x0000000625257220 */ /* 0x080fe20000400000 */
[-C--:B----4-:R-:W-:Y:S01]  /*25470*/  FMUL R40, R40, R6.reuse ;  /* 0x0000000628287220 */ /* 0x090fe20000400000 */
[-C--:B------:R-:W-:Y:S01]  /*25480*/  FMUL R41, R41, R6.reuse ;  /* 0x0000000629297220 */ /* 0x080fe20000400000 */
[-C--:B---3--:R-:W-:Y:S01]  /*25490*/  FMUL R44, R44, R6.reuse ;  /* 0x000000062c2c7220 */ /* 0x088fe20000400000 */
[-C--:B------:R-:W-:Y:S01]  /*254a0*/  FMUL R45, R45, R6.reuse ;  /* 0x000000062d2d7220 */ /* 0x080fe20000400000 */
        /* <DEDUP_REMOVED lines=16> */
[-C--:B-1----:R-:W-:Y:S01]  /*255b0*/  FMUL R38, R38, R5.reuse ;  /* 0x0000000526267220 */ /* 0x082fe20000400000 */
        /* <DEDUP_REMOVED lines=36> */
[----:B------:R-:W-:Y:S01]  /*25800*/  FMUL R95, R95, R5 ;  /* 0x000000055f5f7220 */ /* 0x000fe20000400000 */
[----:B------:R-:W-:Y:S01]  /*25810*/  F2FP.BF16.F32.PACK_AB R244, R249, R251 ;  /* 0x000000fbf9f4723e */ /* 0x000fe200000010ff */
[-C--:B------:R-:W-:Y:S01]  /*25820*/  FMUL R96, R96, R6.reuse ;  /* 0x0000000660607220 */ /* 0x080fe20000400000 */
[----:B------:R-:W-:Y:S01]  /*25830*/  FMUL R97, R97, R6 ;  /* 0x0000000661617220 */ /* 0x000fe20000400000 */
[----:B------:R-:W-:Y:S01]  /*25840*/  F2FP.BF16.F32.PACK_AB R245, R11, R10 ;  /* 0x0000000a0bf5723e */ /* 0x000fe200000010ff */
[-C--:B------:R-:W-:Y:S01]  /*25850*/  FMUL R98, R98, R5.reuse ;  /* 0x0000000562627220 */ /* 0x080fe20000400000 */
[-C--:B------:R-:W-:Y:S01]  /*25860*/  FMUL R99, R99, R5.reuse ;  /* 0x0000000563637220 */ /* 0x080fe20000400000 */
[----:B------:R-:W-:Y:S01]  /*25870*/  F2FP.BF16.F32.PACK_AB R246, R9, R8 ;  /* 0x0000000809f6723e */ /* 0x000fe200000010ff */
[-C--:B------:R-:W-:Y:S01]  /*25880*/  FMUL R100, R100, R6.reuse ;  /* 0x0000000664647220 */ /* 0x080fe20000400000 */
[----:B------:R-:W-:Y:S01]  /*25890*/  FMUL R101, R101, R6 ;  /* 0x0000000665657220 */ /* 0x000fe20000400000 */
[----:B------:R-:W-:Y:S01]  /*258a0*/  F2FP.BF16.F32.PACK_AB R247, R2, R0 ;  /* 0x0000000002f7723e */ /* 0x000fe200000010ff */
        /* <DEDUP_REMOVED lines=60> */
[-C--:B------:R-:W-:Y:S01]  /*25c70*/  FMUL R162, R162, R5.reuse ;  /* 0x00000005a2a27220 */ /* 0x080fe20000400000 */
[----:B------:R-:W-:Y:S01]  /*25c80*/  FMUL R163, R163, R5 ;  /* 0x00000005a3a37220 */ /* 0x000fe20000400000 */
[----:B------:R-:W-:Y:S06]  /*25c90*/  BAR.SYNC.DEFER_BLOCKING 0x0 ;  /* 0x0000000000007b1d */ /* 0x000fec0000010000 */
[----:B------:R-:W-:Y:S01]  /*25ca0*/  UMOV UR6, UR34 ;  /* 0x0000002200067c82 */ /* 0x000fe20008000000 */
[----:B------:R-:W-:Y:S01]  /*25cb0*/  UMOV UR7, UR35 ;  /* 0x0000002300077c82 */ /* 0x000fe20008000000 */
[----:B------:R-:W-:-:S06]  /*25cc0*/  WARPGROUP.ARRIVE ;  /* 0x00000000000079c5 */ /* 0x000fcc0000000000 */
[----:B------:R-:W-:Y:S01]  /*25cd0*/  HGMMA.64x256x16.F32.BF16 R36, R244, gdesc[UR4], R36, gsb0 ;  /* 0x03e00004f4247df0 */ /* 0x000fe20008001824 */
[----:B------:R-:W-:-:S04]  /*25ce0*/  FFMA R3, R198, R23, -R14 ;  /* 0x00000017c6037223 */ /* 0x000fc8000000080e */
[----:B------:R-:W-:Y:S01]  /*25cf0*/  FMUL R4, R3, 1.4426950216293334961 ;  /* 0x3fb8aa3b03047820 */ /* 0x000fe20000400000 */
[----:B------:R-:W-:-:S03]  /*25d00*/  FFMA R3, R197, R23, -R14 ;  /* 0x00000017c5037223 */ /* 0x000fc6000000080e */
[----:B------:R0:W-:Y:S01]  /*25d10*/  MUFU.EX2 R9, R4 ;  /* 0x0000000400097308 */ /* 0x0001e20000000800 */
[----:B------:R-:W-:Y:S04]  /*25d20*/  STL [R1+0x768], R11 ;  /* 0x0007680b01007387 */ /* 0x000fe80000100800 */
[----:B------:R-:W-:Y:S01]  /*25d30*/  STL [R1+0x764], R0 ;  /* 0x0007640001007387 */ /* 0x000fe20000100800 */
[----:B0-----:R-:W-:Y:S01]  /*25d40*/  FMUL R4, R3, 1.4426950216293334961 ;  /* 0x3fb8aa3b03047820 */ /* 0x001fe20000400000 */
[-CC-:B------:R-:W-:Y:S02]  /*25d50*/  FFMA R3, R196, R23.reuse, -R14.reuse ;  /* 0x00000017c4037223 */ /* 0x180fe4000000080e */
[----:B------:R-:W-:Y:S01]  /*25d60*/  STL [R1+0x760], R2 ;  /* 0x0007600201007387 */ /* 0x000fe20000100800 */
[----:B------:R0:W1:Y:S03]  /*25d70*/  MUFU.EX2 R10, R4 ;  /* 0x00000004000a7308 */ /* 0x0000660000000800 */
[----:B------:R-:W-:Y:S04]  /*25d80*/  STL [R1+0x1ab4], R7 ;  /* 0x001ab40701007387 */ /* 0x000fe80000100800 */
[----:B------:R-:W-:Y:S01]  /*25d90*/  STL [R1+0x1fe8], R6 ;  /* 0x001fe80601007387 */ /* 0x000fe20000100800 */
[----:B0-----:R-:W-:Y:S01]  /*25da0*/  FMUL R4, R3, 1.4426950216293334961 ;  /* 0x3fb8aa3b03047820 */ /* 0x001fe20000400000 */
[----:B------:R-:W-:-:S02]  /*25db0*/  FFMA R3, R195, R23, -R14 ;  /* 0x00000017c3037223 */ /* 0x000fc4000000080e */
[----:B------:R0:W-:Y:S02]  /*25dc0*/  STL [R1+0x1fec], R5 ;  /* 0x001fec0501007387 */ /* 0x0001e40000100800 */
[----:B0-----:R0:W-:Y:S02]  /*25dd0*/  MUFU.EX2 R5, R4 ;  /* 0x0000000400057308 */ /* 0x0011e40000000800 */
[----:B0-----:R-:W-:Y:S01]  /*25de0*/  FMUL R4, R3, 1.4426950216293334961 ;  /* 0x3fb8aa3b03047820 */ /* 0x001fe20000400000 */
[----:B------:R-:W-:-:S05]  /*25df0*/  FFMA R3, R194, R23, -R13 ;  /* 0x00000017c2037223 */ /* 0x000fca000000080d */
[----:B------:R0:W-:Y:S02]  /*25e00*/  MUFU.EX2 R6, R4 ;  /* 0x0000000400067308 */ /* 0x0001e40000000800 */
[----:B0-----:R-:W-:Y:S01]  /*25e10*/  FMUL R4, R3, 1.4426950216293334961 ;  /* 0x3fb8aa3b03047820 */ /* 0x001fe20000400000 */
[----:B------:R-:W-:-:S05]  /*25e20*/  FFMA R3, R193, R23, -R13 ;  /* 0x00000017c1037223 */ /* 0x000fca000000080d */
[----:B------:R0:W-:Y:S02]  /*25e30*/  MUFU.EX2 R7, R4 ;  /* 0x0000000400077308 */ /* 0x0001e40000000800 */
[----:B0-----:R-:W-:Y:S01]  /*25e40*/  FMUL R4, R3, 1.4426950216293334961 ;  /* 0x3fb8aa3b03047820 */ /* 0x001fe20000400000 */
[----:B------:R-:W-:-:S05]  /*25e50*/  FFMA R3, R192, R23, -R13 ;  /* 0x00000017c0037223 */ /* 0x000fca000000080d */
[----:B------:R0:W2:Y:S02]  /*25e60*/  MUFU.EX2 R8, R4 ;  /* 0x0000000400087308 */ /* 0x0000a40000000800 */
[----:B0-----:R-:W-:Y:S01]  /*25e70*/  FMUL R4, R3, 1.4426950216293334961 ;  /* 0x3fb8aa3b03047820 */ /* 0x001fe20000400000 */
[----:B------:R-:W-:-:S04]  /*25e80*/  FFMA R3, R191, R23, -R13 ;  /* 0x00000017bf037223 */ /* 0x000fc8000000080d */
[----:B------:R-:W-:Y:S01]  /*25e90*/  FMUL R3, R3, 1.4426950216293334961 ;  /* 0x3fb8aa3b03037820 */ /* 0x000fe20000400000 */
[----:B------:R-:W-:Y:S08]  /*25ea0*/  MUFU.EX2 R0, R4 ;  /* 0x0000000400007308 */ /* 0x000ff00000000800 */
[----:B------:R-:W0:Y:S01]  /*25eb0*/  MUFU.EX2 R2, R3 ;  /* 0x0000000300027308 */ /* 0x000e220000000800 */
[----:B-1----:R-:W-:-:S02]  /*25ec0*/  F2FP.BF16.F32.PACK_AB R240, R10, R9 ;  /* 0x000000090af0723e */ /* 0x002fc400000010ff */
[----:B--2---:R-:W-:Y:S02]  /*25ed0*/  F2FP.BF16.F32.PACK_AB R241, R8, R7 ;  /* 0x0000000708f1723e */ /* 0x004fe400000010ff */
[----:B------:R-:W-:Y:S01]  /*25ee0*/  F2FP.BF16.F32.PACK_AB R242, R6, R5 ;  /* 0x0000000506f2723e */ /* 0x000fe200000010ff */
[----:B------:R-:W-:Y:S01]  /*25ef0*/  UMOV UR6, UR54 ;  /* 0x0000003600067c82 */ /* 0x000fe20008000000 */
[----:B------:R-:W-:Y:S01]  /*25f00*/  UMOV UR7, UR55 ;  /* 0x0000003700077c82 */ /* 0x000fe20008000000 */
[----:B0-----:R-:W-:Y:S01]  /*25f10*/  F2FP.BF16.F32.PACK_AB R243, R2, R0 ;  /* 0x0000000002f3723e */ /* 0x001fe200000010ff */
[-CC-:B------:R-:W-:Y:S01]  /*25f20*/  FFMA R3, R190, R23.reuse, -R14.reuse ;  /* 0x00000017be037223 */ /* 0x180fe2000000080e */
[----:B------:R-:W-:Y:S04]  /*25f30*/  STL [R1+0x1ff4], R251 ;  /* 0x001ff4fb01007387 */ /* 0x000fe80000100800 */
[----:B------:R-:W-:Y:S01]  /*25f40*/  STL [R1+0x1ff0], R249 ;  /* 0x001ff0f901007387 */ /* 0x000fe20000100800 */
[----:B------:R-:W-:Y:S01]  /*25f50*/  FMUL R4, R3, 1.4426950216293334961 ;  /* 0x3fb8aa3b03047820 */ /* 0x000fe20000400000 */
[----:B------:R-:W-:-:S02]  /*25f60*/  FFMA R3, R189, R23, -R14 ;  /* 0x00000017bd037223 */ /* 0x000fc4000000080e */
[----:B------:R-:W-:Y:S04]  /*25f70*/  STL [R1+0x2004], R244 ;  /* 0x002004f401007387 */ /* 0x000fe80000100800 */
[----:B------:R-:W-:Y:S04]  /*25f80*/  STL [R1+0x2000], R245 ;  /* 0x002000f501007387 */ /* 0x000fe80000100800 */
[----:B------:R-:W-:Y:S04]  /*25f90*/  STL [R1+0x1ffc], R246 ;  /* 0x001ffcf601007387 */ /* 0x000fe80000100800 */
[----:B------:R-:W-:Y:S04]  /*25fa0*/  STL [R1+0x1ff8], R247 ;  /* 0x001ff8f701007387 */ /* 0x000fe80000100800 */
[----:B------:R0:W-:Y:S04]  /*25fb0*/  STL [R1+0x750], R9 ;  /* 0x0007500901007387 */ /* 0x0001e80000100800 */
[----:B------:R1:W-:Y:S01]  /*25fc0*/  STL [R1+0x754], R10 ;  /* 0x0007540a01007387 */ /* 0x0003e20000100800 */
[----:B------:R-:W-:-:S02]  /*25fd0*/  WARPGROUP.DEPBAR.LE gsb0, 0x0 ;  /* 0x00008000000079c5 */ /* 0x000fc40000010000 */
[----:B------:R-:W-:-:S06]  /*25fe0*/  WARPGROUP.ARRIVE ;  /* 0x00000000000079c5 */ /* 0x000fcc0000000000 */
[----:B------:R-:W-:Y:S01]  /*25ff0*/  HGMMA.64x256x16.F32.BF16 R36, R240, gdesc[UR4], R36, gsb0 ;  /* 0x03e00004f0247df0 */ /* 0x000fe20008001824 */
[----:B0-----:R0:W-:Y:S01]  /*26000*/  MUFU.EX2 R9, R4 ;  /* 0x0000000400097308 */ /* 0x0011e20000000800 */
[----:B------:R2:W-:Y:S01]  /*26010*/  STL [R1+0x758], R5 ;  /* 0x0007580501007387 */ /* 0x0005e20000100800 */
[----:B0-----:R-:W-:Y:S01]  /*26020*/  FMUL R4, R3, 1.4426950216293334961 ;  /* 0x3fb8aa3b03047820 */ /* 0x001fe20000400000 */
[----:B------:R-:W-:-:S05]  /*26030*/  FFMA R3, R188, R23, -R14 ;  /* 0x00000017bc037223 */ /* 0x000fca000000080e */
[----:B-1----:R0:W1:Y:S01]  /*26040*/  MUFU.EX2 R10, R4 ;  /* 0x00000004000a7308 */ /* 0x0020620000000800 */
[----:B------:R3:W-:Y:S01]  /*26050*/  STL [R1+0x75c], R6 ;  /* 0x00075c0601007387 */ /* 0x0007e20000100800 */
[----:B0-----:R-:W-:Y:S01]  /*26060*/  FMUL R4, R3, 1.4426950216293334961 ;  /* 0x3fb8aa3b03047820 */ /* 0x001fe20000400000 */
[----:B------:R-:W-:-:S05]  /*26070*/  FFMA R3, R187, R23, -R14 ;  /* 0x00000017bb037223 */ /* 0x000fca000000080e */
[----:B--2---:R0:W-:Y:S01]  /*26080*/  MUFU.EX2 R5, R4 ;  /* 0x0000000400057308 */ /* 0x0041e20000000800 */
[----:B------:R2:W-:Y:S01]  /*26090*/  STL [R1+0x730], R7 ;  /* 0x0007300701007387 */ /* 0x0005e20000100800 */
[----:B0-----:R-:W-:Y:S01]  /*260a0*/  FMUL R4, R3, 1.4426950216293334961 ;  /* 0x3fb8aa3b03047820 */ /* 0x001fe20000400000 */
[----:B------:R-:W-:-:S05]  /*260b0*/  FFMA R3, R186, R23, -R13 ;  /* 0x00000017ba037223 */ /* 0x000fca000000080d */
[----:B---3--:R0:W-:Y:S01]  /*260c0*/  MUFU.EX2 R6, R4 ;  /* 0x0000000400067308 */ /* 0x0081e20000000800 */
[----:B------:R3:W-:Y:S01]  /*260d0*/  STL [R1+0x734], R8 ;  /* 0x0007340801007387 */ /* 0x0007e20000100800 */
[----:B0-----:R-:W-:Y:S01]  /*260e0*/  FMUL R4, R3, 1.4426950216293334961 ;  /* 0x3fb8aa3b03047820 */ /* 0x001fe20000400000 */
[----:B------:R-:W-:-:S05]  /*260f0*/  FFMA R3, R185, R23, -R13 ;  /* 0x00000017b9037223 */ /* 0x000fca000000080d */
[----:B--2---:R0:W-:Y:S02]  /*26100*/  MUFU.EX2 R7, R4 ;  /* 0x0000000400077308 */ /* 0x0041e40000000800 */
[----:B0-----:R-:W-:Y:S01]  /*26110*/  FMUL R4, R3, 1.4426950216293334961 ;  /* 0x3fb8aa3b03047820 */ /* 0x001fe20000400000 */
[----:B------:R-:W-:-:S05]  /*26120*/  FFMA R3, R184, R23, -R13 ;  /* 0x00000017b8037223 */ /* 0x000fca000000080d */
[----:B---3--:R0:W2:Y:S01]  /*26130*/  MUFU.EX2 R8, R4 ;  /* 0x0000000400087308 */ /* 0x0080a20000000800 */
[----:B------:R3:W-:Y:S01]  /*26140*/  STL [R1+0x73c], R0 ;  /* 0x00073c0001007387 */ /* 0x0007e20000100800 */
[----:B0-----:R-:W-:Y:S01]  /*26150*/  FMUL R4, R3, 1.4426950216293334961 ;  /* 0x3fb8aa3b03047820 */ /* 0x001fe20000400000 */
[----:B------:R-:W-:Y:S02]  /*26160*/  FFMA R3, R183, R23, -R13 ;  /* 0x00000017b7037223 */ /* 0x000fe4000000080d */
[----:B------:R0:W-:Y:S02]  /*26170*/  STL [R1+0x748], R2 ;  /* 0x0007480201007387 */ /* 0x0001e40000100800 */
[----:B------:R-:W-:Y:S01]  /*26180*/  FMUL R3, R3, 1.4426950216293334961 ;  /* 0x3fb8aa3b03037820 */ /* 0x000fe20000400000 */
[----:B---3--:R-:W-:Y:S08]  /*26190*/  MUFU.EX2 R0, R4 ;  /* 0x0000000400007308 */ /* 0x008ff00000000800 */
[----:B0-----:R-:W0:Y:S01]  /*261a0*/  MUFU.EX2 R2, R3 ;  /* 0x0000000300027308 */ /* 0x001e220000000800 */
[----:B-1----:R-:W-:Y:S01]  /*261b0*/  F2FP.BF16.F32.PACK_AB R236, R10, R9 ;  /* 0x000000090aec723e */ /* 0x002fe200000010ff */
[----:B------:R-:W-:Y:S01]  /*261c0*/  UIADD3.64 UR12, UR54, 0x2, URZ ;  /* 0x00000002360c7897 */ /* 0x000fe2000fffe03f */
[----:B--2---:R-:W-:-:S02]  /*261d0*/  F2FP.BF16.F32.PACK_AB R237, R8, R7 ;  /* 0x0000000708ed723e */ /* 0x004fc400000010ff */
[----:B------:R-:W-:-:S04]  /*261e0*/  F2FP.BF16.F32.PACK_AB R238, R6, R5 ;  /* 0x0000000506ee723e */ /* 0x000fc800000010ff */
[----:B------:R-:W-:Y:S01]  /*261f0*/  UMOV UR6, UR12 ;  /* 0x0000000c00067c82 */ /* 0x000fe20008000000 */
[----:B0-----:R-:W-:Y:S01]  /*26200*/  F2FP.BF16.F32.PACK_AB R239, R2, R0 ;  /* 0x0000000002ef723e */ /* 0x001fe200000010ff */
[----:B------:R-:W-:Y:S01]  /*26210*/  UMOV UR7, UR13 ;  /* 0x0000000d00077c82 */ /* 0x000fe20008000000 */
[-CC-:B------:R-:W-:Y:S01]  /*26220*/  FFMA R3, R182, R23.reuse, -R14.reuse ;  /* 0x00000017b6037223 */ /* 0x180fe2000000080e */
[----:B------:R-:W-:Y:S03]  /*26230*/  STL [R1+0x2014], R240 ;  /* 0x002014f001007387 */ /* 0x000fe60000100800 */
[----:B------:R-:W-:Y:S01]  /*26240*/  FMUL R4, R3, 1.4426950216293334961 ;  /* 0x3fb8aa3b03047820 */ /* 0x000fe20000400000 */
[----:B------:R-:W-:Y:S01]  /*26250*/  STL [R1+0x2010], R241 ;  /* 0x002010f101007387 */ /* 0x000fe20000100800 */
[----:B------:R-:W-:-:S03]  /*26260*/  FFMA R3, R181, R23, -R14 ;  /* 0x00000017b5037223 */ /* 0x000fc6000000080e */
[----:B------:R-:W-:Y:S04]  /*26270*/  STL [R1+0x200c], R242 ;  /* 0x00200cf201007387 */ /* 0x000fe80000100800 */
[----:B------:R-:W-:Y:S04]  /*26280*/  STL [R1+0x2008], R243 ;  /* 0x002008f301007387 */ /* 0x000fe80000100800 */
[----:B------:R0:W-:Y:S04]  /*26290*/  STL [R1+0x738], R9 ;  /* 0x0007380901007387 */ /* 0x0001e80000100800 */
[----:B------:R1:W-:Y:S01]  /*262a0*/  STL [R1+0x740], R10 ;  /* 0x0007400a01007387 */ /* 0x0003e20000100800 */
[----:B0-----:R0:W-:Y:S03]  /*262b0*/  MUFU.EX2 R9, R4 ;  /* 0x0000000400097308 */ /* 0x0011e60000000800 */
[----:B------:R2:W-:Y:S01]  /*262c0*/  STL [R1+0x744], R5 ;  /* 0x0007440501007387 */ /* 0x0005e20000100800 */
[----:B0-----:R-:W-:Y:S01]  /*262d0*/  FMUL R4, R3, 1.4426950216293334961 ;  /* 0x3fb8aa3b03047820 */ /* 0x001fe20000400000 */
[----:B------:R-:W-:-:S03]  /*262e0*/  FFMA R3, R180, R23, -R14 ;  /* 0x00000017b4037223 */ /* 0x000fc6000000080e */
[----:B-1----:R0:W1:Y:S01]  /*262f0*/  MUFU.EX2 R10, R4 ;  /* 0x00000004000a7308 */ /* 0x0020620000000800 */
[----:B------:R-:W-:Y:S02]  /*26300*/  WARPGROUP.DEPBAR.LE gsb0, 0x0 ;  /* 0x00008000000079c5 */ /* 0x000fe40000010000 */
[----:B------:R-:W-:-:S06]  /*26310*/  WARPGROUP.ARRIVE ;  /* 0x00000000000079c5 */ /* 0x000fcc0000000000 */
[----:B------:R-:W-:Y:S01]  /*26320*/  HGMMA.64x256x16.F32.BF16 R36, R236, gdesc[UR4], R36, gsb0 ;  /* 0x03e00004ec247df0 */ /* 0x000fe20008001824 */
[----:B0-----:R-:W-:Y:S01]  /*26330*/  FMUL R4, R3, 1.4426950216293334961 ;  /* 0x3fb8aa3b03047820 */ /* 0x001fe20000400000 */
[----:B------:R-:W-:-:S03]  /*26340*/  FFMA R3, R179, R23, -R14 ;  /* 0x00000017b3037223 */ /* 0x000fc6000000080e */
[----:B--2---:R0:W-:Y:S01]  /*26350*/  MUFU.EX2 R5, R4 ;  /* 0x0000000400057308 */ /* 0x0041e20000000800 */
[----:B------:R2:W-:Y:S01]  /*26360*/  STL [R1+0x74c], R6 ;  /* 0x00074c0601007387 */ /* 0x0005e20000100800 */
[----:B0-----:R-:W-:Y:S01]  /*26370*/  FMUL R4, R3, 1.4426950216293334961 ;  /* 0x3fb8aa3b03047820 */ /* 0x001fe20000400000 */
[----:B------:R-:W-:-:S05]  /*26380*/  FFMA R3, R178, R23, -R13 ;  /* 0x00000017b2037223 */ /* 0x000fca000000080d */
        /* <DEDUP_REMOVED lines=8> */
[----:B--2---:R0:W2:Y:S01]  /*26410*/  MUFU.EX2 R8, R4 ;  /* 0x0000000400087308 */ /* 0x0040a20000000800 */
        /* <DEDUP_REMOVED lines=28> */
[----:B------:R3:W-:Y:S01]  /*265e0*/  STL [R1+0x72c], R6 ;  /* 0x00072c0601007387 */ /* 0x0007e20000100800 */
[----:B0-----:R-:W-:Y:S01]  /*265f0*/  FMUL R4, R3, 1.4426950216293334961 ;  /* 0x3fb8aa3b03047820 */ /* 0x001fe20000400000 */
[----:B------:R-:W-:-:S05]  /*26600*/  FFMA R3, R171, R23, -R14 ;  /* 0x00000017ab037223 */ /* 0x000fca000000080e */
[----:B--2---:R0:W-:Y:S01]  /*26610*/  MUFU.EX2 R5, R4 ;  /* 0x0000000400057308 */ /* 0x0041e20000000800 */
[----:B------:R-:W-:Y:S02]  /*26620*/  WARPGROUP.DEPBAR.LE gsb0, 0x0 ;  /* 0x00008000000079c5 */ /* 0x000fe40000010000 */
[----:B------:R-:W-:-:S06]  /*26630*/  WARPGROUP.ARRIVE ;  /* 0x00000000000079c5 */ /* 0x000fcc0000000000 */
[----:B------:R-:W-:Y:S01]  /*26640*/  HGMMA.64x256x16.F32.BF16 R36, R232, gdesc[UR4], R36, gsb0 ;  /* 0x03e00004e8247df0 */ /* 0x000fe20008001824 */
[----:B0-----:R-:W-:Y:S01]  /*26650*/  FMUL R4, R3, 1.4426950216293334961 ;  /* 0x3fb8aa3b03047820 */ /* 0x001fe20000400000 */
[----:B------:R-:W-:-:S03]  /*26660*/  FFMA R3, R170, R23, -R13 ;  /* 0x00000017aa037223 */ /* 0x000fc6000000080d */
[----:B---3--:R0:W-:Y:S01]  /*26670*/  MUFU.EX2 R6, R4 ;  /* 0x0000000400067308 */ /* 0x0081e20000000800 */
        /* <DEDUP_REMOVED lines=15> */
[----:B-1----:R-:W-:-:S02]  /*26770*/  F2FP.BF16.F32.PACK_AB R228, R10, R9 ;  /* 0x000000090ae4723e */ /* 0x002fc400000010ff */
[----:B--2---:R-:W-:Y:S02]  /*26780*/  F2FP.BF16.F32.PACK_AB R229, R8, R7 ;  /* 0x0000000708e5723e */ /* 0x004fe400000010ff */
[----:B------:R-:W-:Y:S01]  /*26790*/  F2FP.BF16.F32.PACK_AB R230, R6, R5 ;  /* 0x0000000506e6723e */ /* 0x000fe200000010ff */
[----:B------:R-:W-:Y:S01]  /*267a0*/  UMOV UR6, UR32 ;  /* 0x0000002000067c82 */ /* 0x000fe20008000000 */
[----:B------:R-:W-:Y:S01]  /*267b0*/  UMOV UR7, UR33 ;  /* 0x0000002100077c82 */ /* 0x000fe20008000000 */
[----:B0-----:R-:W-:Y:S01]  /*267c0*/  F2FP.BF16.F32.PACK_AB R231, R2, R0 ;  /* 0x0000000002e7723e */ /* 0x001fe200000010ff */
        /* <DEDUP_REMOVED lines=21> */
[----:B---3--:R0:W3:Y:S01]  /*26920*/  MUFU.EX2 R6, R4 ;  /* 0x0000000400067308 */ /* 0x0080e20000000800 */
        /* <DEDUP_REMOVED lines=13> */
[----:B------:R0:W-:Y:S01]  /*26a00*/  STL [R1+0x678], R2 ;  /* 0x0006780201007387 */ /* 0x0001e20000100800 */
[----:B-1----:R-:W-:Y:S02]  /*26a10*/  F2FP.BF16.F32.PACK_AB R224, R10, R9 ;  /* 0x000000090ae0723e */ /* 0x002fe400000010ff */
[----:B----4-:R-:W-:Y:S01]  /*26a20*/  MUFU.EX2 R0, R4 ;  /* 0x0000000400007308 */ /* 0x010fe20000000800 */
[----:B------:R-:W-:Y:S01]  /*26a30*/  FMUL R3, R3, 1.4426950216293334961 ;  /* 0x3fb8aa3b03037820 */ /* 0x000fe20000400000 */
[----:B---3--:R-:W-:Y:S01]  /*26a40*/  F2FP.BF16.F32.PACK_AB R226, R6, R5 ;  /* 0x0000000506e2723e */ /* 0x008fe200000010ff */
[----:B------:R-:W-:Y:S01]  /*26a50*/  UMOV UR6, UR60 ;  /* 0x0000003c00067c82 */ /* 0x000fe20008000000 */
[----:B--2---:R-:W-:Y:S01]  /*26a60*/  F2FP.BF16.F32.PACK_AB R225, R8, R7 ;  /* 0x0000000708e1723e */ /* 0x004fe200000010ff */
[----:B------:R-:W-:Y:S01]  /*26a70*/  UMOV UR7, UR61 ;  /* 0x0000003d00077c82 */ /* 0x000fe20008000000 */
[----:B------:R-:W1:Y:S02]  /*26a80*/  LDC R23, c[0x0][0x238] ;  /* 0x00008e00ff177b82 */ /* 0x000e640000000800 */
[----:B0-----:R-:W0:Y:S02]  /*26a90*/  MUFU.EX2 R2, R3 ;  /* 0x0000000300027308 */ /* 0x001e240000000800 */
[----:B0-----:R-:W-:Y:S01]  /*26aa0*/  F2FP.BF16.F32.PACK_AB R227, R2, R0 ;  /* 0x0000000002e3723e */ /* 0x001fe200000010ff */
        /* <DEDUP_REMOVED lines=10> */
[----:B------:R2:W-:Y:S04]  /*26b50*/  STL [R1+0x64c], R0 ;  /* 0x00064c0001007387 */ /* 0x0005e80000100800 */
[----:B------:R-:W-:Y:S01]  /*26b60*/  STL [R1+0x658], R2 ;  /* 0x0006580201007387 */ /* 0x000fe20000100800 */
[----:B------:R-:W-:-:S02]  /*26b70*/  WARPGROUP.DEPBAR.LE gsb0, 0x0 ;  /* 0x00008000000079c5 */ /* 0x000fc40000010000 */
[----:B------:R-:W-:-:S06]  /*26b80*/  WARPGROUP.ARRIVE ;  /* 0x00000000000079c5 */ /* 0x000fcc0000000000 */
[----:B------:R-:W-:Y:S01]  /*26b90*/  HGMMA.64x256x16.F32.BF16 R36, R224, gdesc[UR4], R36, gsb0 ;  /* 0x03e00004e0247df0 */ /* 0x000fe20008001824 */
[----:B-1----:R-:W-:-:S04]  /*26ba0*/  FFMA R3, R33, R23, -R14 ;  /* 0x0000001721037223 */ /* 0x002fc8000000080e */
[----:B------:R-:W-:Y:S01]  /*26bb0*/  FMUL R4, R3, 1.4426950216293334961 ;  /* 0x3fb8aa3b03047820 */ /* 0x000fe20000400000 */
[----:B------:R-:W-:-:S03]  /*26bc0*/  FFMA R3, R28, R23, -R14 ;  /* 0x000000171c037223 */ /* 0x000fc6000000080e */
[----:B------:R1:W-:Y:S02]  /*26bd0*/  MUFU.EX2 R28, R4 ;  /* 0x00000004001c7308 */ /* 0x0003e40000000800 */
[----:B-1----:R-:W-:Y:S01]  /*26be0*/  FMUL R4, R3, 1.4426950216293334961 ;  /* 0x3fb8aa3b03047820 */ /* 0x002fe20000400000 */
[----:B------:R-:W-:-:S05]  /*26bf0*/  FFMA R3, R32, R23, -R14 ;  /* 0x0000001720037223 */ /* 0x000fca000000080e */
[----:B0-----:R0:W1:Y:S02]  /*26c00*/  MUFU.EX2 R7, R4 ;  /* 0x0000000400077308 */ /* 0x0010640000000800 */
[----:B0-----:R-:W-:Y:S01]  /*26c10*/  FMUL R4, R3, 1.4426950216293334961 ;  /* 0x3fb8aa3b03047820 */ /* 0x001fe20000400000 */
[----:B------:R-:W-:-:S05]  /*26c20*/  FFMA R3, R31, R23, -R14 ;  /* 0x000000171f037223 */ /* 0x000fca000000080e */
[----:B------:R0:W-:Y:S02]  /*26c30*/  MUFU.EX2 R9, R4 ;  /* 0x0000000400097308 */ /* 0x0001e40000000800 */
[----:B0-----:R-:W-:Y:S01]  /*26c40*/  FMUL R4, R3, 1.4426950216293334961 ;  /* 0x3fb8aa3b03047820 */ /* 0x001fe20000400000 */
[----:B------:R-:W-:-:S05]  /*26c50*/  FFMA R3, R30, R23, -R13 ;  /* 0x000000171e037223 */ /* 0x000fca000000080d */
[----:B--2---:R0:W-:Y:S02]  /*26c60*/  MUFU.EX2 R0, R4 ;  /* 0x0000000400007308 */ /* 0x0041e40000000800 */
        /* <DEDUP_REMOVED lines=9> */
[----:B------:R-:W-:Y:S01]  /*26d00*/  MUFU.EX2 R10, R4 ;  /* 0x00000004000a7308 */ /* 0x000fe20000000800 */
[----:B-1----:R-:W-:Y:S02]  /*26d10*/  F2FP.BF16.F32.PACK_AB R220, R7, R28 ;  /* 0x0000001c07dc723e */ /* 0x002fe400000010ff */
[----:B--2---:R-:W-:-:S05]  /*26d20*/  F2FP.BF16.F32.PACK_AB R221, R8, R27 ;  /* 0x0000001b08dd723e */ /* 0x004fca00000010ff */
[----:B------:R0:W1:Y:S01]  /*26d30*/  MUFU.EX2 R15, R3 ;  /* 0x00000003000f7308 */ /* 0x0000620000000800 */
[----:B------:R-:W-:Y:S02]  /*26d40*/  WARPGROUP.DEPBAR.LE gsb0, 0x0 ;  /* 0x00008000000079c5 */ /* 0x000fe40000010000 */
        /* <DEDUP_REMOVED lines=9> */
[----:B------:R-:W-:Y:S04]  /*26de0*/  STL [R1+0x4cc], R87 ;  /* 0x0004cc5701007387 */ /* 0x000fe80000100800 */
        /* <DEDUP_REMOVED lines=31> */
[----:B------:R2:W-:Y:S04]  /*26fe0*/  STL [R1+0x5d4], R153 ;  /* 0x0005d49901007387 */ /* 0x0005e80000100800 */
[----:B------:R3:W-:Y:S04]  /*26ff0*/  STL.64 [R1+0x5d8], R154 ;  /* 0x0005d89a01007387 */ /* 0x0007e80000100a00 */
[----:B------:R4:W-:Y:S04]  /*27000*/  STL.64 [R1+0x5e0], R156 ;  /* 0x0005e09c01007387 */ /* 0x0009e80000100a00 */
[----:B------:R0:W-:Y:S04]  /*27010*/  STL.64 [R1+0x5e8], R158 ;  /* 0x0005e89e01007387 */ /* 0x0001e80000100a00 */
[----:B------:R1:W-:Y:S04]  /*27020*/  STL.64 [R1+0x5f0], R160 ;  /* 0x0005f0a001007387 */ /* 0x0003e80000100a00 */
[----:B------:R1:W-:Y:S04]  /*27030*/  STL.64 [R1+0x5f8], R162 ;  /* 0x0005f8a201007387 */ /* 0x0003e80000100a00 */
[----:B--2---:R-:W2:Y:S04]  /*27040*/  LDL.LU R153, [R1+0x4cc] ;  /* 0x0004cc0001997983 */ /* 0x004ea80000300800 */
[----:B---3--:R-:W3:Y:S04]  /*27050*/  LDL.LU R154, [R1+0x4d0] ;  /* 0x0004d000019a7983 */ /* 0x008ee80000300800 */
[----:B------:R-:W3:Y:S04]  /*27060*/  LDL.LU R155, [R1+0x4d4] ;  /* 0x0004d400019b7983 */ /* 0x000ee80000300800 */
[----:B----4-:R-:W4:Y:S04]  /*27070*/  LDL.LU R156, [R1+0x4d8] ;  /* 0x0004d800019c7983 */ /* 0x010f280000300800 */
[----:B------:R-:W4:Y:S04]  /*27080*/  LDL.LU R157, [R1+0x4dc] ;  /* 0x0004dc00019d7983 */ /* 0x000f280000300800 */
[----:B0-----:R-:W4:Y:S04]  /*27090*/  LDL.LU R158, [R1+0x4e0] ;  /* 0x0004e000019e7983 */ /* 0x001f280000300800 */
[----:B------:R-:W4:Y:S04]  /*270a0*/  LDL.LU R159, [R1+0x4e4] ;  /* 0x0004e400019f7983 */ /* 0x000f280000300800 */
[----:B-1----:R-:W4:Y:S04]  /*270b0*/  LDL.LU R160, [R1+0x4e8] ;  /* 0x0004e80001a07983 */ /* 0x002f280000300800 */
[----:B------:R-:W4:Y:S04]  /*270c0*/  LDL.LU R161, [R1+0x4ec] ;  /* 0x0004ec0001a17983 */ /* 0x000f280000300800 */
        /* <DEDUP_REMOVED lines=58> */
[----:B------:R-:W4:Y:S01]  /*27470*/  LDL.LU R222, [R1+0x5e4] ;  /* 0x0005e40001de7983 */ /* 0x000f220000300800 */
[----:B------:R-:W-:-:S03]  /*27480*/  MOV R25, R151 ;  /* 0x0000009700197202 */ /* 0x000fc60000000f00 */
[----:B------:R-:W4:Y:S01]  /*27490*/  LDL.LU R219, [R1+0x5e8] ;  /* 0x0005e80001db7983 */ /* 0x000f220000300800 */
[----:B------:R-:W-:-:S03]  /*274a0*/  MOV R24, R152 ;  /* 0x0000009800187202 */ /* 0x000fc60000000f00 */
[----:B------:R-:W4:Y:S01]  /*274b0*/  LDL.LU R218, [R1+0x5ec] ;  /* 0x0005ec0001da7983 */ /* 0x000f220000300800 */
[----:B------:R-:W-:-:S03]  /*274c0*/  MOV R26, R150 ;  /* 0x00000096001a7202 */ /* 0x000fc60000000f00 */
[----:B------:R-:W4:Y:S04]  /*274d0*/  LDL.LU R217, [R1+0x5f0] ;  /* 0x0005f00001d97983 */ /* 0x000f280000300800 */
[----:B------:R-:W4:Y:S04]  /*274e0*/  LDL.LU R216, [R1+0x5f4] ;  /* 0x0005f40001d87983 */ /* 0x000f280000300800 */
[----:B------:R-:W4:Y:S01]  /*274f0*/  LDL.LU R12, [R1+0x5f8] ;  /* 0x0005f800010c7983 */ /* 0x000f220000300800 */
[----:B------:R-:W-:-:S03]  /*27500*/  MOV R3, R25 ;  /* 0x0000001900037202 */ /* 0x000fc60000000f00 */
[----:B------:R-:W4:Y:S01]  /*27510*/  LDL.LU R11, [R1+0x5fc] ;  /* 0x0005fc00010b7983 */ /* 0x000f220000300800 */
[----:B------:R-:W-:-:S03]  /*27520*/  MOV R4, R24 ;  /* 0x0000001800047202 */ /* 0x000fc60000000f00 */
[----:B------:R-:W-:Y:S04]  /*27530*/  STL [R1+0x648], R28 ;  /* 0x0006481c01007387 */ /* 0x000fe80000100800 */
[----:B------:R-:W-:Y:S04]  /*27540*/  STL [R1+0x620], R27 ;  /* 0x0006201b01007387 */ /* 0x000fe80000100800 */
[----:B------:R0:W-:Y:S04]  /*27550*/  STL [R1+0x1ab8], R7 ;  /* 0x001ab80701007387 */ /* 0x0001e80000100800 */
[----:B------:R-:W2:Y:S01]  /*27560*/  LDL.LU.64 R24, [R1+0x200] ;  /* 0x0002000001187983 */ /* 0x000ea20000300a00 */
[----:B0-----:R-:W-:-:S03]  /*27570*/  MOV R7, R26 ;  /* 0x0000001a00077202 */ /* 0x001fc60000000f00 */
[----:B------:R-:W3:Y:S04]  /*27580*/  LDL.LU.64 R26, [R1+0x208] ;  /* 0x00020800011a7983 */ /* 0x000ee80000300a00 */
[----:B------:R-:W4:Y:S04]  /*27590*/  LDL.LU.64 R28, [R1+0x210] ;  /* 0x00021000011c7983 */ /* 0x000f280000300a00 */
[----:B------:R-:W2:Y:S04]  /*275a0*/  LDL.LU.64 R30, [R1+0x218] ;  /* 0x00021800011e7983 */ /* 0x000ea80000300a00 */
[----:B------:R-:W3:Y:S04]  /*275b0*/  LDL.LU.64 R32, [R1+0x220] ;  /* 0x0002200001207983 */ /* 0x000ee80000300a00 */
[----:B------:R-:W4:Y:S04]  /*275c0*/  LDL.LU.64 R34, [R1+0x228] ;  /* 0x0002280001227983 */ /* 0x000f280000300a00 */
[----:B------:R-:W2:Y:S04]  /*275d0*/  LDL.LU.64 R36, [R1+0x230] ;  /* 0x0002300001247983 */ /* 0x000ea80000300a00 */
[----:B------:R-:W3:Y:S04]  /*275e0*/  LDL.LU.64 R38, [R1+0x238] ;  /* 0x0002380001267983 */ /* 0x000ee80000300a00 */
[----:B------:R-:W4:Y:S04]  /*275f0*/  LDL.LU.64 R40, [R1+0x240] ;  /* 0x0002400001287983 */ /* 0x000f280000300a00 */
[----:B------:R-:W2:Y:S04]  /*27600*/  LDL.LU.64 R42, [R1+0x248] ;  /* 0x00024800012a7983 */ /* 0x000ea80000300a00 */
[----:B------:R-:W3:Y:S01]  /*27610*/  LDL.LU.64 R44, [R1+0x250] ;  /* 0x00025000012c7983 */ /* 0x000ee20000300a00 */
[----:B------:R-:W-:-:S03]  /*27620*/  MOV R228, R54 ;  /* 0x0000003600e47202 */ /* 0x000fc60000000f00 */
[----:B------:R-:W4:Y:S01]  /*27630*/  LDL.LU.64 R46, [R1+0x258] ;  /* 0x00025800012e7983 */ /* 0x000f220000300a00 */
[----:B------:R-:W-:-:S03]  /*27640*/  MOV R229, R55 ;  /* 0x0000003700e57202 */ /* 0x000fc60000000f00 */
[----:B------:R-:W2:Y:S01]  /*27650*/  LDL.LU.64 R48, [R1+0x260] ;  /* 0x0002600001307983 */ /* 0x000ea20000300a00 */
[----:B------:R-:W-:-:S03]  /*27660*/  MOV R230, R56 ;  /* 0x0000003800e67202 */ /* 0x000fc60000000f00 */
[----:B------:R-:W3:Y:S01]  /*27670*/  LDL.LU.64 R50, [R1+0x268] ;  /* 0x0002680001327983 */ /* 0x000ee20000300a00 */
[----:B------:R-:W-:-:S03]  /*27680*/  MOV R231, R57 ;  /* 0x0000003900e77202 */ /* 0x000fc60000000f00 */
[----:B------:R-:W4:Y:S01]  /*27690*/  LDL.LU.64 R52, [R1+0x270] ;  /* 0x0002700001347983 */ /* 0x000f220000300a00 */
[----:B------:R-:W-:Y:S02]  /*276a0*/  MOV R232, R58 ;  /* 0x0000003a00e87202 */ /* 0x000fe40000000f00 */
[----:B------:R-:W-:Y:S01]  /*276b0*/  MOV R233, R59 ;  /* 0x0000003b00e97202 */ /* 0x000fe20000000f00 */
[----:B------:R-:W2:Y:S01]  /*276c0*/  LDL.LU.64 R54, [R1+0x278] ;  /* 0x0002780001367983 */ /* 0x000ea20000300a00 */
[----:B------:R-:W-:Y:S02]  /*276d0*/  MOV R234, R60 ;  /* 0x0000003c00ea7202 */ /* 0x000fe40000000f00 */
[----:B------:R-:W-:Y:S01]  /*276e0*/  MOV R235, R61 ;  /* 0x0000003d00eb7202 */ /* 0x000fe20000000f00 */
[----:B------:R-:W3:Y:S01]  /*276f0*/  LDL.LU.64 R56, [R1+0x280] ;  /* 0x0002800001387983 */ /* 0x000ee20000300a00 */
[----:B------:R-:W-:Y:S02]  /*27700*/  MOV R236, R62 ;  /* 0x0000003e00ec7202 */ /* 0x000fe40000000f00 */
[----:B------:R-:W-:Y:S01]  /*27710*/  MOV R237, R63 ;  /* 0x0000003f00ed7202 */ /* 0x000fe20000000f00 */
[----:B------:R-:W4:Y:S01]  /*27720*/  LDL.LU.64 R58, [R1+0x288] ;  /* 0x00028800013a7983 */ /* 0x000f220000300a00 */
[----:B------:R-:W-:-:S02]  /*27730*/  MOV R238, R64 ;  /* 0x0000004000ee7202 */ /* 0x000fc40000000f00 */
        /* <DEDUP_REMOVED lines=32> */
[----:B------:R-:W-:-:S03]  /*27940*/  MOV R152, R86 ;  /* 0x0000005600987202 */ /* 0x000fc60000000f00 */
        /* <DEDUP_REMOVED lines=35> */
[----:B--2---:R-:W-:Y:S04]  /*27b80*/  STL.64 [R1+0x1ec0], R150 ;  /* 0x001ec09601007387 */ /* 0x004fe80000100a00 */
[----:B----4-:R-:W-:Y:S04]  /*27b90*/  STL.64 [R1+0x1eb8], R148 ;  /* 0x001eb89401007387 */ /* 0x010fe80000100a00 */
[----:B---3--:R-:W-:Y:S04]  /*27ba0*/  STL.64 [R1+0x1eb0], R146 ;  /* 0x001eb09201007387 */ /* 0x008fe80000100a00 */
        /* <DEDUP_REMOVED lines=61> */
[----:B0-----:R-:W2:Y:S04]  /*27f80*/  LDL.LU R24, [R1+0x400] ;  /* 0x0004000001187983 */ /* 0x001ea80000300800 */
[----:B------:R-:W2:Y:S04]  /*27f90*/  LDL.LU R25, [R1+0x404] ;  /* 0x0004040001197983 */ /* 0x000ea80000300800 */
        /* <DEDUP_REMOVED lines=15> */
[----:B------:R-:W2:Y:S01]  /*28090*/  LDL.LU R41, [R1+0x444] ;  /* 0x0004440001297983 */ /* 0x000ea20000300800 */
[----:B------:R-:W-:-:S02]  /*280a0*/  MOV R42, R228 ;  /* 0x000000e4002a7202 */ /* 0x000fc40000000f00 */
[----:B------:R-:W-:Y:S01]  /*280b0*/  MOV R43, R229 ;  /* 0x000000e5002b7202 */ /* 0x000fe20000000f00 */
[----:B------:R-:W3:Y:S01]  /*280c0*/  LDL.LU R228, [R1+0x2044] ;  /* 0x0020440001e47983 */ /* 0x000ee20000300800 */
[----:B------:R-:W-:Y:S02]  /*280d0*/  MOV R44, R230 ;  /* 0x000000e6002c7202 */ /* 0x000fe40000000f00 */
[----:B------:R-:W-:Y:S01]  /*280e0*/  MOV R45, R231 ;  /* 0x000000e7002d7202 */ /* 0x000fe20000000f00 */
[----:B------:R-:W3:Y:S01]  /*280f0*/  LDL.LU R229, [R1+0x2040] ;  /* 0x0020400001e57983 */ /* 0x000ee20000300800 */
[----:B------:R-:W-:-:S03]  /*28100*/  MOV R46, R232 ;  /* 0x000000e8002e7202 */ /* 0x000fc60000000f00 */
[----:B------:R-:W3:Y:S01]  /*28110*/  LDL.LU R230, [R1+0x203c] ;  /* 0x00203c0001e67983 */ /* 0x000ee20000300800 */
[----:B------:R-:W-:-:S03]  /*28120*/  MOV R47, R233 ;  /* 0x000000e9002f7202 */ /* 0x000fc60000000f00 */
[----:B------:R-:W3:Y:S01]  /*28130*/  LDL.LU R231, [R1+0x2038] ;  /* 0x0020380001e77983 */ /* 0x000ee20000300800 */
[----:B------:R-:W-:-:S03]  /*28140*/  MOV R48, R234 ;  /* 0x000000ea00307202 */ /* 0x000fc60000000f00 */
[----:B------:R-:W4:Y:S01]  /*28150*/  LDL.LU R232, [R1+0x2034] ;  /* 0x0020340001e87983 */ /* 0x000f220000300800 */
[----:B------:R-:W-:-:S03]  /*28160*/  MOV R49, R235 ;  /* 0x000000eb00317202 */ /* 0x000fc60000000f00 */
[----:B------:R-:W4:Y:S01]  /*28170*/  LDL.LU R233, [R1+0x2030] ;  /* 0x0020300001e97983 */ /* 0x000f220000300800 */
[----:B------:R-:W-:-:S03]  /*28180*/  MOV R50, R236 ;  /* 0x000000ec00327202 */ /* 0x000fc60000000f00 */
[----:B------:R-:W4:Y:S01]  /*28190*/  LDL.LU R234, [R1+0x202c] ;  /* 0x00202c0001ea7983 */ /* 0x000f220000300800 */
[----:B------:R-:W-:-:S03]  /*281a0*/  MOV R51, R237 ;  /* 0x000000ed00337202 */ /* 0x000fc60000000f00 */
[----:B------:R-:W4:Y:S01]  /*281b0*/  LDL.LU R235, [R1+0x2028] ;  /* 0x0020280001eb7983 */ /* 0x000f220000300800 */
[----:B------:R-:W-:-:S03]  /*281c0*/  MOV R52, R238 ;  /* 0x000000ee00347202 */ /* 0x000fc60000000f00 */
[----:B------:R-:W3:Y:S01]  /*281d0*/  LDL.LU R236, [R1+0x2024] ;  /* 0x0020240001ec7983 */ /* 0x000ee20000300800 */
[----:B------:R-:W-:-:S03]  /*281e0*/  MOV R53, R239 ;  /* 0x000000ef00357202 */ /* 0x000fc60000000f00 */
        /* <DEDUP_REMOVED lines=26> */
[----:B------:R-:W3:Y:S01]  /*28390*/  LDL.LU R5, [R1+0x1fec] ;  /* 0x001fec0001057983 */ /* 0x000ee20000300800 */
        /* <DEDUP_REMOVED lines=13> */
[----:B------:R-:W4:Y:S04]  /*28470*/  LDL.LU R18, [R1+0x1fd0] ;  /* 0x001fd00001127983 */ /* 0x000f280000300800 */
[----:B------:R-:W3:Y:S04]  /*28480*/  LDL.LU R16, [R1+0x1fcc] ;  /* 0x001fcc0001107983 */ /* 0x000ee80000300800 */
[----:B------:R-:W4:Y:S01]  /*28490*/  LDL.LU R22, [R1+0x1fc8] ;  /* 0x001fc80001167983 */ /* 0x000f220000300800 */
[----:B------:R-:W-:Y:S02]  /*284a0*/  MOV R74, R152 ;  /* 0x00000098004a7202 */ /* 0x000fe40000000f00 */
[----:B------:R-:W-:Y:S01]  /*284b0*/  MOV R75, R153 ;  /* 0x00000099004b7202 */ /* 0x000fe20000000f00 */
[----:B------:R-:W-:Y:S01]  /*284c0*/  UMOV UR6, UR10 ;  /* 0x0000000a00067c82 */ /* 0x000fe20008000000 */
[----:B------:R-:W-:Y:S01]  /*284d0*/  MOV R76, R154 ;  /* 0x0000009a004c7202 */ /* 0x000fe20000000f00 */
[----:B------:R-:W-:Y:S01]  /*284e0*/  UMOV UR7, UR11 ;  /* 0x0000000b00077c82 */ /* 0x000fe20008000000 */
[----:B------:R-:W-:Y:S01]  /*284f0*/  MOV R77, R155 ;  /* 0x0000009b004d7202 */ /* 0x000fe20000000f00 */
[----:B------:R-:W3:Y:S01]  /*28500*/  LDL.LU R152, [R1+0x1fc4] ;  /* 0x001fc40001987983 */ /* 0x000ee20000300800 */
[----:B------:R-:W-:-:S02]  /*28510*/  MOV R78, R156 ;  /* 0x0000009c004e7202 */ /* 0x000fc40000000f00 */
[----:B------:R-:W-:Y:S01]  /*28520*/  MOV R79, R157 ;  /* 0x0000009d004f7202 */ /* 0x000fe20000000f00 */
[----:B------:R-:W3:Y:S01]  /*28530*/  LDL.LU R153, [R1+0x1fc0] ;  /* 0x001fc00001997983 */ /* 0x000ee20000300800 */
[----:B------:R-:W-:Y:S02]  /*28540*/  MOV R80, R158 ;  /* 0x0000009e00507202 */ /* 0x000fe40000000f00 */
[----:B------:R-:W-:Y:S01]  /*28550*/  MOV R81, R159 ;  /* 0x0000009f00517202 */ /* 0x000fe20000000f00 */
[----:B------:R-:W3:Y:S01]  /*28560*/  LDL.LU R154, [R1+0x1fbc] ;  /* 0x001fbc00019a7983 */ /* 0x000ee20000300800 */
[----:B------:R-:W-:Y:S02]  /*28570*/  MOV R82, R160 ;  /* 0x000000a000527202 */ /* 0x000fe40000000f00 */
        /* <DEDUP_REMOVED lines=104> */
[----:B------:R-:W-:Y:S02]  /*28c00*/  F2FP.BF16.F32.PACK_AB R222, R0, R9 ;  /* 0x0000000900de723e */ /* 0x000fe400000010ff */
[----:B------:R-:W-:Y:S01]  /*28c10*/  F2FP.BF16.F32.PACK_AB R223, R15, R10 ;  /* 0x0000000a0fdf723e */ /* 0x000fe200000010ff */
[----:B------:R-:W3:Y:S04]  /*28c20*/  LDL.LU R190, [R1+0x1f2c] ;  /* 0x001f2c0001be7983 */ /* 0x000ee80000300800 */
[----:B------:R-:W3:Y:S04]  /*28c30*/  LDL.LU R191, [R1+0x1f28] ;  /* 0x001f280001bf7983 */ /* 0x000ee80000300800 */
[----:B------:R-:W3:Y:S01]  /*28c40*/  LDL.LU R192, [R1+0x1f24] ;  /* 0x001f240001c07983 */ /* 0x000ee20000300800 */
[----:B--2---:R-:W-:-:S03]  /*28c50*/  WARPGROUP.ARRIVE ;  /* 0x00000000000079c5 */ /* 0x004fc60000000000 */
[----:B------:R-:W2:Y:S04]  /*28c60*/  LDL.LU R193, [R1+0x1f20] ;  /* 0x001f200001c17983 */ /* 0x000ea80000300800 */
[----:B------:R-:W2:Y:S01]  /*28c70*/  LDL.LU R194, [R1+0x1f1c] ;  /* 0x001f1c0001c27983 */ /* 0x000ea20000300800 */
[----:B------:R-:W-:Y:S01]  /*28c80*/  HGMMA.64x256x16.F32.BF16 R24, R220, gdesc[UR4], R24, gsb0 ;  /* 0x03e00004dc187df0 */ /* 0x000fe20008001818 */
[----:B------:R-:W-:Y:S01]  /*28c90*/  UMOV UR6, UR14 ;  /* 0x0000000e00067c82 */ /* 0x000fe20008000000 */
[----:B------:R-:W-:Y:S01]  /*28ca0*/  UMOV UR7, UR15 ;  /* 0x0000000f00077c82 */ /* 0x000fe20008000000 */
        /* <DEDUP_REMOVED lines=21> */
[----:B----4-:R-:W-:-:S04]  /*28e00*/  FFMA R3, R22, R23, -R14 ;  /* 0x0000001716037223 */ /* 0x010fc8000000080e */
[----:B------:R-:W-:Y:S01]  /*28e10*/  FMUL R4, R3, 1.4426950216293334961 ;  /* 0x3fb8aa3b03047820 */ /* 0x000fe20000400000 */
[----:B---3--:R-:W-:-:S03]  /*28e20*/  FFMA R3, R16, R23, -R14 ;  /* 0x0000001710037223 */ /* 0x008fc6000000080e */
[----:B------:R0:W-:Y:S02]  /*28e30*/  MUFU.EX2 R16, R4 ;  /* 0x0000000400107308 */ /* 0x0001e40000000800 */
[----:B0-----:R-:W-:Y:S01]  /*28e40*/  FMUL R4, R3, 1.4426950216293334961 ;  /* 0x3fb8aa3b03047820 */ /* 0x001fe20000400000 */
[----:B------:R-:W-:-:S05]  /*28e50*/  FFMA R3, R18, R23, -R14 ;  /* 0x0000001712037223 */ /* 0x000fca000000080e */
[----:B------:R0:W1:Y:S02]  /*28e60*/  MUFU.EX2 R18, R4 ;  /* 0x0000000400127308 */ /* 0x0000640000000800 */
        /* <DEDUP_REMOVED lines=11> */
[----:B------:R0:W3:Y:S02]  /*28f20*/  MUFU.EX2 R19, R4 ;  /* 0x0000000400137308 */ /* 0x0000e40000000800 */
[----:B0-----:R-:W-:Y:S01]  /*28f30*/  FMUL R4, R3, 1.4426950216293334961 ;  /* 0x3fb8aa3b03047820 */ /* 0x001fe20000400000 */
[----:B------:R-:W-:-:S04]  /*28f40*/  FFMA R3, R2, R23, -R13 ;  /* 0x0000001702037223 */ /* 0x000fc8000000080d */
[----:B------:R-:W-:Y:S01]  /*28f50*/  FMUL R3, R3, 1.4426950216293334961 ;  /* 0x3fb8aa3b03037820 */ /* 0x000fe20000400000 */
[----:B------:R-:W-:Y:S08]  /*28f60*/  MUFU.EX2 R21, R4 ;  /* 0x0000000400157308 */ /* 0x000ff00000000800 */
[----:B------:R-:W0:Y:S01]  /*28f70*/  MUFU.EX2 R2, R3 ;  /* 0x0000000300027308 */ /* 0x000e220000000800 */
[----:B-1----:R-:W-:-:S02]  /*28f80*/  F2FP.BF16.F32.PACK_AB R216, R18, R16 ;  /* 0x0000001012d8723e */ /* 0x002fc400000010ff */
[----:B---3--:R-:W-:Y:S02]  /*28f90*/  F2FP.BF16.F32.PACK_AB R217, R19, R17 ;  /* 0x0000001113d9723e */ /* 0x008fe400000010ff */
[----:B------:R-:W-:Y:S02]  /*28fa0*/  F2FP.BF16.F32.PACK_AB R218, R22, R20 ;  /* 0x0000001416da723e */ /* 0x000fe400000010ff */
[----:B0-----:R-:W-:Y:S01]  /*28fb0*/  F2FP.BF16.F32.PACK_AB R219, R2, R21 ;  /* 0x0000001502db723e */ /* 0x001fe200000010ff */
[----:B------:R-:W-:-:S03]  /*28fc0*/  WARPGROUP.DEPBAR.LE gsb0, 0x0 ;  /* 0x00008000000079c5 */ /* 0x000fc60000010000 */
[----:B------:R-:W-:-:S06]  /*28fd0*/  WARPGROUP.ARRIVE ;  /* 0x00000000000079c5 */ /* 0x000fcc0000000000 */
[----:B------:R-:W-:Y:S01]  /*28fe0*/  HGMMA.64x256x16.F32.BF16 R24, R216, gdesc[UR4], R24, gsb0 ;  /* 0x03e00004d8187df0 */ /* 0x000fe20008001818 */
[----:B------:R-:W-:Y:S04]  /*28ff0*/  STL [R1+0x1abc], R8 ;  /* 0x001abc0801007387 */ /* 0x000fe80000100800 */
[----:B------:R-:W-:Y:S04]  /*29000*/  STL [R1+0x1ac4], R9 ;  /* 0x001ac40901007387 */ /* 0x000fe80000100800 */
[----:B------:R-:W-:Y:S01]  /*29010*/  STL [R1+0x1ac0], R0 ;  /* 0x001ac00001007387 */ /* 0x000fe20000100800 */
[----:B------:R-:W-:-:S03]  /*29020*/  WARPGROUP.DEPBAR.LE gsb0, 0x0 ;  /* 0x00008000000079c5 */ /* 0x000fc60000010000 */
        /* <DEDUP_REMOVED lines=64> */
[----:B0-----:R-:W3:Y:S04]  /*29430*/  LDL.LU.64 R150, [R1+0x1ec0] ;  /* 0x001ec00001967983 */ /* 0x001ee80000300a00 */
[----:B------:R-:W4:Y:S04]  /*29440*/  LDL.LU.64 R148, [R1+0x1eb8] ;  /* 0x001eb80001947983 */ /* 0x000f280000300a00 */
[----:B------:R-:W2:Y:S04]  /*29450*/  LDL.LU.64 R146, [R1+0x1eb0] ;  /* 0x001eb00001927983 */ /* 0x000ea80000300a00 */
        /* <DEDUP_REMOVED lines=60> */
[----:B------:R-:W2:Y:S01]  /*29820*/  LDL.LU.64 R24, [R1+0x1cc8] ;  /* 0x001cc80001187983 */ /* 0x000ea20000300a00 */
[----:B------:R-:W-:Y:S01]  /*29830*/  UMOV UR6, UR18 ;  /* 0x0000001200067c82 */ /* 0x000fe20008000000 */
[----:B------:R-:W-:-:S02]  /*29840*/  UMOV UR7, UR19 ;  /* 0x0000001300077c82 */ /* 0x000fc40008000000 */
[----:B------:R-:W2:Y:S01]  /*29850*/  LDL.LU R7, [R1+0xa5c] ;  /* 0x000a5c0001077983 */ /* 0x000ea20000300800 */
[-C--:B---3--:R-:W-:Y:S01]  /*29860*/  FMUL R150, R150, R5.reuse ;  /* 0x0000000596967220 */ /* 0x088fe20000400000 */
[-C--:B------:R-:W-:Y:S01]  /*29870*/  FMUL R151, R151, R5.reuse ;  /* 0x0000000597977220 */ /* 0x080fe20000400000 */
[-C--:B----4-:R-:W-:Y:S01]  /*29880*/  FMUL R148, R148, R6.reuse ;  /* 0x0000000694947220 */ /* 0x090fe20000400000 */
[-C--:B------:R-:W-:Y:S01]  /*29890*/  FMUL R149, R149, R6.reuse ;  /* 0x0000000695957220 */ /* 0x080fe20000400000 */
[-C--:B--2---:R-:W-:Y:S01]  /*298a0*/  FMUL R146, R146, R5.reuse ;  /* 0x0000000592927220 */ /* 0x084fe20000400000 */
        /* <DEDUP_REMOVED lines=122> */
[----:B------:R-:W-:-:S06]  /*2a050*/  FMUL R25, R25, R6 ;  /* 0x0000000619197220 */ /* 0x000fcc0000400000 */
[----:B------:R-:W-:-:S06]  /*2a060*/  WARPGROUP.ARRIVE ;  /* 0x00000000000079c5 */ /* 0x000fcc0000000000 */
[----:B------:R-:W-:Y:S01]  /*2a070*/  HGMMA.64x256x16.F32.BF16 R24, R244, gdesc[UR4], R24, gsb0 ;  /* 0x03e00004f4187df0 */ /* 0x000fe20008001818 */
[----:B------:R-:W-:Y:S01]  /*2a080*/  UMOV UR6, UR22 ;  /* 0x0000001600067c82 */ /* 0x000fe20008000000 */
[----:B------:R-:W-:Y:S01]  /*2a090*/  UMOV UR7, UR23 ;  /* 0x0000001700077c82 */ /* 0x000fe20008000000 */
[----:B------:R-:W-:Y:S02]  /*2a0a0*/  WARPGROUP.DEPBAR.LE gsb0, 0x0 ;  /* 0x00008000000079c5 */ /* 0x000fe40000010000 */
[----:B------:R-:W-:-:S15]  /*2a0b0*/  WARPGROUP.ARRIVE ;  /* 0x00000000000079c5 */ /* 0x000fde0000000000 */
[----:B------:R-:W-:-:S08]  /*2a0c0*/  NOP ;  /* 0x0000000000007918 */ /* 0x000fd00000000000 */
        /* <DEDUP_REMOVED lines=34> */
[----:B------:R-:W-:Y:S01]  /*2a2f0*/  WARPGROUP.ARRIVE ;  /* 0x00000000000079c5 */ /* 0x000fe20000000000 */
[----:B------:R-:W2:-:S15]  /*2a300*/  LDL.LU R220, [R1+0xa60] ;  /* 0x000a600001dc7983 */ /* 0x000e9e0000300800 */
[----:B------:R-:W-:-:S07]  /*2a310*/  NOP ;  /* 0x0000000000007918 */ /* 0x000fce0000000000 */
[----:B------:R-:W-:Y:S01]  /*2a320*/  HGMMA.64x256x16.F32.BF16 R24, R216, gdesc[UR4], R24, gsb0 ;  /* 0x03e00004d8187df0 */ /* 0x000fe20008001818 */
[-C--:B------:R-:W-:Y:S01]  /*2a330*/  FMUL R4, R154, R23.reuse ;  /* 0x000000179a047220 */ /* 0x080fe20000400000 */
[-C--:B------:R-:W-:Y:S01]  /*2a340*/  FMUL R3, R155, R23.reuse ;  /* 0x000000179b037220 */ /* 0x080fe20000400000 */
[----:B------:R-:W-:-:S04]  /*2a350*/  FMUL R11, R158, R23 ;  /* 0x000000179e0b7220 */ /* 0x000fc80000400000 */
[----:B------:R-:W-:Y:S01]  /*2a360*/  FMNMX R3, R4, R3, !PT ;  /* 0x0000000304037209 */ /* 0x000fe20007800000 */
[----:B------:R-:W-:-:S03]  /*2a370*/  FMUL R4, R159, R23 ;  /* 0x000000179f047220 */ /* 0x000fc60000400000 */
[----:B------:R-:W-:Y:S01]  /*2a380*/  FMNMX R3, R11, R3, !PT ;  /* 0x000000030b037209 */ /* 0x000fe20007800000 */
[----:B------:R-:W-:-:S03]  /*2a390*/  FMUL R11, R162, R23 ;  /* 0x00000017a20b7220 */ /* 0x000fc60000400000 */
[----:B------:R-:W-:Y:S01]  /*2a3a0*/  FMNMX R3, R4, R3, !PT ;  /* 0x0000000304037209 */ /* 0x000fe20007800000 */
[----:B------:R-:W-:-:S03]  /*2a3b0*/  FMUL R4, R163, R23 ;  /* 0x00000017a3047220 */ /* 0x000fc60000400000 */
[----:B------:R-:W-:Y:S01]  /*2a3c0*/  FMNMX R3, R11, R3, !PT ;  /* 0x000000030b037209 */ /* 0x000fe20007800000 */
[----:B------:R-:W-:-:S03]  /*2a3d0*/  FMUL R11, R152, R23 ;  /* 0x00000017980b7220 */ /* 0x000fc60000400000 */
[----:B------:R-:W-:Y:S01]  /*2a3e0*/  FMNMX R3, R4, R3, !PT ;  /* 0x0000000304037209 */ /* 0x000fe20007800000 */
[-C--:B------:R-:W-:Y:S01]  /*2a3f0*/  FMUL R4, R153, R23.reuse ;  /* 0x0000001799047220 */ /* 0x080fe20000400000 */
[----:B------:R-:W-:-:S04]  /*2a400*/  FMUL R12, R167, R23 ;  /* 0x00000017a70c7220 */ /* 0x000fc80000400000 */
[----:B------:R-:W-:Y:S01]  /*2a410*/  FMNMX R4, R11, R4, !PT ;  /* 0x000000040b047209 */ /* 0x000fe20007800000 */
[-C--:B------:R-:W-:Y:S01]  /*2a420*/  FMUL R11, R170, R23.reuse ;  /* 0x00000017aa0b7220 */ /* 0x080fe20000400000 */
[----:B------:R-:W-:Y:S02]  /*2a430*/  WARPGROUP.DEPBAR.LE gsb0, 0x0 ;  /* 0x00008000000079c5 */ /* 0x000fe40000010000 */
[----:B------:R0:W-:Y:S04]  /*2a440*/  STL.64 [R1+0x200], R24 ;  /* 0x0002001801007387 */ /* 0x0001e80000100a00 */
        /* <DEDUP_REMOVED lines=63> */
[----:B0-----:R-:W2:Y:S04]  /*2a840*/  LDL.LU.64 R24, [R1] ;  /* 0x0000000001187983 */ /* 0x001ea80000300a00 */
[----:B-1----:R-:W2:Y:S04]  /*2a850*/  LDL.LU.64 R26, [R1+0x8] ;  /* 0x00000800011a7983 */ /* 0x002ea80000300a00 */
[----:B---3--:R-:W3:Y:S04]  /*2a860*/  LDL.LU.64 R28, [R1+0x10] ;  /* 0x00001000011c7983 */ /* 0x008ee80000300a00 */
[----:B----4-:R-:W4:Y:S04]  /*2a870*/  LDL.LU.64 R30, [R1+0x18] ;  /* 0x00001800011e7983 */ /* 0x010f280000300a00 */
        /* <DEDUP_REMOVED lines=27> */
[----:B--2---:R-:W2:Y:S04]  /*2aa30*/  LDL.LU.64 R86, [R1+0xf8] ;  /* 0x0000f80001567983 */ /* 0x004ea80000300a00 */
        /* <DEDUP_REMOVED lines=32> */
[----:B------:R-:W-:-:S05]  /*2ac40*/  FMUL R216, R166, R23 ;  /* 0x00000017a6d87220 */ /* 0x000fca0000400000 */
[----:B------:R-:W-:Y:S01]  /*2ac50*/  FMNMX R3, R216, R3, !PT ;  /* 0x00000003d8037209 */ /* 0x000fe20007800000 */
[----:B------:R-:W-:-:S03]  /*2ac60*/  FMUL R216, R156, R23 ;  /* 0x000000179cd87220 */ /* 0x000fc60000400000 */
        /* <DEDUP_REMOVED lines=95> */
[----:B------:R-:W-:Y:S02]  /*2b260*/  FMUL R11, R205, R23 ;  /* 0x00000017cd0b7220 */ /* 0x000fe40000400000 */
[----:B------:R-:W-:Y:S02]  /*2b270*/  FMNMX R4, R216, R4, !PT ;  /* 0x00000004d8047209 */ /* 0x000fe40007800000 */
[----:B------:R-:W-:Y:S01]  /*2b280*/  FMNMX R3, R12, R3, !PT ;  /* 0x000000030c037209 */ /* 0x000fe20007800000 */
[-C--:B------:R-:W-:Y:S01]  /*2b290*/  FMUL R12, R208, R23.reuse ;  /* 0x00000017d00c7220 */ /* 0x080fe20000400000 */
[----:B------:R-:W-:Y:S01]  /*2b2a0*/  FMNMX R4, R11, R4, !PT ;  /* 0x000000040b047209 */ /* 0x000fe20007800000 */
[----:B------:R-:W-:-:S03]  /*2b2b0*/  FMUL R11, R209, R23 ;  /* 0x00000017d10b7220 */ /* 0x000fc60000400000 */
[----:B------:R-:W-:Y:S01]  /*2b2c0*/  FMNMX R4, R12, R4, !PT ;  /* 0x000000040c047209 */ /* 0x000fe20007800000 */
[----:B------:R-:W-:-:S03]  /*2b2d0*/  FMUL R12, R212, R23 ;  /* 0x00000017d40c7220 */ /* 0x000fc60000400000 */
[----:B------:R-:W-:Y:S01]  /*2b2e0*/  FMNMX R4, R11, R4, !PT ;  /* 0x000000040b047209 */ /* 0x000fe20007800000 */
[----:B------:R-:W-:-:S03]  /*2b2f0*/  FMUL R11, R213, R23 ;  /* 0x00000017d50b7220 */ /* 0x000fc60000400000 */
[----:B------:R-:W-:-:S04]  /*2b300*/  FMNMX R4, R12, R4, !PT ;  /* 0x000000040c047209 */ /* 0x000fc80007800000 */
[----:B------:R-:W-:Y:S01]  /*2b310*/  FMNMX R4, R11, R4, !PT ;  /* 0x000000040b047209 */ /* 0x000fe20007800000 */
[----:B------:R-:W0:Y:S04]  /*2b320*/  SHFL.BFLY PT, R216, R3, 0x2, 0x1f ;  /* 0x0c401f0003d87f89 */ /* 0x000e2800000e0000 */
[----:B------:R-:W1:Y:S01]  /*2b330*/  SHFL.BFLY PT, R11, R4, 0x2, 0x1f ;  /* 0x0c401f00040b7f89 */ /* 0x000e6200000e0000 */
[----:B0-----:R-:W-:Y:S02]  /*2b340*/  FMNMX R3, R3, R216, !PT ;  /* 0x000000d803037209 */ /* 0x001fe40007800000 */
[----:B-1----:R-:W-:-:S03]  /*2b350*/  FMNMX R4, R4, R11, !PT ;  /* 0x0000000b04047209 */ /* 0x002fc60007800000 */
[----:B------:R-:W0:Y:S04]  /*2b360*/  SHFL.BFLY PT, R12, R3, 0x1, 0x1f ;  /* 0x0c201f00030c7f89 */ /* 0x000e2800000e0000 */
[----:B------:R-:W1:Y:S01]  /*2b370*/  SHFL.BFLY PT, R11, R4, 0x1, 0x1f ;  /* 0x0c201f00040b7f89 */ /* 0x000e6200000e0000 */
[----:B0-----:R-:W-:Y:S02]  /*2b380*/  FMNMX R12, R3, R12, !PT ;  /* 0x0000000c030c7209 */ /* 0x001fe40007800000 */
[----:B-1----:R-:W-:Y:S02]  /*2b390*/  FMNMX R11, R4, R11, !PT ;  /* 0x0000000b040b7209 */ /* 0x002fe40007800000 */
[----:B------:R-:W-:Y:S02]  /*2b3a0*/  FMNMX R12, R12, R7, !PT ;  /* 0x000000070c0c7209 */ /* 0x000fe40007800000 */
[----:B------:R-:W-:-:S03]  /*2b3b0*/  FMNMX R11, R11, R220, !PT ;  /* 0x000000dc0b0b7209 */ /* 0x000fc60007800000 */
[----:B------:R-:W-:Y:S02]  /*2b3c0*/  FADD R4, -R12, R7 ;  /* 0x000000070c047221 */ /* 0x000fe40000000100 */
[----:B------:R-:W-:Y:S01]  /*2b3d0*/  FADD R3, -R11, R220 ;  /* 0x000000dc0b037221 */ /* 0x000fe20000000100 */
[-CC-:B------:R-:W-:Y:S01]  /*2b3e0*/  FFMA R154, R154, R23.reuse, -R12.reuse ;  /* 0x000000179a9a7223 */ /* 0x180fe2000000080c */
[-CC-:B------:R-:W-:Y:S01]  /*2b3f0*/  FFMA R155, R155, R23.reuse, -R12.reuse ;  /* 0x000000179b9b7223 */ /* 0x180fe2000000080c */
[-CC-:B------:R-:W-:Y:S01]  /*2b400*/  FFMA R158, R158, R23.reuse, -R12.reuse ;  /* 0x000000179e9e7223 */ /* 0x180fe2000000080c */
[-C--:B------:R-:W-:Y:S01]  /*2b410*/  FFMA R159, R159, R23.reuse, -R12 ;  /* 0x000000179f9f7223 */ /* 0x080fe2000000080c */
[----:B------:R-:W-:Y:S01]  /*2b420*/  FMUL R4, R4, 1.4426950216293334961 ;  /* 0x3fb8aa3b04047820 */ /* 0x000fe20000400000 */
[-CC-:B------:R-:W-:Y:S01]  /*2b430*/  FFMA R152, R152, R23.reuse, -R11.reuse ;  /* 0x0000001798987223 */ /* 0x180fe2000000080b */
[-CC-:B------:R-:W-:Y:S01]  /*2b440*/  FFMA R153, R153, R23.reuse, -R11.reuse ;  /* 0x0000001799997223 */ /* 0x180fe2000000080b */
[-CC-:B------:R-:W-:Y:S01]  /*2b450*/  FFMA R156, R156, R23.reuse, -R11.reuse ;  /* 0x000000179c9c7223 */ /* 0x180fe2000000080b */
[----:B------:R-:W-:Y:S01]  /*2b460*/  FFMA R157, R157, R23, -R11 ;  /* 0x000000179d9d7223 */ /* 0x000fe2000000080b */
[----:B------:R-:W-:Y:S01]  /*2b470*/  FMUL R3, R3, 1.4426950216293334961 ;  /* 0x3fb8aa3b03037820 */ /* 0x000fe20000400000 */
        /* <DEDUP_REMOVED lines=8> */
[----:B------:R0:W-:Y:S08]  /*2b500*/  MUFU.EX2 R0, R154 ;  /* 0x0000009a00007308 */ /* 0x0001f00000000800 */
[----:B------:R-:W1:Y:S01]  /*2b510*/  MUFU.EX2 R4, R4 ;  /* 0x0000000400047308 */ /* 0x000e620000000800 */
[----:B0-----:R-:W-:-:S07]  /*2b520*/  MOV R154, R251 ;  /* 0x000000fb009a7202 */ /* 0x001fce0000000f00 */
[----:B------:R-:W0:Y:S08]  /*2b530*/  MUFU.EX2 R3, R3 ;  /* 0x0000000300037308 */ /* 0x000e300000000800 */
[----:B------:R-:W0:Y:S08]  /*2b540*/  MUFU.EX2 R9, R155 ;  /* 0x0000009b00097308 */ /* 0x000e300000000800 */
[----:B------:R-:W-:Y:S08]  /*2b550*/  MUFU.EX2 R8, R158 ;  /* 0x0000009e00087308 */ /* 0x000ff00000000800 */
[----:B------:R-:W-:Y:S08]  /*2b560*/  MUFU.EX2 R7, R159 ;  /* 0x0000009f00077308 */ /* 0x000ff00000000800 */
[----:B------:R-:W-:Y:S08]  /*2b570*/  MUFU.EX2 R252, R152 ;  /* 0x0000009800fc7308 */ /* 0x000ff00000000800 */
[----:B------:R-:W0:Y:S08]  /*2b580*/  MUFU.EX2 R248, R153 ;  /* 0x0000009900f87308 */ /* 0x000e300000000800 */
[----:B------:R-:W-:Y:S08]  /*2b590*/  MUFU.EX2 R250, R156 ;  /* 0x0000009c00fa7308 */ /* 0x000ff00000000800 */
[----:B------:R-:W0:Y:S01]  /*2b5a0*/  MUFU.EX2 R251, R157 ;  /* 0x0000009d00fb7308 */ /* 0x000e220000000800 */
[-C--:B-1----:R-:W-:Y:S01]  /*2b5b0*/  FMUL R26, R26, R4.reuse ;  /* 0x000000041a1a7220 */ /* 0x082fe20000400000 */
        /* <DEDUP_REMOVED lines=63> */
[-C--:B0-----:R-:W-:Y:S01]  /*2b9b0*/  FMUL R24, R24, R3.reuse ;  /* 0x0000000318187220 */ /* 0x081fe20000400000 */
        /* <DEDUP_REMOVED lines=63> */
[----:B------:R-:W-:-:S02]  /*2bdb0*/  F2FP.BF16.F32.PACK_AB R221, R9, R0 ;  /* 0x0000000009dd723e */ /* 0x000fc400000010ff */
[----:B------:R-:W-:Y:S02]  /*2bdc0*/  F2FP.BF16.F32.PACK_AB R220, R248, R252 ;  /* 0x000000fcf8dc723e */ /* 0x000fe400000010ff */
[----:B------:R-:W-:Y:S02]  /*2bdd0*/  F2FP.BF16.F32.PACK_AB R222, R251, R250 ;  /* 0x000000fafbde723e */ /* 0x000fe400000010ff */
[----:B------:R-:W-:-:S04]  /*2bde0*/  F2FP.BF16.F32.PACK_AB R223, R7, R8 ;  /* 0x0000000807df723e */ /* 0x000fc800000010ff */
[----:B------:R-:W-:Y:S01]  /*2bdf0*/  WARPGROUP.ARRIVE ;  /* 0x00000000000079c5 */ /* 0x000fe20000000000 */
[----:B------:R-:W-:Y:S01]  /*2be00*/  UMOV UR6, UR34 ;  /* 0x0000002200067c82 */ /* 0x000fe20008000000 */
[----:B------:R-:W-:-:S04]  /*2be10*/  UMOV UR7, UR35 ;  /* 0x0000002300077c82 */ /* 0x000fc80008000000 */
[----:B------:R-:W-:Y:S01]  /*2be20*/  HGMMA.64x256x16.F32.BF16 R24, R220, gdesc[UR4], R24, gsb0 ;  /* 0x03e00004dc187df0 */ /* 0x000fe20008001818 */
[-CC-:B------:R-:W-:Y:S01]  /*2be30*/  FFMA R162, R162, R23.reuse, -R12.reuse ;  /* 0x00000017a2a27223 */ /* 0x180fe2000000080c */
[-CC-:B------:R-:W-:Y:S01]  /*2be40*/  FFMA R163, R163, R23.reuse, -R12.reuse ;  /* 0x00000017a3a37223 */ /* 0x180fe2000000080c */
[-CC-:B------:R-:W-:Y:S01]  /*2be50*/  FFMA R166, R166, R23.reuse, -R12.reuse ;  /* 0x00000017a6a67223 */ /* 0x180fe2000000080c */
[-CC-:B------:R-:W-:Y:S01]  /*2be60*/  FFMA R160, R160, R23.reuse, -R11.reuse ;  /* 0x00000017a0a07223 */ /* 0x180fe2000000080b */
[-CC-:B------:R-:W-:Y:S01]  /*2be70*/  FFMA R161, R161, R23.reuse, -R11.reuse ;  /* 0x00000017a1a17223 */ /* 0x180fe2000000080b */
[-CC-:B------:R-:W-:Y:S01]  /*2be80*/  FFMA R164, R164, R23.reuse, -R11.reuse ;  /* 0x00000017a4a47223 */ /* 0x180fe2000000080b */
[-C--:B------:R-:W-:Y:S01]  /*2be90*/  FFMA R165, R165, R23.reuse, -R11 ;  /* 0x00000017a5a57223 */ /* 0x080fe2000000080b */
        /* <DEDUP_REMOVED lines=9> */
[----:B------:R-:W-:Y:S01]  /*2bf30*/  MOV R155, R249 ;  /* 0x000000f9009b7202 */ /* 0x000fe20000000f00 */
[----:B------:R-:W-:Y:S08]  /*2bf40*/  MUFU.EX2 R246, R162 ;  /* 0x000000a200f67308 */ /* 0x000ff00000000800 */
[----:B------:R-:W-:Y:S08]  /*2bf50*/  MUFU.EX2 R247, R163 ;  /* 0x000000a300f77308 */ /* 0x000ff00000000800 */
[----:B------:R-:W-:Y:S08]  /*2bf60*/  MUFU.EX2 R249, R166 ;  /* 0x000000a600f97308 */ /* 0x000ff00000000800 */
[----:B------:R-:W-:Y:S08]  /*2bf70*/  MUFU.EX2 R241, R160 ;  /* 0x000000a000f17308 */ /* 0x000ff00000000800 */
[----:B------:R-:W0:Y:S08]  /*2bf80*/  MUFU.EX2 R243, R161 ;  /* 0x000000a100f37308 */ /* 0x000e300000000800 */
[----:B------:R-:W-:Y:S08]  /*2bf90*/  MUFU.EX2 R244, R164 ;  /* 0x000000a400f47308 */ /* 0x000ff00000000800 */
[----:B------:R-:W1:Y:S08]  /*2bfa0*/  MUFU.EX2 R245, R165 ;  /* 0x000000a500f57308 */ /* 0x000e700000000800 */
[----:B------:R-:W2:Y:S01]  /*2bfb0*/  MUFU.EX2 R239, R167 ;  /* 0x000000a700ef7308 */ /* 0x000ea20000000800 */
[----:B0-----:R-:W-:-:S02]  /*2bfc0*/  F2FP.BF16.F32.PACK_AB R216, R243, R241 ;  /* 0x000000f1f3d8723e */ /* 0x001fc400000010ff */
[----:B------:R-:W-:Y:S02]  /*2bfd0*/  F2FP.BF16.F32.PACK_AB R217, R247, R246 ;  /* 0x000000f6f7d9723e */ /* 0x000fe400000010ff */
[----:B-1----:R-:W-:Y:S02]  /*2bfe0*/  F2FP.BF16.F32.PACK_AB R218, R245, R244 ;  /* 0x000000f4f5da723e */ /* 0x002fe400000010ff */
[----:B--2---:R-:W-:Y:S01]  /*2bff0*/  F2FP.BF16.F32.PACK_AB R219, R239, R249 ;  /* 0x000000f9efdb723e */ /* 0x004fe200000010ff */
[----:B------:R-:W-:Y:S01]  /*2c000*/  UMOV UR6, UR54 ;  /* 0x0000003600067c82 */ /* 0x000fe20008000000 */
[----:B------:R-:W-:Y:S01]  /*2c010*/  UMOV UR7, UR55 ;  /* 0x0000003700077c82 */ /* 0x000fe20008000000 */
        /* <DEDUP_REMOVED lines=16> */
[----:B------:R-:W-:Y:S08]  /*2c120*/  MUFU.EX2 R238, R170 ;  /* 0x000000aa00ee7308 */ /* 0x000ff00000000800 */
[----:B------:R-:W-:Y:S01]  /*2c130*/  MUFU.EX2 R240, R171 ;  /* 0x000000ab00f07308 */ /* 0x000fe20000000800 */
[----:B------:R-:W-:-:S02]  /*2c140*/  WARPGROUP.DEPBAR.LE gsb0, 0x0 ;  /* 0x00008000000079c5 */ /* 0x000fc40000010000 */
[----:B------:R-:W-:-:S06]  /*2c150*/  WARPGROUP.ARRIVE ;  /* 0x00000000000079c5 */ /* 0x000fcc0000000000 */
[----:B------:R-:W-:Y:S01]  /*2c160*/  HGMMA.64x256x16.F32.BF16 R24, R216, gdesc[UR4], R24, gsb0 ;  /* 0x03e00004d8187df0 */ /* 0x000fe20008001818 */
[----:B------:R-:W-:Y:S08]  /*2c170*/  MUFU.EX2 R242, R174 ;  /* 0x000000ae00f27308 */ /* 0x000ff00000000800 */
[----:B------:R-:W-:Y:S08]  /*2c180*/  MUFU.EX2 R233, R168 ;  /* 0x000000a800e97308 */ /* 0x000ff00000000800 */
[----:B------:R-:W0:Y:S08]  /*2c190*/  MUFU.EX2 R235, R169 ;  /* 0x000000a900eb7308 */ /* 0x000e300000000800 */
[----:B------:R0:W-:Y:S08]  /*2c1a0*/  MUFU.EX2 R236, R172 ;  /* 0x000000ac00ec7308 */ /* 0x0001f00000000800 */
[----:B------:R1:W2:Y:S08]  /*2c1b0*/  MUFU.EX2 R237, R173 ;  /* 0x000000ad00ed7308 */ /* 0x0002b00000000800 */
[----:B------:R-:W3:Y:S01]  /*2c1c0*/  MUFU.EX2 R231, R175 ;  /* 0x000000af00e77308 */ /* 0x000ee20000000800 */
[----:B0-----:R-:W-:-:S02]  /*2c1d0*/  F2FP.BF16.F32.PACK_AB R172, R235, R233 ;  /* 0x000000e9ebac723e */ /* 0x001fc400000010ff */
[----:B-1----:R-:W-:Y:S02]  /*2c1e0*/  F2FP.BF16.F32.PACK_AB R173, R240, R238 ;  /* 0x000000eef0ad723e */ /* 0x002fe400000010ff */
[----:B--2---:R-:W-:Y:S02]  /*2c1f0*/  F2FP.BF16.F32.PACK_AB R174, R237, R236 ;  /* 0x000000ecedae723e */ /* 0x004fe400000010ff */
[----:B---3--:R-:W-:Y:S01]  /*2c200*/  F2FP.BF16.F32.PACK_AB R175, R231, R242 ;  /* 0x000000f2e7af723e */ /* 0x008fe200000010ff */
        /* <DEDUP_REMOVED lines=19> */
[----:B------:R-:W-:Y:S08]  /*2c340*/  MUFU.EX2 R232, R179 ;  /* 0x000000b300e87308 */ /* 0x000ff00000000800 */
[----:B------:R-:W-:Y:S08]  /*2c350*/  MUFU.EX2 R234, R182 ;  /* 0x000000b600ea7308 */ /* 0x000ff00000000800 */
[----:B------:R-:W-:Y:S08]  /*2c360*/  MUFU.EX2 R226, R176 ;  /* 0x000000b000e27308 */ /* 0x000ff00000000800 */
[----:B------:R-:W0:Y:S08]  /*2c370*/  MUFU.EX2 R227, R177 ;  /* 0x000000b100e37308 */ /* 0x000e300000000800 */
[----:B------:R-:W-:Y:S01]  /*2c380*/  MUFU.EX2 R228, R180 ;  /* 0x000000b400e47308 */ /* 0x000fe20000000800 */
[----:B------:R-:W-:-:S02]  /*2c390*/  WARPGROUP.DEPBAR.LE gsb0, 0x0 ;  /* 0x00008000000079c5 */ /* 0x000fc40000010000 */
[----:B------:R-:W-:-:S06]  /*2c3a0*/  WARPGROUP.ARRIVE ;  /* 0x00000000000079c5 */ /* 0x000fcc0000000000 */
[----:B------:R-:W-:Y:S01]  /*2c3b0*/  HGMMA.64x256x16.F32.BF16 R24, R172, gdesc[UR4], R24, gsb0 ;  /* 0x03e00004ac187df0 */ /* 0x000fe20008001818 */
        /* <DEDUP_REMOVED lines=33> */
[----:B------:R-:W-:Y:S01]  /*2c5d0*/  F2FP.BF16.F32.PACK_AB R165, R187, R224 ;  /* 0x000000e0bba5723e */ /* 0x000fe200000010ff */
[----:B------:R-:W-:Y:S02]  /*2c5e0*/  WARPGROUP.DEPBAR.LE gsb0, 0x0 ;  /* 0x00008000000079c5 */ /* 0x000fe40000010000 */
[----:B------:R-:W-:-:S06]  /*2c5f0*/  WARPGROUP.ARRIVE ;  /* 0x00000000000079c5 */ /* 0x000fcc0000000000 */
[----:B------:R-:W-:Y:S01]  /*2c600*/  HGMMA.64x256x16.F32.BF16 R24, R168, gdesc[UR4], R24, gsb0 ;  /* 0x03e00004a8187df0 */ /* 0x000fe20008001818 */
        /* <DEDUP_REMOVED lines=32> */
[----:B------:R-:W-:Y:S02]  /*2c810*/  WARPGROUP.DEPBAR.LE gsb0, 0x0 ;  /* 0x00008000000079c5 */ /* 0x000fe40000010000 */
[----:B------:R-:W-:-:S06]  /*2c820*/  WARPGROUP.ARRIVE ;  /* 0x00000000000079c5 */ /* 0x000fcc0000000000 */
[----:B------:R-:W-:Y:S01]  /*2c830*/  HGMMA.64x256x16.F32.BF16 R24, R164, gdesc[UR4], R24, gsb0 ;  /* 0x03e00004a4187df0 */ /* 0x000fe20008001818 */
        /* <DEDUP_REMOVED lines=59> */
[----:B------:R-:W-:-:S02]  /*2cbf0*/  MOV R200, R155 ;  /* 0x0000009b00c87202 */ /* 0x000fc40000000f00 */
[----:B------:R-:W-:Y:S02]  /*2cc00*/  MOV R207, R154 ;  /* 0x0000009a00cf7202 */ /* 0x000fe40000000f00 */
[----:B0-----:R-:W-:Y:S02]  /*2cc10*/  F2FP.BF16.F32.PACK_AB R152, R179, R176 ;  /* 0x000000b0b398723e */ /* 0x001fe400000010ff */
        /* <DEDUP_REMOVED lines=8> */
[----:B------:R-:W-:Y:S02]  /*2cca0*/  WARPGROUP.DEPBAR.LE gsb0, 0x0 ;  /* 0x00008000000079c5 */ /* 0x000fe40000010000 */
[----:B------:R-:W-:-:S15]  /*2ccb0*/  WARPGROUP.ARRIVE ;  /* 0x00000000000079c5 */ /* 0x000fde0000000000 */
[----:B------:R-:W-:-:S08]  /*2ccc0*/  NOP ;  /* 0x0000000000007918 */ /* 0x000fd00000000000 */
[----:B------:R-:W-:Y:S03]  /*2ccd0*/  HGMMA.64x256x16.F32.BF16 R24, R152, gdesc[UR4], R24, gsb0 ;  /* 0x03e0000498187df0 */ /* 0x000fe60008001818 */
[----:B------:R-:W-:Y:S02]  /*2cce0*/  WARPGROUP.DEPBAR.LE gsb0, 0x0 ;  /* 0x00008000000079c5 */ /* 0x000fe40000010000 */
[----:B------:R-:W-:Y:S04]  /*2ccf0*/  STL.64 [R1], R24 ;  /* 0x0000001801007387 */ /* 0x000fe80000100a00 */
        /* <DEDUP_REMOVED lines=63> */
[----:B0-----:R-:W2:Y:S04]  /*2d0f0*/  LDL.LU.64 R150, [R1+0x1cc0] ;  /* 0x001cc00001967983 */ /* 0x001ea80000300a00 */
[----:B------:R-:W3:Y:S04]  /*2d100*/  LDL.LU.64 R148, [R1+0x1cb8] ;  /* 0x001cb80001947983 */ /* 0x000ee80000300a00 */
[----:B------:R-:W4:Y:S04]  /*2d110*/  LDL.LU.64 R146, [R1+0x1cb0] ;  /* 0x001cb00001927983 */ /* 0x000f280000300a00 */
        /* <DEDUP_REMOVED lines=60> */
[----:B------:R-:W4:Y:S01]  /*2d4e0*/  LDL.LU.64 R24, [R1+0x1ac8] ;  /* 0x001ac80001187983 */ /* 0x000f220000300a00 */
[----:B------:R-:W-:Y:S01]  /*2d4f0*/  UMOV UR6, UR18 ;  /* 0x0000001200067c82 */ /* 0x000fe20008000000 */
[----:B------:R-:W-:-:S02]  /*2d500*/  UMOV UR7, UR19 ;  /* 0x0000001300077c82 */ /* 0x000fc40008000000 */
[----:B------:R-:W4:Y:S04]  /*2d510*/  LDL.LU R213, [R1+0x778] ;  /* 0x0007780001d57983 */ /* 0x000f280000300800 */
[----:B------:R-:W4:Y:S01]  /*2d520*/  LDL.LU R212, [R1+0x764] ;  /* 0x0007640001d47983 */ /* 0x000f220000300800 */
[----:B------:R-:W-:-:S03]  /*2d530*/  MOV R215, R207 ;  /* 0x000000cf00d77202 */ /* 0x000fc60000000f00 */
[----:B------:R-:W4:Y:S01]  /*2d540*/  LDL.LU R209, [R1+0x774] ;  /* 0x0007740001d17983 */ /* 0x000f220000300800 */
[----:B------:R-:W-:-:S03]  /*2d550*/  MOV R23, R200 ;  /* 0x000000c800177202 */ /* 0x000fc60000000f00 */
[----:B------:R-:W4:Y:S04]  /*2d560*/  LDL.LU R208, [R1+0x760] ;  /* 0x0007600001d07983 */ /* 0x000f280000300800 */
[----:B------:R-:W4:Y:S04]  /*2d570*/  LDL.LU R211, [R1+0x730] ;  /* 0x0007300001d37983 */ /* 0x000f280000300800 */
[----:B------:R-:W4:Y:S04]  /*2d580*/  LDL.LU R210, [R1+0x754] ;  /* 0x0007540001d27983 */ /* 0x000f280000300800 */
[----:B------:R-:W4:Y:S04]  /*2d590*/  LDL.LU R207, [R1+0x734] ;  /* 0x0007340001cf7983 */ /* 0x000f280000300800 */
[----:B------:R-:W4:Y:S01]  /*2d5a0*/  LDL.LU R200, [R1+0x758] ;  /* 0x0007580001c87983 */ /* 0x000f220000300800 */
[-C--:B--2---:R-:W-:Y:S01]  /*2d5b0*/  FMUL R150, R150, R4.reuse ;  /* 0x0000000496967220 */ /* 0x084fe20000400000 */
[-C--:B------:R-:W-:Y:S01]  /*2d5c0*/  FMUL R151, R151, R4.reuse ;  /* 0x0000000497977220 */ /* 0x080fe20000400000 */
[-C--:B---3--:R-:W-:Y:S01]  /*2d5d0*/  FMUL R148, R148, R3.reuse ;  /* 0x0000000394947220 */ /* 0x088fe20000400000 */
[-C--:B------:R-:W-:Y:S01]  /*2d5e0*/  FMUL R149, R149, R3.reuse ;  /* 0x0000000395957220 */ /* 0x080fe20000400000 */
[-C--:B----4-:R-:W-:Y:S01]  /*2d5f0*/  FMUL R146, R146, R4.reuse ;  /* 0x0000000492927220 */ /* 0x090fe20000400000 */
        /* <DEDUP_REMOVED lines=128> */
[----:B------:R-:W-:Y:S01]  /*2de00*/  WARPGROUP.ARRIVE ;  /* 0x00000000000079c5 */ /* 0x000fe20000000000 */
[----:B------:R-:W2:Y:S04]  /*2de10*/  LDL.LU R221, [R1+0x768] ;  /* 0x0007680001dd7983 */ /* 0x000ea80000300800 */
[----:B------:R-:W2:-:S15]  /*2de20*/  LDL.LU R222, [R1+0x76c] ;  /* 0x00076c0001de7983 */ /* 0x000e9e0000300800 */
[----:B------:R-:W-:-:S03]  /*2de30*/  NOP ;  /* 0x0000000000007918 */ /* 0x000fc60000000000 */
[----:B------:R-:W-:Y:S01]  /*2de40*/  HGMMA.64x256x16.F32.BF16 R24, R216, gdesc[UR4], R24, gsb0 ;  /* 0x03e00004d8187df0 */ /* 0x000fe20008001818 */
[----:B------:R-:W-:Y:S01]  /*2de50*/  UMOV UR6, UR26 ;  /* 0x0000001a00067c82 */ /* 0x000fe20008000000 */
[----:B------:R-:W-:Y:S01]  /*2de60*/  UMOV UR7, UR27 ;  /* 0x0000001b00077c82 */ /* 0x000fe20008000000 */
[----:B------:R-:W3:Y:S01]  /*2de70*/  LDL.LU R223, [R1+0x750] ;  /* 0x0007500001df7983 */ /* 0x000ee20000300800 */
[----:B------:R-:W-:Y:S02]  /*2de80*/  WARPGROUP.DEPBAR.LE gsb0, 0x0 ;  /* 0x00008000000079c5 */ /* 0x000fe40000010000 */
[----:B------:R-:W-:-:S15]  /*2de90*/  WARPGROUP.ARRIVE ;  /* 0x00000000000079c5 */ /* 0x000fde0000000000 */
[----:B------:R-:W-:-:S07]  /*2dea0*/  NOP ;  /* 0x0000000000007918 */ /* 0x000fce0000000000 */
        /* <DEDUP_REMOVED lines=27> */
[----:B------:R-:W-:Y:S02]  /*2e060*/  FADD R23, R215, R23 ;  /* 0x00000017d7177221 */ /* 0x000fe40000000000 */
[----:B------:R-:W4:Y:S02]  /*2e070*/  LDL.LU R215, [R1+0x73c] ;  /* 0x00073c0001d77983 */ /* 0x000f240000300800 */
[----:B------:R-:W-:Y:S02]  /*2e080*/  FADD R23, R213, R23 ;  /* 0x00000017d5177221 */ /* 0x000fe40000000000 */
[----:B------:R-:W4:Y:S02]  /*2e090*/  LDL.LU R213, [R1+0x75c] ;  /* 0x00075c0001d57983 */ /* 0x000f240000300800 */
[----:B------:R-:W-:Y:S01]  /*2e0a0*/  FADD R23, R209, R23 ;  /* 0x00000017d1177221 */ /* 0x000fe20000000000 */
[----:B------:R-:W-:-:S02]  /*2e0b0*/  WARPGROUP.DEPBAR.LE gsb0, 0x0 ;  /* 0x00008000000079c5 */ /* 0x000fc40000010000 */
[----:B------:R-:W-:Y:S01]  /*2e0c0*/  WARPGROUP.ARRIVE ;  /* 0x00000000000079c5 */ /* 0x000fe20000000000 */
[----:B------:R-:W0:-:S13]  /*2e0d0*/  LDC R159, c[0x0][0x254] ;  /* 0x00009500ff9f7b82 */ /* 0x000e1a0000000800 */
[----:B------:R-:W-:Y:S03]  /*2e0e0*/  HGMMA.64x256x16.F32.BF16 R24, R152, gdesc[UR4], R24, gsb0 ;  /* 0x03e0000498187df0 */ /* 0x000fe60008001818 */
[----:B------:R-:W-:Y:S02]  /*2e0f0*/  WARPGROUP.DEPBAR.LE gsb0, 0x0 ;  /* 0x00008000000079c5 */ /* 0x000fe40000010000 */
[----:B--2---:R-:W-:Y:S01]  /*2e100*/  FADD R153, R222, R221 ;  /* 0x000000ddde997221 */ /* 0x004fe20000000000 */
[----:B------:R-:W-:Y:S02]  /*2e110*/  FADD R154, R0, R9 ;  /* 0x00000009009a7221 */ /* 0x000fe40000000000 */
[----:B------:R-:W2:Y:S01]  /*2e120*/  LDL.LU R9, [R1+0x1ac4] ;  /* 0x001ac40001097983 */ /* 0x000ea20000300800 */
[----:B------:R-:W-:-:S03]  /*2e130*/  FADD R153, R212, R153 ;  /* 0x00000099d4997221 */ /* 0x000fc60000000000 */
[----:B------:R-:W2:Y:S01]  /*2e140*/  LDL.LU R0, [R1+0x1ac0] ;  /* 0x001ac00001007983 */ /* 0x000ea20000300800 */
[----:B------:R-:W-:Y:S01]  /*2e150*/  FADD R155, R252, R248 ;  /* 0x000000f8fc9b7221 */ /* 0x000fe20000000000 */
[----:B------:R-:W-:Y:S02]  /*2e160*/  FADD R154, R8, R154 ;  /* 0x0000009a089a7221 */ /* 0x000fe40000000000 */
[----:B------:R-:W2:Y:S01]  /*2e170*/  LDL.LU R212, [R1+0x748] ;  /* 0x0007480001d47983 */ /* 0x000ea20000300800 */
[----:B------:R-:W-:-:S03]  /*2e180*/  FADD R153, R208, R153 ;  /* 0x00000099d0997221 */ /* 0x000fc60000000000 */
[----:B------:R-:W2:Y:S01]  /*2e190*/  LDL.LU R221, [R1+0x738] ;  /* 0x0007380001dd7983 */ /* 0x000ea20000300800 */
[----:B---3--:R-:W-:-:S03]  /*2e1a0*/  FADD R152, R223, R23 ;  /* 0x00000017df987221 */ /* 0x008fc60000000000 */
[----:B------:R-:W3:Y:S01]  /*2e1b0*/  LDL.LU R8, [R1+0x1abc] ;  /* 0x001abc0001087983 */ /* 0x000ee20000300800 */
[----:B------:R-:W-:Y:S01]  /*2e1c0*/  FADD R155, R250, R155 ;  /* 0x0000009bfa9b7221 */ /* 0x000fe20000000000 */
[----:B------:R-:W-:Y:S02]  /*2e1d0*/  FADD R23, R7, R154 ;  /* 0x0000009a07177221 */ /* 0x000fe40000000000 */
[----:B------:R-:W3:Y:S01]  /*2e1e0*/  LDL.LU R209, [R1+0x710] ;  /* 0x0007100001d17983 */ /* 0x000ee20000300800 */
[----:B------:R-:W-:-:S03]  /*2e1f0*/  FADD R153, R211, R153 ;  /* 0x00000099d3997221 */ /* 0x000fc60000000000 */
[----:B------:R-:W3:Y:S01]  /*2e200*/  LDL.LU R208, [R1+0x740] ;  /* 0x0007400001d07983 */ /* 0x000ee20000300800 */
[----:B------:R-:W-:-:S03]  /*2e210*/  FADD R154, R251, R155 ;  /* 0x0000009bfb9a7221 */ /* 0x000fc60000000000 */
[----:B------:R-:W3:Y:S01]  /*2e220*/  LDL.LU R7, [R1+0x1ab8] ;  /* 0x001ab80001077983 */ /* 0x000ee20000300800 */
[----:B------:R-:W-:-:S03]  /*2e230*/  FADD R155, R210, R152 ;  /* 0x00000098d29b7221 */ /* 0x000fc60000000000 */
[----:B------:R-:W3:Y:S04]  /*2e240*/  LDL.LU R222, [R1+0x714] ;  /* 0x0007140001de7983 */ /* 0x000ee80000300800 */
        /* <DEDUP_REMOVED lines=8> */
[----:B----4-:R-:W-:Y:S01]  /*2e2d0*/  FADD R153, R215, R153 ;  /* 0x00000099d7997221 */ /* 0x010fe20000000000 */
[----:B------:R-:W-:Y:S02]  /*2e2e0*/  FADD R154, R213, R154 ;  /* 0x0000009ad59a7221 */ /* 0x000fe40000000000 */
[----:B------:R-:W4:Y:S04]  /*2e2f0*/  LDL.LU R215, [R1+0x700] ;  /* 0x0007000001d77983 */ /* 0x000f280000300800 */
[----:B------:R-:W4:Y:S01]  /*2e300*/  LDL.LU R213, [R1+0x720] ;  /* 0x0007200001d57983 */ /* 0x000f220000300800 */
[----:B--2---:R-:W-:-:S03]  /*2e310*/  FADD R153, R212, R153 ;  /* 0x00000099d4997221 */ /* 0x004fc60000000000 */
[----:B------:R-:W2:Y:S01]  /*2e320*/  LDL.LU R212, [R1+0x704] ;  /* 0x0007040001d47983 */ /* 0x000ea20000300800 */
[----:B------:R-:W-:Y:S01]  /*2e330*/  FADD R154, R221, R154 ;  /* 0x0000009add9a7221 */ /* 0x000fe20000000000 */
[----:B---3--:R-:W-:Y:S02]  /*2e340*/  FADD R153, R209, R153 ;  /* 0x00000099d1997221 */ /* 0x008fe40000000000 */
[----:B------:R-:W3:Y:S01]  /*2e350*/  LDL.LU R209, [R1+0x724] ;  /* 0x0007240001d17983 */ /* 0x000ee20000300800 */
[----:B------:R-:W-:-:S03]  /*2e360*/  FADD R154, R208, R154 ;  /* 0x0000009ad09a7221 */ /* 0x000fc60000000000 */
[----:B------:R-:W3:Y:S01]  /*2e370*/  LDL.LU R208, [R1+0x708] ;  /* 0x0007080001d07983 */ /* 0x000ee20000300800 */
[----:B------:R-:W-:Y:S01]  /*2e380*/  FADD R153, R222, R153 ;  /* 0x00000099de997221 */ /* 0x000fe20000000000 */
[----:B------:R-:W-:Y:S02]  /*2e390*/  FADD R154, R211, R154 ;  /* 0x0000009ad39a7221 */ /* 0x000fe40000000000 */
[----:B------:R-:W3:Y:S01]  /*2e3a0*/  LDL.LU R211, [R1+0x72c] ;  /* 0x00072c0001d37983 */ /* 0x000ee20000300800 */
[----:B------:R-:W-:-:S03]  /*2e3b0*/  FADD R153, R210, R153 ;  /* 0x00000099d2997221 */ /* 0x000fc60000000000 */
[----:B------:R-:W3:Y:S01]  /*2e3c0*/  LDL.LU R210, [R1+0x70c] ;  /* 0x00070c0001d27983 */ /* 0x000ee20000300800 */
[----:B------:R-:W-:Y:S01]  /*2e3d0*/  FADD R154, R223, R154 ;  /* 0x0000009adf9a7221 */ /* 0x000fe20000000000 */
[----:B------:R-:W-:Y:S02]  /*2e3e0*/  FADD R153, R207, R153 ;  /* 0x00000099cf997221 */ /* 0x000fe40000000000 */
[----:B------:R-:W3:Y:S01]  /*2e3f0*/  LDL.LU R207, [R1+0x680] ;  /* 0x0006800001cf7983 */ /* 0x000ee20000300800 */
[----:B------:R-:W-:-:S03]  /*2e400*/  FADD R154, R200, R154 ;  /* 0x0000009ac89a7221 */ /* 0x000fc60000000000 */
[----:B------:R-:W3:Y:S04]  /*2e410*/  LDL.LU R200, [R1+0x660] ;  /* 0x0006600001c87983 */ /* 0x000ee80000300800 */
[----:B------:R-:W3:Y:S04]  /*2e420*/  LDL.LU R217, [R1+0x684] ;  /* 0x0006840001d97983 */ /* 0x000ee80000300800 */
[----:B------:R-:W3:Y:S04]  /*2e430*/  LDL.LU R218, [R1+0x664] ;  /* 0x0006640001da7983 */ /* 0x000ee80000300800 */
[----:B------:R-:W3:Y:S04]  /*2e440*/  LDL.LU R219, [R1+0x690] ;  /* 0x0006900001db7983 */ /* 0x000ee80000300800 */
[----:B------:R-:W3:Y:S04]  /*2e450*/  LDL.LU R220, [R1+0x66c] ;  /* 0x00066c0001dc7983 */ /* 0x000ee80000300800 */
[----:B------:R-:W3:Y:S01]  /*2e460*/  LDL.LU R221, [R1+0x688] ;  /* 0x0006880001dd7983 */ /* 0x000ee20000300800 */
[----:B----4-:R-:W-:-:S03]  /*2e470*/  FADD R153, R215, R153 ;  /* 0x00000099d7997221 */ /* 0x010fc60000000000 */
[----:B------:R-:W4:Y:S01]  /*2e480*/  LDL.LU R222, [R1+0x678] ;  /* 0x0006780001de7983 */ /* 0x000f220000300800 */
[----:B------:R-:W-:-:S03]  /*2e490*/  FADD R154, R213, R154 ;  /* 0x0000009ad59a7221 */ /* 0x000fc60000000000 */
[----:B------:R-:W4:Y:S04]  /*2e4a0*/  LDL.LU R223, [R1+0x668] ;  /* 0x0006680001df7983 */ /* 0x000f280000300800 */
[----:B------:R-:W4:Y:S04]  /*2e4b0*/  LDL.LU R215, [R1+0x640] ;  /* 0x0006400001d77983 */ /* 0x000f280000300800 */
[----:B------:R-:W4:Y:S01]  /*2e4c0*/  LDL.LU R213, [R1+0x670] ;  /* 0x0006700001d57983 */ /* 0x000f220000300800 */
[----:B--2---:R-:W-:-:S03]  /*2e4d0*/  FADD R153, R212, R153 ;  /* 0x00000099d4997221 */ /* 0x004fc60000000000 */
[----:B------:R-:W2:Y:S01]  /*2e4e0*/  LDL.LU R212, [R1+0x644] ;  /* 0x0006440001d47983 */ /* 0x000ea20000300800 */
[----:B---3--:R-:W-:-:S03]  /*2e4f0*/  FADD R154, R209, R154 ;  /* 0x0000009ad19a7221 */ /* 0x008fc60000000000 */
[----:B------:R-:W3:Y:S01]  /*2e500*/  LDL.LU R209, [R1+0x674] ;  /* 0x0006740001d17983 */ /* 0x000ee20000300800 */
[----:B------:R-:W-:-:S03]  /*2e510*/  FADD R153, R208, R153 ;  /* 0x00000099d0997221 */ /* 0x000fc60000000000 */
        /* <DEDUP_REMOVED lines=9> */
[----:B------:R-:W-:Y:S01]  /*2e5b0*/  FADD R23, R246, R23 ;  /* 0x00000017f6177221 */ /* 0x000fe20000000000 */
[----:B------:R-:W-:Y:S01]  /*2e5c0*/  FADD R152, R243, R152 ;  /* 0x00000098f3987221 */ /* 0x000fe20000000000 */
[----:B------:R-:W-:Y:S02]  /*2e5d0*/  FADD R154, R217, R154 ;  /* 0x0000009ad99a7221 */ /* 0x000fe40000000000 */
[----:B------:R-:W-:Y:S01]  /*2e5e0*/  FADD R23, R247, R23 ;  /* 0x00000017f7177221 */ /* 0x000fe20000000000 */
[----:B------:R-:W-:Y:S01]  /*2e5f0*/  FADD R153, R218, R153 ;  /* 0x00000099da997221 */ /* 0x000fe20000000000 */
[----:B------:R-:W-:Y:S02]  /*2e600*/  FADD R152, R244, R152 ;  /* 0x00000098f4987221 */ /* 0x000fe40000000000 */
[----:B------:R-:W-:Y:S01]  /*2e610*/  FADD R23, R249, R23 ;  /* 0x00000017f9177221 */ /* 0x000fe20000000000 */
[----:B------:R-:W-:Y:S01]  /*2e620*/  FADD R154, R219, R154 ;  /* 0x0000009adb9a7221 */ /* 0x000fe20000000000 */
[----:B------:R-:W-:-:S02]  /*2e630*/  FADD R152, R245, R152 ;  /* 0x00000098f5987221 */ /* 0x000fc40000000000 */
[----:B------:R-:W-:Y:S01]  /*2e640*/  FADD R23, R239, R23 ;  /* 0x00000017ef177221 */ /* 0x000fe20000000000 */
[----:B------:R-:W-:Y:S01]  /*2e650*/  FADD R153, R220, R153 ;  /* 0x00000099dc997221 */ /* 0x000fe20000000000 */
[----:B------:R-:W-:Y:S02]  /*2e660*/  FADD R154, R221, R154 ;  /* 0x0000009add9a7221 */ /* 0x000fe40000000000 */
[----:B------:R-:W-:Y:S01]  /*2e670*/  FADD R23, R238, R23 ;  /* 0x00000017ee177221 */ /* 0x000fe20000000000 */
[----:B------:R-:W-:Y:S01]  /*2e680*/  FADD R152, R233, R152 ;  /* 0x00000098e9987221 */ /* 0x000fe20000000000 */
[----:B----4-:R-:W-:Y:S02]  /*2e690*/  FADD R153, R222, R153 ;  /* 0x00000099de997221 */ /* 0x010fe40000000000 */
[----:B------:R-:W-:Y:S01]  /*2e6a0*/  FADD R23, R240, R23 ;  /* 0x00000017f0177221 */ /* 0x000fe20000000000 */
[----:B------:R-:W-:Y:S01]  /*2e6b0*/  FADD R154, R223, R154 ;  /* 0x0000009adf9a7221 */ /* 0x000fe20000000000 */
[----:B------:R-:W-:Y:S01]  /*2e6c0*/  FADD R152, R235, R152 ;  /* 0x00000098eb987221 */ /* 0x000fe20000000000 */
[----:B------:R-:W-:Y:S01]  /*2e6d0*/  FADD R153, R215, R153 ;  /* 0x00000099d7997221 */ /* 0x000fe20000000000 */
[----:B------:R-:W-:Y:S01]  /*2e6e0*/  FADD R23, R242, R23 ;  /* 0x00000017f2177221 */ /* 0x000fe20000000000 */
[----:B------:R-:W-:Y:S01]  /*2e6f0*/  FADD R154, R213, R154 ;  /* 0x0000009ad59a7221 */ /* 0x000fe20000000000 */
[----:B------:R-:W-:-:S02]  /*2e700*/  FADD R152, R236, R152 ;  /* 0x00000098ec987221 */ /* 0x000fc40000000000 */
[----:B------:R-:W-:Y:S02]  /*2e710*/  FADD R23, R231, R23 ;  /* 0x00000017e7177221 */ /* 0x000fe40000000000 */
[----:B------:R-:W-:Y:S02]  /*2e720*/  FADD R152, R237, R152 ;  /* 0x00000098ed987221 */ /* 0x000fe40000000000 */
[----:B------:R-:W-:Y:S02]  /*2e730*/  FADD R23, R230, R23 ;  /* 0x00000017e6177221 */ /* 0x000fe40000000000 */
[----:B------:R-:W-:Y:S02]  /*2e740*/  FADD R152, R226, R152 ;  /* 0x00000098e2987221 */ /* 0x000fe40000000000 */
[----:B------:R-:W-:Y:S02]  /*2e750*/  FADD R23, R232, R23 ;  /* 0x00000017e8177221 */ /* 0x000fe40000000000 */
        /* <DEDUP_REMOVED lines=31> */
[----:B------:R-:W-:Y:S01]  /*2e950*/  FADD R23, R184, R23 ;  /* 0x00000017b8177221 */ /* 0x000fe20000000000 */
[----:B--2---:R-:W-:Y:S01]  /*2e960*/  FADD R153, R212, R153 ;  /* 0x00000099d4997221 */ /* 0x004fe20000000000 */
[----:B---3--:R-:W-:-:S03]  /*2e970*/  FADD R154, R209, R154 ;  /* 0x0000009ad19a7221 */ /* 0x008fc60000000000 */
[----:B------:R-:W-:Y:S01]  /*2e980*/  FADD R153, R208, R153 ;  /* 0x00000099d0997221 */ /* 0x000fe20000000000 */
[----:B------:R-:W-:-:S03]  /*2e990*/  FADD R154, R211, R154 ;  /* 0x0000009ad39a7221 */ /* 0x000fc60000000000 */
[----:B------:R-:W-:Y:S01]  /*2e9a0*/  FADD R153, R210, R153 ;  /* 0x00000099d2997221 */ /* 0x000fe20000000000 */
[----:B------:R-:W-:-:S03]  /*2e9b0*/  FADD R154, R207, R154 ;  /* 0x0000009acf9a7221 */ /* 0x000fc60000000000 */
[----:B------:R-:W-:Y:S01]  /*2e9c0*/  FADD R153, R200, R153 ;  /* 0x00000099c8997221 */ /* 0x000fe20000000000 */
[----:B------:R-:W-:Y:S02]  /*2e9d0*/  FADD R154, R7, R154 ;  /* 0x0000009a079a7221 */ /* 0x000fe40000000000 */
[----:B------:R1:W5:Y:S01]  /*2e9e0*/  LDL.LU R7, [R1+0x1ab4] ;  /* 0x001ab40001077983 */ /* 0x0003620000300800 */
[----:B------:R-:W-:Y:S01]  /*2e9f0*/  FADD R153, R8, R153 ;  /* 0x0000009908997221 */ /* 0x000fe20000000000 */
[----:B------:R-:W-:Y:S02]  /*2ea00*/  FADD R154, R9, R154 ;  /* 0x0000009a099a7221 */ /* 0x000fe40000000000 */
[----:B------:R1:W5:Y:S01]  /*2ea10*/  LDL.LU R8, [R1+0x1ab0] ;  /* 0x001ab00001087983 */ /* 0x0003620000300800 */
[----:B------:R-:W-:Y:S01]  /*2ea20*/  FADD R153, R10, R153 ;  /* 0x000000990a997221 */ /* 0x000fe20000000000 */
[----:B------:R-:W-:Y:S02]  /*2ea30*/  FADD R154, R0, R154 ;  /* 0x0000009a009a7221 */ /* 0x000fe40000000000 */
[----:B------:R1:W5:Y:S01]  /*2ea40*/  LDL.LU R9, [R1+0x1aac] ;  /* 0x001aac0001097983 */ /* 0x0003620000300800 */
[----:B------:R-:W-:Y:S01]  /*2ea50*/  FADD R153, R15, R153 ;  /* 0x000000990f997221 */ /* 0x000fe20000000000 */
[----:B------:R-:W-:-:S02]  /*2ea60*/  FADD R154, R16, R154 ;  /* 0x0000009a109a7221 */ /* 0x000fc40000000000 */
[----:B------:R1:W5:Y:S01]  /*2ea70*/  LDL.LU R10, [R1+0x1aa8] ;  /* 0x001aa800010a7983 */ /* 0x0003620000300800 */
[----:B------:R-:W-:Y:S01]  /*2ea80*/  FADD R153, R17, R153 ;  /* 0x0000009911997221 */ /* 0x000fe20000000000 */
[----:B------:R-:W-:Y:S02]  /*2ea90*/  FADD R154, R18, R154 ;  /* 0x0000009a129a7221 */ /* 0x000fe40000000000 */
[----:B------:R-:W2:Y:S01]  /*2eaa0*/  LDL.LU R0, [R1+0x1aa4] ;  /* 0x001aa40001007983 */ /* 0x000ea20000300800 */
[----:B------:R-:W-:-:S03]  /*2eab0*/  FADD R153, R19, R153 ;  /* 0x0000009913997221 */ /* 0x000fc60000000000 */
[----:B------:R1:W5:Y:S04]  /*2eac0*/  LDL.LU R15, [R1+0x1aa0] ;  /* 0x001aa000010f7983 */ /* 0x0003680000300800 */
[----:B------:R1:W5:Y:S01]  /*2ead0*/  LDL.LU R16, [R1+0x1a9c] ;  /* 0x001a9c0001107983 */ /* 0x0003620000300800 */
[----:B------:R-:W-:-:S03]  /*2eae0*/  FADD R154, R20, R154 ;  /* 0x0000009a149a7221 */ /* 0x000fc60000000000 */
[----:B------:R1:W5:Y:S04]  /*2eaf0*/  LDL.LU R17, [R1+0x1a98] ;  /* 0x001a980001117983 */ /* 0x0003680000300800 */
[----:B------:R1:W5:Y:S04]  /*2eb00*/  LDL.LU R18, [R1+0x1a94] ;  /* 0x001a940001127983 */ /* 0x0003680000300800 */
[----:B------:R1:W5:Y:S04]  /*2eb10*/  LDL.LU R19, [R1+0x1a90] ;  /* 0x001a900001137983 */ /* 0x0003680000300800 */
[----:B------:R-:W3:Y:S04]  /*2eb20*/  LDL.LU R165, [R1+0xa6c] ;  /* 0x000a6c0001a57983 */ /* 0x000ee80000300800 */
[----:B------:R1:W5:Y:S04]  /*2eb30*/  LDL.LU R20, [R1+0x1a8c] ;  /* 0x001a8c0001147983 */ /* 0x0003680000300800 */
[----:B------:R-:W4:Y:S04]  /*2eb40*/  LDL.LU R164, [R1+0xa70] ;  /* 0x000a700001a47983 */ /* 0x000f280000300800 */
[----:B------:R-:W2:Y:S01]  /*2eb50*/  LDL.LU R162, [R1+0xa68] ;  /* 0x000a680001a27983 */ /* 0x000ea20000300800 */
[----:B------:R-:W-:-:S03]  /*2eb60*/  FADD R155, R21, R153 ;  /* 0x00000099159b7221 */ /* 0x000fc60000000000 */
[----:B------:R-:W4:Y:S04]  /*2eb70*/  LDL.LU R161, [R1+0xa64] ;  /* 0x000a640001a17983 */ /* 0x000f280000300800 */
[----:B------:R1:W5:Y:S04]  /*2eb80*/  LDL.LU R21, [R1+0x1a88] ;  /* 0x001a880001157983 */ /* 0x0003680000300800 */
[----:B------:R-:W4:Y:S01]  /*2eb90*/  LDL.LU R163, [R1+0xa74] ;  /* 0x000a740001a37983 */ /* 0x000f220000300800 */
[----:B------:R-:W-:Y:S01]  /*2eba0*/  FADD R153, R179, R152 ;  /* 0x00000098b3997221 */ /* 0x000fe20000000000 */
[----:B------:R-:W-:Y:S01]  /*2ebb0*/  FADD R152, R22, R154 ;  /* 0x0000009a16987221 */ /* 0x000fe20000000000 */
[----:B------:R-:W-:Y:S01]  /*2ebc0*/  FADD R154, R214, R23 ;  /* 0x00000017d69a7221 */ /* 0x000fe20000000000 */
[----:B------:R-:W4:Y:S01]  /*2ebd0*/  LDL R160, [R1+0x1a74] ;  /* 0x001a740001a07983 */ /* 0x000f220000100800 */
[----:B------:R-:W-:-:S03]  /*2ebe0*/  FADD R23, R2, R155 ;  /* 0x0000009b02177221 */ /* 0x000fc60000000000 */
[----:B------:R1:W5:Y:S04]  /*2ebf0*/  LDL.LU R22, [R1+0x1a84] ;  /* 0x001a840001167983 */ /* 0x0003680000300800 */
[----:B------:R-:W0:Y:S01]  /*2ec00*/  LDL.LU R2, [R1+0x1a80] ;  /* 0x001a800001027983 */ /* 0x000e220000300800 */
[----:B------:R-:W-:Y:S01]  /*2ec10*/  FADD R153, R180, R153 ;  /* 0x00000099b4997221 */ /* 0x000fe20000000000 */
[----:B------:R-:W-:Y:S02]  /*2ec20*/  FADD R154, R178, R154 ;  /* 0x0000009ab29a7221 */ /* 0x000fe40000000000 */
[----:B------:R-:W1:Y:S01]  /*2ec30*/  SHFL.BFLY PT, R155, R152, 0x2, 0x1f ;  /* 0x0c401f00989b7f89 */ /* 0x000e6200000e0000 */
[----:B------:R-:W-:-:S03]  /*2ec40*/  FADD R156, R182, R153 ;  /* 0x00000099b69c7221 */ /* 0x000fc60000000000 */
[----:B------:R-:W1:Y:S04]  /*2ec50*/  SHFL.BFLY PT, R153, R23, 0x2, 0x1f ;  /* 0x0c401f0017997f89 */ /* 0x000e6800000e0000 */
[----:B------:R-:W1:Y:S04]  /*2ec60*/  SHFL.BFLY PT, R157, R154, 0x2, 0x1f ;  /* 0x0c401f009a9d7f89 */ /* 0x000e6800000e0000 */
[----:B------:R-:W1:Y:S02]  /*2ec70*/  SHFL.BFLY PT, R158, R156, 0x2, 0x1f ;  /* 0x0c401f009c9e7f89 */ /* 0x000e6400000e0000 */
[----:B-1----:R-:W-:Y:S01]  /*2ec80*/  FADD R155, R152, R155 ;  /* 0x0000009b989b7221 */ /* 0x002fe20000000000 */
[----:B------:R-:W-:Y:S01]  /*2ec90*/  FADD R153, R23, R153 ;  /* 0x0000009917997221 */ /* 0x000fe20000000000 */
[----:B------:R-:W-:-:S03]  /*2eca0*/  FADD R23, R154, R157 ;  /* 0x0000009d9a177221 */ /* 0x000fc60000000000 */
[----:B------:R-:W1:Y:S01]  /*2ecb0*/  SHFL.BFLY PT, R157, R155, 0x1, 0x1f ;  /* 0x0c201f009b9d7f89 */ /* 0x000e6200000e0000 */
[----:B------:R-:W-:-:S03]  /*2ecc0*/  FADD R152, R156, R158 ;  /* 0x0000009e9c987221 */ /* 0x000fc60000000000 */
[----:B------:R-:W1:Y:S04]  /*2ecd0*/  SHFL.BFLY PT, R156, R23, 0x1, 0x1f ;  /* 0x0c201f00179c7f89 */ /* 0x000e6800000e0000 */
[----:B------:R-:W1:Y:S04]  /*2ece0*/  SHFL.BFLY PT, R154, R153, 0x1, 0x1f ;  /* 0x0c201f00999a7f89 */ /* 0x000e6800000e0000 */
[----:B------:R-:W1:Y:S02]  /*2ecf0*/  SHFL.BFLY PT, R158, R152, 0x1, 0x1f ;  /* 0x0c201f00989e7f89 */ /* 0x000e6400000e0000 */
[----:B-1----:R-:W-:Y:S01]  /*2ed00*/  FADD R155, R155, R157 ;  /* 0x0000009d9b9b7221 */ /* 0x002fe20000000000 */
[----:B------:R-:W-:Y:S01]  /*2ed10*/  FADD R23, R23, R156 ;  /* 0x0000009c17177221 */ /* 0x000fe20000000000 */
[----:B------:R-:W-:Y:S01]  /*2ed20*/  FADD R153, R153, R154 ;  /* 0x0000009a99997221 */ /* 0x000fe20000000000 */
[----:B------:R-:W-:Y:S01]  /*2ed30*/  FADD R152, R152, R158 ;  /* 0x0000009e98987221 */ /* 0x000fe20000000000 */
[----:B---3--:R-:W-:-:S05]  /*2ed40*/  FFMA R165, R6, R165, R155 ;  /* 0x000000a506a57223 */ /* 0x008fca000000009b */
[----:B------:R-:W-:Y:S01]  /*2ed50*/  STL [R1+0xa6c], R165 ;  /* 0x000a6ca501007387 */ /* 0x000fe20000100800 */
[----:B--2---:R-:W-:-:S05]  /*2ed60*/  FFMA R162, R4, R162, R23 ;  /* 0x000000a204a27223 */ /* 0x004fca0000000017 */
[----:B------:R1:W-:Y:S01]  /*2ed70*/  STL [R1+0xa68], R162 ;  /* 0x000a68a201007387 */ /* 0x0003e20000100800 */
[----:B----4-:R-:W-:Y:S01]  /*2ed80*/  FFMA R164, R5, R164, R153 ;  /* 0x000000a405a47223 */ /* 0x010fe20000000099 */
[----:B------:R-:W-:Y:S01]  /*2ed90*/  IADD3 R161, R161, 0x80, RZ ;  /* 0x00000080a1a17810 */ /* 0x000fe20007ffe0ff */
[----:B-1----:R-:W1:Y:S01]  /*2eda0*/  LDC R162, c[0x0][0x280] ;  /* 0x0000a000ffa27b82 */ /* 0x002e620000000800 */
[----:B------:R-:W-:Y:S02]  /*2edb0*/  FFMA R163, R3, R163, R152 ;  /* 0x000000a303a37223 */ /* 0x000fe40000000098 */
[----:B------:R2:W-:Y:S04]  /*2edc0*/  STL [R1+0xa70], R164 ;  /* 0x000a70a401007387 */ /* 0x0005e80000100800 */
        /* <DEDUP_REMOVED lines=9> */
[----:B------:R2:W-:Y:S01]  /*2ee60*/  STL [R1+0xa60], R11 ;  /* 0x000a600b01007387 */ /* 0x0005e20000100800 */
[----:B-1----:R-:W-:-:S02]  /*2ee70*/  ISETP.GE.AND P0, PT, R161, R162, PT ;  /* 0x000000a2a100720c */ /* 0x002fc40003f06270 */
[----:B0-----:R-:W-:Y:S02]  /*2ee80*/  LEA R2, R159, R2, 0x7 ;  /* 0x000000029f027211 */ /* 0x001fe400078e38ff */
[----:B------:R-:W-:-:S09]  /*2ee90*/  LEA R0, R160, R0, 0x7 ;  /* 0x00000000a0007211 */ /* 0x000fd200078e38ff */
[----:B--2---:R-:W-:Y:S05]  /*2eea0*/  @!P0 BRA `(.L_x_1) ;  /* 0xfffffea400648947 */ /* 0x004fea000383ffff */
.L_x_0:
[----:B------:R-:W2:Y:S04]  /*2eeb0*/  LDL.LU R6, [R1+0xa6c] ;  /* 0x000a6c0001067983 */ /* 0x000ea80000300800 */
[----:B------:R-:W3:Y:S04]  /*2eec0*/  LDL.LU R4, [R1+0xa70] ;  /* 0x000a700001047983 */ /* 0x000ee80000300800 */
[----:B------:R-:W4:Y:S04]  /*2eed0*/  LDL.LU R3, [R1+0xa74] ;  /* 0x000a740001037983 */ /* 0x000f280000300800 */
[----:B------:R-:W4:Y:S04]  /*2eee0*/  LDL.LU R5, [R1+0xa68] ;  /* 0x000a680001057983 */ /* 0x000f280000300800 */
[----:B------:R-:W4:Y:S04]  /*2eef0*/  LDL.LU R153, [R1+0x8] ;  /* 0x0000080001997983 */ /* 0x000f280000300800 */
[----:B------:R-:W4:Y:S04]  /*2ef00*/  LDL.LU R13, [R1] ;  /* 0x00000000010d7983 */ /* 0x000f280000300800 */
[----:B------:R-:W4:Y:S04]  /*2ef10*/  LDL.LU R12, [R1+0x408] ;  /* 0x00040800010c7983 */ /* 0x000f280000300800 */
[----:B------:R-:W4:Y:S01]  /*2ef20*/  LDL.LU R11, [R1+0x400] ;  /* 0x00040000010b7983 */ /* 0x000f220000300800 */
[----:B------:R-:W0:Y:S01]  /*2ef30*/  S2R R155, SR_CgaCtaId ;  /* 0x00000000009b7919 */ /* 0x000e220000008800 */
[----:B------:R-:W-:Y:S01]  /*2ef40*/  MOV R154, 0x400 ;  /* 0x00000400009a7802 */ /* 0x000fe20000000f00 */
[----:B-----5:R-:W-:Y:S01]  /*2ef50*/  FMUL R10, R151, 0.25 ;  /* 0x3e800000970a7820 */ /* 0x020fe20000400000 */
[----:B------:R-:W-:-:S02]  /*2ef60*/  FMUL R9, R150, 0.25 ;  /* 0x3e80000096097820 */ /* 0x000fc40000400000 */
[----:B0-----:R-:W-:Y:S01]  /*2ef70*/  LEA R154, R155, R154, 0x18 ;  /* 0x0000009a9b9a7211 */ /* 0x001fe200078ec0ff */
[----:B------:R-:W-:Y:S01]  /*2ef80*/  BAR.SYNC.DEFER_BLOCKING 0x0 ;  /* 0x0000000000007b1d */ /* 0x000fe20000010000 */
[----:B--2---:R-:W-:-:S05]  /*2ef90*/  MOV R152, R6 ;  /* 0x0000000600987202 */ /* 0x004fca0000000f00 */
[----:B------:R-:W0:Y:S01]  /*2efa0*/  S2R R6, SR_TID.X ;  /* 0x0000000000067919 */ /* 0x000e220000002100 */
[----:B---3--:R-:W-:Y:S02]  /*2efb0*/  MOV R23, R4 ;  /* 0x0000000400177202 */ /* 0x008fe40000000f00 */
[----:B----4-:R-:W-:Y:S02]  /*2efc0*/  MOV R14, R3 ;  /* 0x00000003000e7202 */ /* 0x010fe40000000f00 */
[----:B------:R-:W-:Y:S02]  /*2efd0*/  FSETP.GT.AND P1, PT, |R5|, 8.50705917302346158658e+37, PT ;  /* 0x7e8000000500780b */ /* 0x000fe40003f24200 */
[C---:B0-----:R-:W-:Y:S02]  /*2efe0*/  SHF.L.U32 R3, R6.reuse, 0x2, RZ ;  /* 0x0000000206037819 */ /* 0x041fe400000006ff */
[C---:B------:R-:W-:Y:S02]  /*2eff0*/  SHF.L.U32 R0, R6.reuse, 0x3, RZ ;  /* 0x0000000306007819 */ /* 0x040fe400000006ff */
[----:B------:R-:W-:-:S02]  /*2f000*/  SHF.L.U32 R2, R6, 0x4, RZ ;  /* 0x0000000406027819 */ /* 0x000fc400000006ff */
[----:B------:R-:W-:Y:S02]  /*2f010*/  SHF.L.U32 R252, R6, 0x7, RZ ;  /* 0x0000000706fc7819 */ /* 0x000fe400000006ff */
[----:B------:R-:W-:Y:S02]  /*2f020*/  LOP3.LUT R3, R3, 0x3c0, RZ, 0xc0, !PT ;  /* 0x000003c003037812 */ /* 0x000fe400078ec0ff */
[----:B------:R-:W-:Y:S02]  /*2f030*/  LOP3.LUT R4, R0, 0x38, RZ, 0xc0, !PT ;  /* 0x0000003800047812 */ /* 0x000fe400078ec0ff */
[----:B------:R-:W-:Y:S02]  /*2f040*/  LOP3.LUT R156, R6, 0xff, RZ, 0xc0, !PT ;  /* 0x000000ff069c7812 */ /* 0x000fe400078ec0ff */
[----:B------:R-:W-:Y:S02]  /*2f050*/  LOP3.LUT R2, R2, 0xf0, RZ, 0xc0, !PT ;  /* 0x000000f002027812 */ /* 0x000fe400078ec0ff */
[----:B------:R-:W-:-:S02]  /*2f060*/  LOP3.LUT R252, R252, 0x800, RZ, 0xc0, !PT ;  /* 0x00000800fcfc7812 */ /* 0x000fc400078ec0ff */
[-C--:B------:R-:W-:Y:S02]  /*2f070*/  IADD3 R3, R3, R154.reuse, R4 ;  /* 0x0000009a03037210 */ /* 0x080fe40007ffe004 */
[----:B------:R-:W-:Y:S02]  /*2f080*/  SHF.L.U32 R4, R6, 0x1, RZ ;  /* 0x0000000106047819 */ /* 0x000fe400000006ff */
[----:B------:R-:W-:Y:S02]  /*2f090*/  SHF.R.U32.HI R6, RZ, 0x1, R6 ;  /* 0x00000001ff067819 */ /* 0x000fe40000011606 */
[----:B------:R-:W-:Y:S02]  /*2f0a0*/  LOP3.LUT R7, R0, 0x700, RZ, 0xc0, !PT ;  /* 0x0000070000077812 */ /* 0x000fe400078ec0ff */
[-C--:B------:R-:W-:Y:S02]  /*2f0b0*/  LEA R0, R156, R154.reuse, 0x4 ;  /* 0x0000009a9c007211 */ /* 0x080fe400078e20ff */
[----:B------:R-:W-:-:S02]  /*2f0c0*/  IADD3 R252, R252, R154, R2 ;  /* 0x0000009afcfc7210 */ /* 0x000fc40007ffe002 */
[----:B------:R-:W-:Y:S02]  /*2f0d0*/  LOP3.LUT R4, R4, 0x1f8, RZ, 0xc0, !PT ;  /* 0x000001f804047812 */ /* 0x000fe400078ec0ff */
[----:B------:R-:W-:Y:S01]  /*2f0e0*/  LOP3.LUT R6, R6, 0x4, RZ, 0xc0, !PT ;  /* 0x0000000406067812 */ /* 0x000fe200078ec0ff */
[----:B------:R0:W-:Y:S01]  /*2f0f0*/  STL [R1+0x1a80], R0 ;  /* 0x001a800001007387 */ /* 0x0001e20000100800 */
[----:B------:R-:W-:Y:S02]  /*2f100*/  IADD3 R252, R7, R252, RZ ;  /* 0x000000fc07fc7210 */ /* 0x000fe40007ffe0ff */
[----:B------:R-:W-:Y:S01]  /*2f110*/  IADD3 R3, R6, R3, RZ ;  /* 0x0000000306037210 */ /* 0x000fe20007ffe0ff */
[----:B------:R-:W-:Y:S02]  /*2f120*/  FMUL R2, R153, 0.25 ;  /* 0x3e80000099027820 */ /* 0x000fe40000400000 */
[----:B------:R-:W-:Y:S01]  /*2f130*/  STL [R1+0x1a84], R252 ;  /* 0x001a84fc01007387 */ /* 0x000fe20000100800 */
[----:B0-----:R-:W-:-:S02]  /*2f140*/  IADD3 R0, R154, R4, RZ ;  /* 0x000000049a007210 */ /* 0x001fc40007ffe0ff */
[----:B------:R-:W-:-:S03]  /*2f150*/  MOV R4, R14 ;  /* 0x0000000e00047202 */ /* 0x000fc60000000f00 */
[----:B------:R0:W-:Y:S01]  /*2f160*/  STL [R1+0x878], R0 ;  /* 0x0008780001007387 */ /* 0x0001e20000100800 */
[----:B------:R-:W-:-:S03]  /*2f170*/  FMUL R8, R13, 0.25 ;  /* 0x3e8000000d087820 */ /* 0x000fc60000400000 */
[----:B------:R1:W-:Y:S01]  /*2f180*/  STL [R1+0x87c], R3 ;  /* 0x00087c0301007387 */ /* 0x0003e20000100800 */
[----:B------:R-:W-:Y:S01]  /*2f190*/  FMUL R7, R12, 0.25 ;  /* 0x3e8000000c077820 */ /* 0x000fe20000400000 */
[----:B------:R-:W-:Y:S02]  /*2f1a0*/  FSETP.GT.AND P0, PT, |R4|, 8.50705917302346158658e+37, PT ;  /* 0x7e8000000400780b */ /* 0x000fe40003f04200 */
[----:B0-----:R-:W-:Y:S02]  /*2f1b0*/  FSEL R0, R2, R153, P1 ;  /* 0x0000009902007208 */ /* 0x001fe40000800000 */
[----:B-1----:R-:W-:Y:S02]  /*2f1c0*/  MOV R3, R23 ;  /* 0x0000001700037202 */ /* 0x002fe40000000f00 */
[----:B------:R-:W-:Y:S02]  /*2f1d0*/  MOV R2, R152 ;  /* 0x0000009800027202 */ /* 0x000fe40000000f00 */
[----:B------:R-:W-:Y:S01]  /*2f1e0*/  FSETP.GT.AND P3, PT, |R3|, 8.50705917302346158658e+37, PT ;  /* 0x7e8000000300780b */ /* 0x000fe20003f64200 */
[----:B------:R0:W-:Y:S01]  /*2f1f0*/  STL [R1+0x860], R0 ;  /* 0x0008600001007387 */ /* 0x0001e20000100800 */
[----:B------:R-:W-:Y:S01]  /*2f200*/  FMUL R6, R11, 0.25 ;  /* 0x3e8000000b067820 */ /* 0x000fe20000400000 */
[----:B------:R-:W-:-:S02]  /*2f210*/  FSEL R8, R8, R13, P0 ;  /* 0x0000000d08087208 */ /* 0x000fc40000000000 */
[----:B------:R-:W-:Y:S02]  /*2f220*/  FSETP.GT.AND P2, PT, |R2|, 8.50705917302346158658e+37, PT ;  /* 0x7e8000000200780b */ /* 0x000fe40003f44200 */
[----:B0-----:R-:W-:Y:S01]  /*2f230*/  FSEL R0, R7, R12, P3 ;  /* 0x0000000c07007208 */ /* 0x001fe20001800000 */
[----:B------:R-:W-:Y:S01]  /*2f240*/  STL [R1+0x86c], R8 ;  /* 0x00086c0801007387 */ /* 0x000fe20000100800 */
[----:B------:R-:W-:Y:S02]  /*2f250*/  FSEL R7, R6, R11, P2 ;  /* 0x0000000b06077208 */ /* 0x000fe40001000000 */
[----:B------:R-:W-:Y:S01]  /*2f260*/  FSEL R6, R10, R151, P1 ;  /* 0x000000970a067208 */ /* 0x000fe20000800000 */
[----:B------:R0:W-:Y:S01]  /*2f270*/  STL [R1+0x874], R0 ;  /* 0x0008740001007387 */ /* 0x0001e20000100800 */
[----:B------:R-:W-:-:S03]  /*2f280*/  FMUL R10, R149, 0.25 ;  /* 0x3e800000950a7820 */ /* 0x000fc60000400000 */
[----:B------:R1:W-:Y:S01]  /*2f290*/  STL [R1+0x870], R7 ;  /* 0x0008700701007387 */ /* 0x0003e20000100800 */
[----:B0-----:R-:W-:Y:S01]  /*2f2a0*/  FSEL R0, R9, R150, P1 ;  /* 0x0000009609007208 */ /* 0x001fe20000800000 */
[----:B------:R-:W-:Y:S02]  /*2f2b0*/  FMUL R9, R148, 0.25 ;  /* 0x3e80000094097820 */ /* 0x000fe40000400000 */
[----:B------:R0:W-:Y:S01]  /*2f2c0*/  STL [R1+0x854], R6 ;  /* 0x0008540601007387 */ /* 0x0001e20000100800 */
[----:B------:R-:W-:Y:S01]  /*2f2d0*/  FMUL R8, R147, 0.25 ;  /* 0x3e80000093087820 */ /* 0x000fe20000400000 */
[----:B------:R-:W-:Y:S01]  /*2f2e0*/  FSEL R10, R10, R149, P0 ;  /* 0x000000950a0a7208 */ /* 0x000fe20000000000 */
[----:B-1----:R-:W-:Y:S01]  /*2f2f0*/  FMUL R7, R146, 0.25 ;  /* 0x3e80000092077820 */ /* 0x002fe20000400000 */
[----:B------:R1:W-:Y:S02]  /*2f300*/  STL [R1+0x84c], R0 ;  /* 0x00084c0001007387 */ /* 0x0003e40000100800 */
[----:B------:R-:W-:Y:S01]  /*2f310*/  FSEL R8, R8, R147, P1 ;  /* 0x0000009308087208 */ /* 0x000fe20000800000 */
[----:B0-----:R-:W-:Y:S01]  /*2f320*/  FMUL R6, R145, 0.25 ;  /* 0x3e80000091067820 */ /* 0x001fe20000400000 */
[----:B-1----:R-:W-:Y:S01]  /*2f330*/  FSEL R0, R9, R148, P0 ;  /* 0x0000009409007208 */ /* 0x002fe20000000000 */
[----:B------:R0:W-:Y:S01]  /*2f340*/  STL [R1+0x868], R10 ;  /* 0x0008680a01007387 */ /* 0x0001e20000100800 */
[----:B------:R-:W-:Y:S01]  /*2f350*/  FSEL R7, R7, R146, P1 ;  /* 0x0000009207077208 */ /* 0x000fe20000800000 */
[----:B------:R-:W-:-:S02]  /*2f360*/  FMUL R9, R143, 0.25 ;  /* 0x3e8000008f097820 */ /* 0x000fc40000400000 */
[----:B------:R1:W-:Y:S01]  /*2f370*/  STL [R1+0x864], R0 ;  /* 0x0008640001007387 */ /* 0x0003e20000100800 */
[----:B0-----:R-:W-:-:S03]  /*2f380*/  FMUL R10, R144, 0.25 ;  /* 0x3e800000900a7820 */ /* 0x001fc60000400000 */
[----:B------:R0:W-:Y:S01]  /*2f390*/  STL [R1+0x844], R8 ;  /* 0x0008440801007387 */ /* 0x0001e20000100800 */
[----:B-1----:R-:W-:-:S03]  /*2f3a0*/  FSEL R0, R6, R145, P0 ;  /* 0x0000009106007208 */ /* 0x002fc60000000000 */
[----:B------:R1:W-:Y:S01]  /*2f3b0*/  STL [R1+0x83c], R7 ;  /* 0x00083c0701007387 */ /* 0x0003e20000100800 */
[----:B------:R-:W-:Y:S01]  /*2f3c0*/  FSEL R10, R10, R144, P0 ;  /* 0x000000900a0a7208 */ /* 0x000fe20000000000 */
[----:B------:R-:W-:Y:S02]  /*2f3d0*/  FMUL R6, R140, 0.25 ;  /* 0x3e8000008c067820 */ /* 0x000fe40000400000 */
[----:B------:R2:W-:Y:S01]  /*2f3e0*/  STL [R1+0x85c], R0 ;  /* 0x00085c0001007387 */ /* 0x0005e20000100800 */
[----:B0-----:R-:W-:Y:S01]  /*2f3f0*/  FMUL R8, R142, 0.25 ;  /* 0x3e8000008e087820 */ /* 0x001fe20000400000 */
[----:B-1----:R-:W-:Y:S01]  /*2f400*/  FMUL R7, R141, 0.25 ;  /* 0x3e8000008d077820 */ /* 0x002fe20000400000 */
[----:B--2---:R-:W-:Y:S01]  /*2f410*/  FSEL R0, R9, R143, P1 ;  /* 0x0000008f09007208 */ /* 0x004fe20000800000 */
[----:B------:R0:W-:Y:S02]  /*2f420*/  STL [R1+0x858], R10 ;  /* 0x0008580a01007387 */ /* 0x0001e40000100800 */
[----:B------:R-:W-:-:S02]  /*2f430*/  FSEL R8, R8, R142, P1 ;  /* 0x0000008e08087208 */ /* 0x000fc40000800000 */
[----:B------:R-:W-:Y:S01]  /*2f440*/  FSEL R7, R7, R141, P0 ;  /* 0x0000008d07077208 */ /* 0x000fe20000000000 */
[----:B------:R1:W-:Y:S01]  /*2f450*/  STL [R1+0x834], R0 ;  /* 0x0008340001007387 */ /* 0x0003e20000100800 */
[----:B------:R-:W-:Y:S01]  /*2f460*/  FMUL R9, R138, 0.25 ;  /* 0x3e8000008a097820 */ /* 0x000fe20000400000 */
[----:B0-----:R-:W-:Y:S02]  /*2f470*/  FMUL R10, R139, 0.25 ;  /* 0x3e8000008b0a7820 */ /* 0x001fe40000400000 */
        /* <DEDUP_REMOVED lines=292> */
[----:B-1----:R-:W-:-:S04]  /*306c0*/  FMUL R7, R41, 0.25 ;  /* 0x3e80000029077820 */ /* 0x002fc80000400000 */
[----:B------:R-:W-:Y:S02]  /*306d0*/  FSEL R8, R8, R42, P1 ;  /* 0x0000002a08087208 */ /* 0x000fe40000800000 */
[----:B--2---:R-:W-:Y:S01]  /*306e0*/  FSEL R0, R9, R43, P1 ;  /* 0x0000002b09007208 */ /* 0x004fe20000800000 */
[----:B------:R0:W-:Y:S01]  /*306f0*/  STL [R1+0x6c8], R10 ;  /* 0x0006c80a01007387 */ /* 0x0001e20000100800 */
[----:B------:R-:W-:Y:S01]  /*30700*/  FSEL R7, R7, R41, P0 ;  /* 0x0000002907077208 */ /* 0x000fe20000000000 */
[----:B------:R-:W-:Y:S02]  /*30710*/  FMUL R9, R38, 0.25 ;  /* 0x3e80000026097820 */ /* 0x000fe40000400000 */
[----:B------:R1:W-:Y:S04]  /*30720*/  STL [R1+0x6a4], R0 ;  /* 0x0006a40001007387 */ /* 0x0003e80000100800 */
[----:B------:R2:W-:Y:S01]  /*30730*/  STL [R1+0x69c], R8 ;  /* 0x00069c0801007387 */ /* 0x0005e20000100800 */
[----:B0-----:R-:W-:Y:S01]  /*30740*/  FMUL R10, R39, 0.25 ;  /* 0x3e800000270a7820 */ /* 0x001fe20000400000 */
[----:B-1----:R-:W-:-:S02]  /*30750*/  FSEL R0, R6, R40, P0 ;  /* 0x0000002806007208 */ /* 0x002fc40000000000 */
[----:B------:R0:W-:Y:S02]  /*30760*/  STL [R1+0x6c0], R7 ;  /* 0x0006c00701007387 */ /* 0x0001e40000100800 */
[----:B------:R-:W-:Y:S01]  /*30770*/  FSEL R10, R10, R39, P1 ;  /* 0x000000270a0a7208 */ /* 0x000fe20000800000 */
[----:B--2---:R-:W-:Y:S01]  /*30780*/  FMUL R8, R37, 0.25 ;  /* 0x3e80000025087820 */ /* 0x004fe20000400000 */
[----:B------:R1:W-:Y:S01]  /*30790*/  STL [R1+0x6b8], R0 ;  /* 0x0006b80001007387 */ /* 0x0003e20000100800 */
[----:B------:R-:W-:Y:S01]  /*307a0*/  FMUL R6, R35, 0.25 ;  /* 0x3e80000023067820 */ /* 0x000fe20000400000 */
[----:B0-----:R-:W-:Y:S02]  /*307b0*/  FMUL R7, R36, 0.25 ;  /* 0x3e80000024077820 */ /* 0x001fe40000400000 */
[----:B------:R-:W-:Y:S02]  /*307c0*/  FSEL R8, R8, R37, P0 ;  /* 0x0000002508087208 */ /* 0x000fe40000000000 */
[----:B-1----:R-:W-:Y:S01]  /*307d0*/  FSEL R0, R9, R38, P1 ;  /* 0x0000002609007208 */ /* 0x002fe20000800000 */
[----:B------:R0:W-:Y:S01]  /*307e0*/  STL [R1+0x694], R10 ;  /* 0x0006940a01007387 */ /* 0x0001e20000100800 */
[----:B------:R-:W-:-:S03]  /*307f0*/  FSEL R7, R7, R36, P0 ;  /* 0x0000002407077208 */ /* 0x000fc60000000000 */
[----:B------:R1:W-:Y:S01]  /*30800*/  STL [R1+0x690], R0 ;  /* 0x0006900001007387 */ /* 0x0003e20000100800 */
[----:B------:R-:W-:-:S03]  /*30810*/  FMUL R9, R33, 0.25 ;  /* 0x3e80000021097820 */ /* 0x000fc60000400000 */
[----:B------:R2:W-:Y:S01]  /*30820*/  STL [R1+0x6b0], R8 ;  /* 0x0006b00801007387 */ /* 0x0005e20000100800 */
[----:B0-----:R-:W-:-:S03]  /*30830*/  FMUL R10, R34, 0.25 ;  /* 0x3e800000220a7820 */ /* 0x001fc60000400000 */
[----:B------:R-:W3:Y:S01]  /*30840*/  LDL.LU R157, [R1+0x1fc] ;  /* 0x0001fc00019d7983 */ /* 0x000ee20000300800 */
[----:B-1----:R-:W-:-:S03]  /*30850*/  FSEL R0, R6, R35, P1 ;  /* 0x0000002306007208 */ /* 0x002fc60000800000 */
[----:B------:R0:W-:Y:S01]  /*30860*/  STL [R1+0x6a8], R7 ;  /* 0x0006a80701007387 */ /* 0x0001e20000100800 */
[----:B--2---:R-:W-:-:S03]  /*30870*/  FMUL R8, R32, 0.25 ;  /* 0x3e80000020087820 */ /* 0x004fc60000400000 */
[----:B------:R-:W2:Y:S01]  /*30880*/  LDL.LU R156, [R1+0x1f8] ;  /* 0x0001f800019c7983 */ /* 0x000ea20000300800 */
[----:B------:R-:W-:-:S03]  /*30890*/  FSEL R10, R10, R34, P1 ;  /* 0x000000220a0a7208 */ /* 0x000fc60000800000 */
[----:B------:R1:W-:Y:S01]  /*308a0*/  STL [R1+0x684], R0 ;  /* 0x0006840001007387 */ /* 0x0003e20000100800 */
[----:B0-----:R-:W-:-:S03]  /*308b0*/  FMUL R7, R31, 0.25 ;  /* 0x3e8000001f077820 */ /* 0x001fc60000400000 */
[----:B------:R-:W4:Y:S01]  /*308c0*/  LDL.LU R155, [R1+0x1f4] ;  /* 0x0001f400019b7983 */ /* 0x000f220000300800 */
[----:B------:R-:W-:-:S03]  /*308d0*/  FMUL R6, R30, 0.25 ;  /* 0x3e8000001e067820 */ /* 0x000fc60000400000 */
[----:B------:R-:W4:Y:S01]  /*308e0*/  LDL.LU R154, [R1+0x1f0] ;  /* 0x0001f000019a7983 */ /* 0x000f220000300800 */
[----:B-1----:R-:W-:Y:S02]  /*308f0*/  FSEL R0, R9, R33, P0 ;  /* 0x0000002109007208 */ /* 0x002fe40000000000 */
[----:B------:R-:W-:Y:S01]  /*30900*/  FSEL R8, R8, R32, P0 ;  /* 0x0000002008087208 */ /* 0x000fe20000000000 */
[----:B------:R0:W-:Y:S01]  /*30910*/  STL [R1+0x680], R10 ;  /* 0x0006800a01007387 */ /* 0x0001e20000100800 */
[----:B------:R-:W-:-:S03]  /*30920*/  FSEL R7, R7, R31, P1 ;  /* 0x0000001f07077208 */ /* 0x000fc60000800000 */
[----:B------:R1:W-:Y:S01]  /*30930*/  STL [R1+0x6a0], R0 ;  /* 0x0006a00001007387 */ /* 0x0003e20000100800 */
[----:B------:R-:W-:-:S03]  /*30940*/  FMUL R9, R28, 0.25 ;  /* 0x3e8000001c097820 */ /* 0x000fc60000400000 */
[----:B------:R1:W-:Y:S01]  /*30950*/  STL [R1+0x698], R8 ;  /* 0x0006980801007387 */ /* 0x0003e20000100800 */
[----:B0-----:R-:W-:-:S03]  /*30960*/  FMUL R10, R29, 0.25 ;  /* 0x3e8000001d0a7820 */ /* 0x001fc60000400000 */
[----:B------:R-:W4:Y:S01]  /*30970*/  LDL.LU R153, [R1+0x1ec] ;  /* 0x0001ec0001997983 */ /* 0x000f220000300800 */
[----:B-1----:R-:W-:-:S03]  /*30980*/  FSEL R0, R6, R30, P1 ;  /* 0x0000001e06007208 */ /* 0x002fc60000800000 */
[----:B------:R0:W-:Y:S01]  /*30990*/  STL [R1+0x674], R7 ;  /* 0x0006740701007387 */ /* 0x0001e20000100800 */
[----:B------:R-:W-:-:S03]  /*309a0*/  FMUL R8, R27, 0.25 ;  /* 0x3e8000001b087820 */ /* 0x000fc60000400000 */
[----:B------:R-:W4:Y:S01]  /*309b0*/  LDL.LU R152, [R1+0x1e8] ;  /* 0x0001e80001987983 */ /* 0x000f220000300800 */
[----:B------:R-:W-:-:S03]  /*309c0*/  FSEL R10, R10, R29, P0 ;  /* 0x0000001d0a0a7208 */ /* 0x000fc60000000000 */
[----:B------:R1:W-:Y:S01]  /*309d0*/  STL [R1+0x670], R0 ;  /* 0x0006700001007387 */ /* 0x0003e20000100800 */
[----:B0-----:R-:W-:-:S03]  /*309e0*/  FMUL R7, R26, 0.25 ;  /* 0x3e8000001a077820 */ /* 0x001fc60000400000 */
[----:B------:R-:W4:Y:S01]  /*309f0*/  LDL.LU R23, [R1+0x1e4] ;  /* 0x0001e40001177983 */ /* 0x000f220000300800 */
[----:B------:R-:W-:Y:S01]  /*30a00*/  FMUL R6, R25, 0.25 ;  /* 0x3e80000019067820 */ /* 0x000fe20000400000 */
[----:B------:R-:W-:Y:S02]  /*30a10*/  FSEL R8, R8, R27, P1 ;  /* 0x0000001b08087208 */ /* 0x000fe40000800000 */
[----:B------:R-:W4:Y:S01]  /*30a20*/  LDL.LU R14, [R1+0x1e0] ;  /* 0x0001e000010e7983 */ /* 0x000f220000300800 */
[----:B-1----:R-:W-:-:S03]  /*30a30*/  FSEL R0, R9, R28, P0 ;  /* 0x0000001c09007208 */ /* 0x002fc60000000000 */
[----:B------:R-:W4:Y:S01]  /*30a40*/  LDL.LU R13, [R1+0x1dc] ;  /* 0x0001dc00010d7983 */ /* 0x000f220000300800 */
[----:B------:R-:W-:-:S03]  /*30a50*/  FSEL R7, R7, R26, P1 ;  /* 0x0000001a07077208 */ /* 0x000fc60000800000 */
[----:B------:R-:W-:Y:S04]  /*30a60*/  STL [R1+0x68c], R10 ;  /* 0x00068c0a01007387 */ /* 0x000fe80000100800 */
[----:B------:R0:W-:Y:S04]  /*30a70*/  STL [R1+0x688], R0 ;  /* 0x0006880001007387 */ /* 0x0001e80000100800 */
[----:B------:R-:W-:Y:S04]  /*30a80*/  STL [R1+0x664], R8 ;  /* 0x0006640801007387 */ /* 0x000fe80000100800 */
[----:B------:R-:W4:Y:S01]  /*30a90*/  LDL.LU R161, [R1+0x1d8] ;  /* 0x0001d80001a17983 */ /* 0x000f220000300800 */
[----:B0-----:R-:W-:-:S03]  /*30aa0*/  FSEL R0, R6, R25, P0 ;  /* 0x0000001906007208 */ /* 0x001fc60000000000 */
[----:B------:R-:W-:Y:S04]  /*30ab0*/  STL [R1+0x660], R7 ;  /* 0x0006600701007387 */ /* 0x000fe80000100800 */
[----:B------:R-:W4:Y:S04]  /*30ac0*/  LDL.LU R160, [R1+0x1d4] ;  /* 0x0001d40001a07983 */ /* 0x000f280000300800 */
[----:B------:R0:W-:Y:S04]  /*30ad0*/  STL [R1+0x67c], R0 ;  /* 0x00067c0001007387 */ /* 0x0001e80000100800 */
[----:B------:R-:W4:Y:S04]  /*30ae0*/  LDL.LU R159, [R1+0x1d0] ;  /* 0x0001d000019f7983 */ /* 0x000f280000300800 */
[----:B------:R-:W4:Y:S04]  /*30af0*/  LDL.LU R12, [R1+0x1cc] ;  /* 0x0001cc00010c7983 */ /* 0x000f280000300800 */
[----:B------:R-:W4:Y:S01]  /*30b00*/  LDL.LU R11, [R1+0x1c8] ;  /* 0x0001c800010b7983 */ /* 0x000f220000300800 */
[----:B------:R-:W-:-:S05]  /*30b10*/  FMUL R10, R24, 0.25 ;  /* 0x3e800000180a7820 */ /* 0x000fca0000400000 */
[----:B------:R-:W-:-:S05]  /*30b20*/  FSEL R10, R10, R24, P0 ;  /* 0x000000180a0a7208 */ /* 0x000fca0000000000 */
[----:B------:R-:W-:Y:S01]  /*30b30*/  STL [R1+0x678], R10 ;  /* 0x0006780a01007387 */ /* 0x000fe20000100800 */
[----:B---3--:R-:W-:-:S05]  /*30b40*/  FMUL R9, R157, 0.25 ;  /* 0x3e8000009d097820 */ /* 0x008fca0000400000 */
[----:B0-----:R-:W-:Y:S01]  /*30b50*/  FSEL R0, R9, R157, P1 ;  /* 0x0000009d09007208 */ /* 0x001fe20000800000 */
[----:B--2---:R-:W-:-:S04]  /*30b60*/  FMUL R8, R156, 0.25 ;  /* 0x3e8000009c087820 */ /* 0x004fc80000400000 */
[----:B------:R0:W-:Y:S01]  /*30b70*/  STL [R1+0x654], R0 ;  /* 0x0006540001007387 */ /* 0x0001e20000100800 */
[----:B------:R-:W-:Y:S01]  /*30b80*/  FSEL R8, R8, R156, P1 ;  /* 0x0000009c08087208 */ /* 0x000fe20000800000 */
[----:B----4-:R-:W-:Y:S01]  /*30b90*/  FMUL R7, R155, 0.25 ;  /* 0x3e8000009b077820 */ /* 0x010fe20000400000 */
[----:B------:R-:W-:-:S04]  /*30ba0*/  FMUL R6, R154, 0.25 ;  /* 0x3e8000009a067820 */ /* 0x000fc80000400000 */
[----:B------:R-:W-:Y:S01]  /*30bb0*/  FSEL R7, R7, R155, P0 ;  /* 0x0000009b07077208 */ /* 0x000fe20000000000 */
[----:B------:R1:W-:Y:S01]  /*30bc0*/  STL [R1+0x650], R8 ;  /* 0x0006500801007387 */ /* 0x0003e20000100800 */
[----:B0-----:R-:W-:-:S03]  /*30bd0*/  FSEL R0, R6, R154, P0 ;  /* 0x0000009a06007208 */ /* 0x001fc60000000000 */
[----:B------:R-:W2:Y:S04]  /*30be0*/  LDL.LU R158, [R1+0x1c4] ;  /* 0x0001c400019e7983 */ /* 0x000ea80000300800 */
[----:B------:R-:W-:Y:S04]  /*30bf0*/  STL [R1+0x66c], R7 ;  /* 0x00066c0701007387 */ /* 0x000fe80000100800 */
[----:B------:R-:W3:Y:S01]  /*30c00*/  LDL.LU R157, [R1+0x1c0] ;  /* 0x0001c000019d7983 */ /* 0x000ee20000300800 */
[----:B------:R-:W-:-:S03]  /*30c10*/  FMUL R10, R153, 0.25 ;  /* 0x3e800000990a7820 */ /* 0x000fc60000400000 */
[----:B------:R0:W-:Y:S04]  /*30c20*/  STL [R1+0x668], R0 ;  /* 0x0006680001007387 */ /* 0x0001e80000100800 */
[----:B------:R-:W4:Y:S01]  /*30c30*/  LDL.LU R156, [R1+0x1bc] ;  /* 0x0001bc00019c7983 */ /* 0x000f220000300800 */
[----:B------:R-:W-:-:S03]  /*30c40*/  FMUL R9, R152, 0.25 ;  /* 0x3e80000098097820 */ /* 0x000fc60000400000 */
[----:B------:R-:W4:Y:S01]  /*30c50*/  LDL.LU R155, [R1+0x1b8] ;  /* 0x0001b800019b7983 */ /* 0x000f220000300800 */
[----:B------:R-:W-:-:S03]  /*30c60*/  FSEL R10, R10, R153, P1 ;  /* 0x000000990a0a7208 */ /* 0x000fc60000800000 */
[----:B------:R-:W4:Y:S01]  /*30c70*/  LDL.LU R154, [R1+0x1b4] ;  /* 0x0001b400019a7983 */ /* 0x000f220000300800 */
[----:B-1----:R-:W-:Y:S01]  /*30c80*/  FMUL R8, R23, 0.25 ;  /* 0x3e80000017087820 */ /* 0x002fe20000400000 */
[----:B0-----:R-:W-:Y:S01]  /*30c90*/  FSEL R0, R9, R152, P1 ;  /* 0x0000009809007208 */ /* 0x001fe20000800000 */
[----:B------:R-:W-:-:S03]  /*30ca0*/  FMUL R7, R14, 0.25 ;  /* 0x3e8000000e077820 */ /* 0x000fc60000400000 */
[----:B------:R-:W-:Y:S01]  /*30cb0*/  FSEL R8, R8, R23, P0 ;  /* 0x0000001708087208 */ /* 0x000fe20000000000 */
[----:B------:R-:W-:Y:S01]  /*30cc0*/  FMUL R6, R13, 0.25 ;  /* 0x3e8000000d067820 */ /* 0x000fe20000400000 */
[----:B------:R-:W-:Y:S01]  /*30cd0*/  STL [R1+0x644], R10 ;  /* 0x0006440a01007387 */ /* 0x000fe20000100800 */
[----:B------:R-:W-:-:S03]  /*30ce0*/  FSEL R7, R7, R14, P0 ;  /* 0x0000000e07077208 */ /* 0x000fc60000000000 */
[----:B------:R0:W-:Y:S04]  /*30cf0*/  STL [R1+0x640], R0 ;  /* 0x0006400001007387 */ /* 0x0001e80000100800 */
[----:B------:R1:W-:Y:S04]  /*30d00*/  STL [R1+0x65c], R8 ;  /* 0x00065c0801007387 */ /* 0x0003e80000100800 */
[----:B------:R-:W4:Y:S01]  /*30d10*/  LDL.LU R153, [R1+0x1b0] ;  /* 0x0001b00001997983 */ /* 0x000f220000300800 */
[----:B0-----:R-:W-:Y:S01]  /*30d20*/  FSEL R0, R6, R13, P1 ;  /* 0x0000000d06007208 */ /* 0x001fe20000800000 */
[----:B------:R-:W-:-:S02]  /*30d30*/  FMUL R10, R161, 0.25 ;  /* 0x3e800000a10a7820 */ /* 0x000fc40000400000 */
[----:B------:R-:W-:Y:S04]  /*30d40*/  STL [R1+0x658], R7 ;  /* 0x0006580701007387 */ /* 0x000fe80000100800 */
[----:B------:R-:W4:Y:S01]  /*30d50*/  LDL.LU R152, [R1+0x1ac] ;  /* 0x0001ac0001987983 */ /* 0x000f220000300800 */
[----:B------:R-:W-:-:S03]  /*30d60*/  FMUL R9, R160, 0.25 ;  /* 0x3e800000a0097820 */ /* 0x000fc60000400000 */
[----:B------:R0:W-:Y:S01]  /*30d70*/  STL [R1+0x634], R0 ;  /* 0x0006340001007387 */ /* 0x0001e20000100800 */
[----:B------:R-:W-:-:S03]  /*30d80*/  FSEL R10, R10, R161, P1 ;  /* 0x000000a10a0a7208 */ /* 0x000fc60000800000 */
[----:B------:R-:W4:Y:S01]  /*30d90*/  LDL.LU R23, [R1+0x1a8] ;  /* 0x0001a80001177983 */ /* 0x000f220000300800 */
[----:B-1----:R-:W-:-:S03]  /*30da0*/  FMUL R8, R159, 0.25 ;  /* 0x3e8000009f087820 */ /* 0x002fc60000400000 */
[----:B------:R-:W4:Y:S01]  /*30db0*/  LDL.LU R14, [R1+0x1a4] ;  /* 0x0001a400010e7983 */ /* 0x000f220000300800 */
[----:B0-----:R-:W-:Y:S01]  /*30dc0*/  FSEL R0, R9, R160, P0 ;  /* 0x000000a009007208 */ /* 0x001fe20000000000 */
[----:B------:R-:W-:Y:S02]  /*30dd0*/  FMUL R7, R12, 0.25 ;  /* 0x3e8000000c077820 */ /* 0x000fe40000400000 */
[----:B------:R-:W4:Y:S01]  /*30de0*/  LDL.LU R13, [R1+0x1a0] ;  /* 0x0001a000010d7983 */ /* 0x000f220000300800 */
[----:B------:R-:W-:Y:S01]  /*30df0*/  FSEL R8, R8, R159, P0 ;  /* 0x0000009f08087208 */ /* 0x000fe20000000000 */
[----:B------:R-:W-:Y:S02]  /*30e00*/  FMUL R6, R11, 0.25 ;  /* 0x3e8000000b067820 */ /* 0x000fe40000400000 */
[----:B------:R-:W-:Y:S01]  /*30e10*/  STL [R1+0x630], R10 ;  /* 0x0006300a01007387 */ /* 0x000fe20000100800 */
[----:B------:R-:W-:-:S03]  /*30e20*/  FSEL R7, R7, R12, P1 ;  /* 0x0000000c07077208 */ /* 0x000fc60000800000 */
        /* <DEDUP_REMOVED lines=10> */
[----:B--2---:R-:W-:Y:S01]  /*30ed0*/  FMUL R10, R158, 0.25 ;  /* 0x3e8000009e0a7820 */ /* 0x004fe20000400000 */
[----:B---3--:R-:W-:-:S04]  /*30ee0*/  FMUL R9, R157, 0.25 ;  /* 0x3e8000009d097820 */ /* 0x008fc80000400000 */
[----:B------:R-:W-:Y:S02]  /*30ef0*/  FSEL R10, R10, R158, P0 ;  /* 0x0000009e0a0a7208 */ /* 0x000fe40000000000 */
[----:B0-----:R-:W-:Y:S01]  /*30f00*/  FSEL R0, R9, R157, P0 ;  /* 0x0000009d09007208 */ /* 0x001fe20000000000 */
[----:B----4-:R-:W-:Y:S01]  /*30f10*/  FMUL R8, R156, 0.25 ;  /* 0x3e8000009c087820 */ /* 0x010fe20000400000 */
[----:B------:R-:W-:-:S04]  /*30f20*/  FMUL R7, R155, 0.25 ;  /* 0x3e8000009b077820 */ /* 0x000fc80000400000 */
[----:B------:R-:W-:Y:S01]  /*30f30*/  FSEL R8, R8, R156, P1 ;  /* 0x0000009c08087208 */ /* 0x000fe20000800000 */
[----:B------:R-:W-:Y:S01]  /*30f40*/  FMUL R6, R154, 0.25 ;  /* 0x3e8000009a067820 */ /* 0x000fe20000400000 */
[----:B------:R-:W-:Y:S01]  /*30f50*/  STL [R1+0x63c], R10 ;  /* 0x00063c0a01007387 */ /* 0x000fe20000100800 */
[----:B------:R-:W-:-:S03]  /*30f60*/  FSEL R7, R7, R155, P1 ;  /* 0x0000009b07077208 */ /* 0x000fc60000800000 */
[----:B------:R0:W-:Y:S04]  /*30f70*/  STL [R1+0x638], R0 ;  /* 0x0006380001007387 */ /* 0x0001e80000100800 */
[----:B------:R1:W-:Y:S04]  /*30f80*/  STL [R1+0x614], R8 ;  /* 0x0006140801007387 */ /* 0x0003e80000100800 */
[----:B------:R-:W2:Y:S01]  /*30f90*/  LDL.LU R158, [R1+0x188] ;  /* 0x00018800019e7983 */ /* 0x000ea20000300800 */
[----:B0-----:R-:W-:-:S03]  /*30fa0*/  FSEL R0, R6, R154, P0 ;  /* 0x0000009a06007208 */ /* 0x001fc60000000000 */
        /* <DEDUP_REMOVED lines=330> */
[----:B------:R-:W-:Y:S01]  /*32450*/  FMUL R7, R12, 0.25 ;  /* 0x3e8000000c077820 */ /* 0x000fe20000400000 */
[----:B------:R-:W-:Y:S01]  /*32460*/  FSEL R8, R8, R159, P1 ;  /* 0x0000009f08087208 */ /* 0x000fe20000800000 */
[----:B------:R-:W4:Y:S01]  /*32470*/  LDL.LU R13, [R1+0x38] ;  /* 0x00003800010d7983 */ /* 0x000f220000300800 */
[----:B------:R-:W-:Y:S02]  /*32480*/  FMUL R6, R11, 0.25 ;  /* 0x3e8000000b067820 */ /* 0x000fe40000400000 */
[----:B------:R-:W-:Y:S01]  /*32490*/  FSEL R7, R7, R12, P0 ;  /* 0x0000000c07077208 */ /* 0x000fe20000000000 */
        /* <DEDUP_REMOVED lines=38> */
[----:B------:R-:W-:Y:S01]  /*32700*/  STL [R1+0x48], R10 ;  /* 0x0000480a01007387 */ /* 0x000fe20000100800 */
[----:B------:R-:W-:Y:S01]  /*32710*/  FMUL R6, R13, 0.25 ;  /* 0x3e8000000d067820 */ /* 0x000fe20000400000 */
[----:B------:R-:W-:Y:S02]  /*32720*/  FSEL R7, R7, R14, P1 ;  /* 0x0000000e07077208 */ /* 0x000fe40000800000 */
[----:B------:R0:W-:Y:S04]  /*32730*/  STL [R1+0xa4], R0 ;  /* 0x0000a40001007387 */ /* 0x0001e80000100800 */
[----:B------:R1:W-:Y:S04]  /*32740*/  STL [R1+0x9c], R8 ;  /* 0x00009c0801007387 */ /* 0x0003e80000100800 */
[----:B------:R-:W4:Y:S01]  /*32750*/  LDL.LU R153, [R1+0xc] ;  /* 0x00000c0001997983 */ /* 0x000f220000300800 */
[----:B0-----:R-:W-:-:S03]  /*32760*/  FSEL R0, R6, R13, P1 ;  /* 0x0000000d06007208 */ /* 0x001fc60000800000 */
[----:B------:R-:W-:Y:S01]  /*32770*/  STL [R1+0x3c], R7 ;  /* 0x00003c0701007387 */ /* 0x000fe20000100800 */
[----:B------:R-:W-:-:S03]  /*32780*/  FMUL R10, R161, 0.25 ;  /* 0x3e800000a10a7820 */ /* 0x000fc60000400000 */
[----:B------:R-:W4:Y:S04]  /*32790*/  LDL.LU R152, [R1+0x4] ;  /* 0x0000040001987983 */ /* 0x000f280000300800 */
[----:B------:R0:W-:Y:S01]  /*327a0*/  STL [R1+0x38], R0 ;  /* 0x0000380001007387 */ /* 0x0001e20000100800 */
[----:B------:R-:W-:Y:S01]  /*327b0*/  FMUL R9, R160, 0.25 ;  /* 0x3e800000a0097820 */ /* 0x000fe20000400000 */
[----:B------:R-:W-:Y:S02]  /*327c0*/  FSEL R10, R10, R161, P0 ;  /* 0x000000a10a0a7208 */ /* 0x000fe40000000000 */
[----:B------:R-:W4:Y:S04]  /*327d0*/  LDL.LU R23, [R1+0x3fc] ;  /* 0x0003fc0001177983 */ /* 0x000f280000300800 */
[----:B------:R-:W4:Y:S01]  /*327e0*/  LDL.LU R14, [R1+0x3f8] ;  /* 0x0003f800010e7983 */ /* 0x000f220000300800 */
[----:B-1----:R-:W-:Y:S01]  /*327f0*/  FMUL R8, R159, 0.25 ;  /* 0x3e8000009f087820 */ /* 0x002fe20000400000 */
[----:B0-----:R-:W-:-:S02]  /*32800*/  FSEL R0, R9, R160, P0 ;  /* 0x000000a009007208 */ /* 0x001fc40000000000 */
[----:B------:R-:W4:Y:S01]  /*32810*/  LDL.LU R13, [R1+0x3f4] ;  /* 0x0003f400010d7983 */ /* 0x000f220000300800 */
[----:B------:R-:W-:Y:S01]  /*32820*/  FMUL R7, R12, 0.25 ;  /* 0x3e8000000c077820 */ /* 0x000fe20000400000 */
[----:B------:R-:W-:Y:S02]  /*32830*/  FSEL R8, R8, R159, P1 ;  /* 0x0000009f08087208 */ /* 0x000fe40000800000 */
[----:B------:R-:W-:Y:S02]  /*32840*/  STL [R1+0x34], R10 ;  /* 0x0000340a01007387 */ /* 0x000fe40000100800 */
[----:B------:R-:W-:Y:S02]  /*32850*/  FSEL R7, R7, R12, P1 ;  /* 0x0000000c07077208 */ /* 0x000fe40000800000 */
[----:B------:R0:W-:Y:S04]  /*32860*/  STL [R1+0x30], R0 ;  /* 0x0000300001007387 */ /* 0x0001e80000100800 */
[----:B------:R-:W-:Y:S04]  /*32870*/  STL [R1+0x2c], R8 ;  /* 0x00002c0801007387 */ /* 0x000fe80000100800 */
[----:B------:R-:W4:Y:S01]  /*32880*/  LDL.LU R12, [R1+0x3f0] ;  /* 0x0003f000010c7983 */ /* 0x000f220000300800 */
[----:B------:R-:W-:-:S03]  /*32890*/  FMUL R6, R11, 0.25 ;  /* 0x3e8000000b067820 */ /* 0x000fc60000400000 */
[----:B------:R-:W-:Y:S02]  /*328a0*/  STL [R1+0x28], R7 ;  /* 0x0000280701007387 */ /* 0x000fe40000100800 */
[----:B0-----:R-:W-:Y:S02]  /*328b0*/  FSEL R0, R6, R11, P0 ;  /* 0x0000000b06007208 */ /* 0x001fe40000000000 */
        /* <DEDUP_REMOVED lines=16> */
[----:B------:R-:W-:Y:S04]  /*329c0*/  STL [R1+0x20], R8 ;  /* 0x0000200801007387 */ /* 0x000fe80000100800 */
        /* <DEDUP_REMOVED lines=9> */
[----:B0-----:R-:W-:Y:S02]  /*32a60*/  FSEL R0, R10, R153, P1 ;  /* 0x000000990a007208 */ /* 0x001fe40000800000 */
[----:B------:R-:W-:Y:S01]  /*32a70*/  FSEL R9, R9, R152, P0 ;  /* 0x0000009809097208 */ /* 0x000fe20000000000 */
[----:B------:R-:W4:Y:S01]  /*32a80*/  LDL.LU R156, [R1+0x3cc] ;  /* 0x0003cc00019c7983 */ /* 0x000f220000300800 */
[----:B------:R-:W-:-:S03]  /*32a90*/  FMUL R7, R14, 0.25 ;  /* 0x3e8000000e077820 */ /* 0x000fc60000400000 */
[----:B------:R0:W-:Y:S01]  /*32aa0*/  STL [R1+0x18], R0 ;  /* 0x0000180001007387 */ /* 0x0001e20000100800 */
[----:B------:R-:W-:-:S03]  /*32ab0*/  FMUL R6, R13, 0.25 ;  /* 0x3e8000000d067820 */ /* 0x000fc60000400000 */
[----:B------:R-:W-:Y:S01]  /*32ac0*/  STL [R1+0x68], R9 ;  /* 0x0000680901007387 */ /* 0x000fe20000100800 */
[----:B------:R-:W-:-:S03]  /*32ad0*/  FMUL R8, R23, 0.25 ;  /* 0x3e80000017087820 */ /* 0x000fc60000400000 */
[----:B------:R-:W4:Y:S01]  /*32ae0*/  LDL.LU R155, [R1+0x3c8] ;  /* 0x0003c800019b7983 */ /* 0x000f220000300800 */
[----:B0-----:R-:W-:-:S03]  /*32af0*/  FSEL R0, R7, R14, P3 ;  /* 0x0000000e07007208 */ /* 0x001fc60001800000 */
[----:B------:R-:W4:Y:S04]  /*32b00*/  LDL.LU R154, [R1+0x3c4] ;  /* 0x0003c400019a7983 */ /* 0x000f280000300800 */
[----:B------:R0:W-:Y:S01]  /*32b10*/  STL [R1+0x6c], R0 ;  /* 0x00006c0001007387 */ /* 0x0001e20000100800 */
[----:B------:R-:W-:-:S03]  /*32b20*/  FMUL R10, R12, 0.25 ;  /* 0x3e8000000c0a7820 */ /* 0x000fc60000400000 */
[----:B------:R-:W4:Y:S01]  /*32b30*/  LDL.LU R153, [R1+0x3c0] ;  /* 0x0003c00001997983 */ /* 0x000f220000300800 */
[----:B------:R-:W-:-:S03]  /*32b40*/  FSEL R112, R8, R23, P3 ;  /* 0x0000001708707208 */ /* 0x000fc60001800000 */
[----:B------:R-:W4:Y:S01]  /*32b50*/  LDL.LU R152, [R1+0x3bc] ;  /* 0x0003bc0001987983 */ /* 0x000f220000300800 */
[----:B0-----:R-:W-:Y:S02]  /*32b60*/  FSEL R0, R6, R13, P2 ;  /* 0x0000000d06007208 */ /* 0x001fe40001000000 */
[----:B------:R-:W-:Y:S01]  /*32b70*/  FSEL R10, R10, R12, P2 ;  /* 0x0000000c0a0a7208 */ /* 0x000fe20001000000 */
[----:B------:R-:W4:Y:S04]  /*32b80*/  LDL.LU R23, [R1+0x3b8] ;  /* 0x0003b80001177983 */ /* 0x000f280000300800 */
[----:B------:R0:W-:Y:S04]  /*32b90*/  STL [R1+0xd4], R0 ;  /* 0x0000d40001007387 */ /* 0x0001e80000100800 */
[----:B------:R-:W4:Y:S04]  /*32ba0*/  LDL.LU R14, [R1+0x3b4] ;  /* 0x0003b400010e7983 */ /* 0x000f280000300800 */
[----:B------:R-:W-:Y:S04]  /*32bb0*/  STL [R1+0xd0], R10 ;  /* 0x0000d00a01007387 */ /* 0x000fe80000100800 */
[----:B------:R-:W4:Y:S01]  /*32bc0*/  LDL.LU R13, [R1+0x3b0] ;  /* 0x0003b000010d7983 */ /* 0x000f220000300800 */
[----:B------:R-:W-:Y:S01]  /*32bd0*/  FMUL R9, R11, 0.25 ;  /* 0x3e8000000b097820 */ /* 0x000fe20000400000 */
[----:B------:R-:W-:Y:S01]  /*32be0*/  FMUL R8, R163, 0.25 ;  /* 0x3e800000a3087820 */ /* 0x000fe20000400000 */
[----:B------:R-:W-:-:S03]  /*32bf0*/  FMUL R7, R162, 0.25 ;  /* 0x3e800000a2077820 */ /* 0x000fc60000400000 */
[----:B0-----:R-:W-:Y:S01]  /*32c00*/  FSEL R0, R9, R11, P3 ;  /* 0x0000000b09007208 */ /* 0x001fe20001800000 */
[----:B------:R-:W-:Y:S01]  /*32c10*/  FMUL R6, R161, 0.25 ;  /* 0x3e800000a1067820 */ /* 0x000fe20000400000 */
[----:B------:R-:W-:Y:S02]  /*32c20*/  FSEL R8, R8, R163, P3 ;  /* 0x000000a308087208 */ /* 0x000fe40001800000 */
[----:B------:R-:W-:Y:S01]  /*32c30*/  FSEL R7, R7, R162, P2 ;  /* 0x000000a207077208 */ /* 0x000fe20001000000 */
[----:B------:R0:W-:Y:S04]  /*32c40*/  STL [R1+0x60], R0 ;  /* 0x0000600001007387 */ /* 0x0001e80000100800 */
[----:B------:R-:W4:Y:S04]  /*32c50*/  LDL.LU R20, [R1+0x3ac] ;  /* 0x0003ac0001147983 */ /* 0x000f280000300800 */
[----:B------:R-:W4:Y:S01]  /*32c60*/  LDL.LU R12, [R1+0x3a8] ;  /* 0x0003a800010c7983 */ /* 0x000f220000300800 */
[----:B0-----:R-:W-:-:S03]  /*32c70*/  FSEL R0, R6, R161, P2 ;  /* 0x000000a106007208 */ /* 0x001fc60001000000 */
[----:B------:R-:W4:Y:S04]  /*32c80*/  LDL.LU R11, [R1+0x3a4] ;  /* 0x0003a400010b7983 */ /* 0x000f280000300800 */
[----:B------:R4:W-:Y:S04]  /*32c90*/  STL [R1+0x5c], R8 ;  /* 0x00005c0801007387 */ /* 0x0009e80000100800 */
[----:B------:R-:W-:Y:S04]  /*32ca0*/  STL [R1+0xbc], R7 ;  /* 0x0000bc0701007387 */ /* 0x000fe80000100800 */
[----:B------:R0:W-:Y:S01]  /*32cb0*/  STL [R1+0xb8], R0 ;  /* 0x0000b80001007387 */ /* 0x0001e20000100800 */
[----:B--2---:R-:W-:Y:S01]  /*32cc0*/  FMUL R10, R160, 0.25 ;  /* 0x3e800000a00a7820 */ /* 0x004fe20000400000 */
[----:B---3--:R-:W-:-:S04]  /*32cd0*/  FMUL R9, R159, 0.25 ;  /* 0x3e8000009f097820 */ /* 0x008fc80000400000 */
[----:B------:R-:W-:Y:S01]  /*32ce0*/  FSEL R10, R10, R160, P3 ;  /* 0x000000a00a0a7208 */ /* 0x000fe20001800000 */
[----:B----4-:R-:W-:Y:S01]  /*32cf0*/  FMUL R8, R158, 0.25 ;  /* 0x3e8000009e087820 */ /* 0x010fe20000400000 */
[----:B0-----:R-:W-:Y:S01]  /*32d00*/  FSEL R0, R9, R159, P3 ;  /* 0x0000009f09007208 */ /* 0x001fe20001800000 */
[----:B------:R-:W-:-:S03]  /*32d10*/  FMUL R7, R157, 0.25 ;  /* 0x3e8000009d077820 */ /* 0x000fc60000400000 */
[----:B------:R-:W-:Y:S01]  /*32d20*/  FSEL R8, R8, R158, P2 ;  /* 0x0000009e08087208 */ /* 0x000fe20001000000 */
[----:B------:R-:W-:Y:S01]  /*32d30*/  STL [R1+0x50], R10 ;  /* 0x0000500a01007387 */ /* 0x000fe20000100800 */
[----:B------:R-:W-:-:S03]  /*32d40*/  FSEL R7, R7, R157, P2 ;  /* 0x0000009d07077208 */ /* 0x000fc60001000000 */
[----:B------:R0:W-:Y:S01]  /*32d50*/  STL [R1+0x1c], R0 ;  /* 0x00001c0001007387 */ /* 0x0001e20000100800 */
[----:B------:R-:W-:-:S03]  /*32d60*/  FMUL R6, R156, 0.25 ;  /* 0x3e8000009c067820 */ /* 0x000fc60000400000 */
[----:B------:R-:W-:Y:S04]  /*32d70*/  STL [R1+0xa0], R8 ;  /* 0x0000a00801007387 */ /* 0x000fe80000100800 */
[----:B------:R1:W-:Y:S01]  /*32d80*/  STL [R1+0x98], R7 ;  /* 0x0000980701007387 */ /* 0x0003e20000100800 */
[----:B------:R-:W-:Y:S01]  /*32d90*/  FMUL R249, R155, 0.25 ;  /* 0x3e8000009bf97820 */ /* 0x000fe20000400000 */
[----:B0-----:R-:W-:Y:S01]  /*32da0*/  FSEL R0, R6, R156, P3 ;  /* 0x0000009c06007208 */ /* 0x001fe20001800000 */
[----:B-1----:R-:W-:-:S03]  /*32db0*/  FMUL R7, R154, 0.25 ;  /* 0x3e8000009a077820 */ /* 0x002fc60000400000 */
[----:B------:R-:W-:Y:S01]  /*32dc0*/  FSEL R249, R249, R155, P3 ;  /* 0x0000009bf9f97208 */ /* 0x000fe20001800000 */
[----:B------:R0:W-:Y:S01]  /*32dd0*/  STL [R1+0x4], R0 ;  /* 0x0000040001007387 */ /* 0x0001e20000100800 */
[----:B------:R-:W-:Y:S01]  /*32de0*/  FSEL R7, R7, R154, P2 ;  /* 0x0000009a07077208 */ /* 0x000fe20001000000 */
[----:B------:R-:W-:Y:S01]  /*32df0*/  FMUL R6, R153, 0.25 ;  /* 0x3e80000099067820 */ /* 0x000fe20000400000 */
[----:B------:R-:W-:Y:S01]  /*32e00*/  FMUL R248, R152, 0.25 ;  /* 0x3e80000098f87820 */ /* 0x000fe20000400000 */
[----:B------:R-:W-:Y:S03]  /*32e10*/  STL [R1+0x1aac], R249 ;  /* 0x001aacf901007387 */ /* 0x000fe60000100800 */
[----:B0-----:R-:W-:Y:S01]  /*32e20*/  FSEL R0, R6, R153, P2 ;  /* 0x0000009906007208 */ /* 0x001fe20001000000 */
[----:B------:R-:W-:Y:S01]  /*32e30*/  FMUL R244, R23, 0.25 ;  /* 0x3e80000017f47820 */ /* 0x000fe20000400000 */
[----:B------:R-:W-:Y:S01]  /*32e40*/  FSEL R248, R248, R152, P3 ;  /* 0x00000098f8f87208 */ /* 0x000fe20001800000 */
[----:B------:R0:W-:Y:S03]  /*32e50*/  STL [R1+0x94], R7 ;  /* 0x0000940701007387 */ /* 0x0001e60000100800 */
[----:B------:R-:W-:Y:S01]  /*32e60*/  FSEL R244, R244, R23, P3 ;  /* 0x00000017f4f47208 */ /* 0x000fe20001800000 */
[----:B------:R-:W-:Y:S01]  /*32e70*/  FMUL R8, R14, 0.25 ;  /* 0x3e8000000e087820 */ /* 0x000fe20000400000 */
[----:B------:R-:W-:Y:S04]  /*32e80*/  STL [R1+0x1ab0], R248 ;  /* 0x001ab0f801007387 */ /* 0x000fe80000100800 */
[----:B------:R-:W-:Y:S01]  /*32e90*/  FSEL R8, R8, R14, P2 ;  /* 0x0000000e08087208 */ /* 0x000fe20001000000 */
[----:B0-----:R-:W-:Y:S01]  /*32ea0*/  FMUL R7, R13, 0.25 ;  /* 0x3e8000000d077820 */ /* 0x001fe20000400000 */
[----:B------:R0:W-:Y:S04]  /*32eb0*/  STL [R1+0x8c], R0 ;  /* 0x00008c0001007387 */ /* 0x0001e80000100800 */
[----:B------:R-:W-:Y:S04]  /*32ec0*/  STL [R1+0x1ab4], R244 ;  /* 0x001ab4f401007387 */ /* 0x000fe80000100800 */
[----:B------:R-:W2:Y:S01]  /*32ed0*/  LDL.LU R19, [R1+0x3a0] ;  /* 0x0003a00001137983 */ /* 0x000ea20000300800 */
[----:B0-----:R-:W-:-:S03]  /*32ee0*/  FSEL R0, R7, R13, P2 ;  /* 0x0000000d07007208 */ /* 0x001fc60001000000 */
[----:B------:R2:W-:Y:S04]  /*32ef0*/  STL [R1+0x70], R8 ;  /* 0x0000700801007387 */ /* 0x0005e80000100800 */
[----:B------:R-:W3:Y:S04]  /*32f00*/  LDL.LU R16, [R1+0x39c] ;  /* 0x00039c0001107983 */ /* 0x000ee80000300800 */
[----:B------:R0:W-:Y:S04]  /*32f10*/  STL [R1+0x64], R0 ;  /* 0x0000640001007387 */ /* 0x0001e80000100800 */
[----:B------:R-:W4:Y:S04]  /*32f20*/  LDL.LU R15, [R1+0x398] ;  /* 0x00039800010f7983 */ /* 0x000f280000300800 */
[----:B------:R-:W4:Y:S04]  /*32f30*/  LDL.LU R14, [R1+0x394] ;  /* 0x00039400010e7983 */ /* 0x000f280000300800 */
[----:B------:R-:W3:Y:S04]  /*32f40*/  LDL.LU R13, [R1+0x390] ;  /* 0x00039000010d7983 */ /* 0x000ee80000300800 */
        /* <DEDUP_REMOVED lines=100> */
[----:B------:R-:W-:Y:S01]  /*33590*/  FMUL R10, R11, 0.25 ;  /* 0x3e8000000b0a7820 */ /* 0x000fe20000400000 */
[----:B------:R-:W-:Y:S01]  /*335a0*/  FMUL R9, R12, 0.25 ;  /* 0x3e8000000c097820 */ /* 0x000fe20000400000 */
[----:B------:R-:W-:Y:S01]  /*335b0*/  FMUL R6, R20, 0.25 ;  /* 0x3e80000014067820 */ /* 0x000fe20000400000 */
[----:B--2---:R-:W-:-:S02]  /*335c0*/  FMUL R8, R19, 0.25 ;  /* 0x3e80000013087820 */ /* 0x004fc40000400000 */
[----:B------:R-:W-:Y:S01]  /*335d0*/  FSEL R252, R10, R11, P2 ;  /* 0x0000000b0afc7208 */ /* 0x000fe20001000000 */
[----:B---3--:R-:W-:Y:S01]  /*335e0*/  FMUL R11, R13, 0.25 ;  /* 0x3e8000000d0b7820 */ /* 0x008fe20000400000 */
[----:B------:R-:W-:Y:S01]  /*335f0*/  FSEL R7, R9, R12, P3 ;  /* 0x0000000c09077208 */ /* 0x000fe20001800000 */
[----:B------:R-:W-:Y:S01]  /*33600*/  FMUL R12, R16, 0.25 ;  /* 0x3e800000100c7820 */ /* 0x000fe20000400000 */
[----:B----4-:R-:W-:Y:S01]  /*33610*/  FMUL R10, R14, 0.25 ;  /* 0x3e8000000e0a7820 */ /* 0x010fe20000400000 */
[----:B------:R-:W-:Y:S01]  /*33620*/  FSEL R6, R6, R20, P3 ;  /* 0x0000001406067208 */ /* 0x000fe20001800000 */
[----:B------:R-:W-:Y:S01]  /*33630*/  FMUL R9, R15, 0.25 ;  /* 0x3e8000000f097820 */ /* 0x000fe20000400000 */
[----:B0-----:R-:W-:Y:S02]  /*33640*/  FSEL R0, R8, R19, P2 ;  /* 0x0000001308007208 */ /* 0x001fe40001000000 */
[----:B------:R-:W-:Y:S01]  /*33650*/  FSEL R11, R11, R13, P2 ;  /* 0x0000000d0b0b7208 */ /* 0x000fe20001000000 */
[----:B------:R-:W-:Y:S01]  /*33660*/  FMUL R13, R17, 0.25 ;  /* 0x3e800000110d7820 */ /* 0x000fe20000400000 */
[----:B------:R-:W-:Y:S01]  /*33670*/  FSEL R8, R12, R16, P3 ;  /* 0x000000100c087208 */ /* 0x000fe20001800000 */
[----:B------:R-:W-:Y:S01]  /*33680*/  FMUL R12, R18, 0.25 ;  /* 0x3e800000120c7820 */ /* 0x000fe20000400000 */
[----:B------:R-:W-:Y:S01]  /*33690*/  FSEL R10, R10, R14, P2 ;  /* 0x0000000e0a0a7208 */ /* 0x000fe20001000000 */
[----:B------:R-:W-:Y:S01]  /*336a0*/  STL [R1+0x1ab8], R6 ;  /* 0x001ab80601007387 */ /* 0x000fe20000100800 */
[----:B------:R-:W-:Y:S01]  /*336b0*/  FSEL R9, R9, R15, P3 ;  /* 0x0000000f09097208 */ /* 0x000fe20001800000 */
[----:B------:R-:W-:Y:S01]  /*336c0*/  FMUL R14, R251, 0.25 ;  /* 0x3e800000fb0e7820 */ /* 0x000fe20000400000 */
[----:B------:R-:W-:Y:S01]  /*336d0*/  FMUL R15, R250, 0.25 ;  /* 0x3e800000fa0f7820 */ /* 0x000fe20000400000 */
[----:B------:R-:W-:Y:S01]  /*336e0*/  STL [R1+0x1abc], R7 ;  /* 0x001abc0701007387 */ /* 0x000fe20000100800 */
[----:B------:R-:W-:Y:S01]  /*336f0*/  FMUL R16, R247, 0.25 ;  /* 0x3e800000f7107820 */ /* 0x000fe20000400000 */
[----:B------:R-:W-:Y:S01]  /*33700*/  FSEL R13, R13, R17, P3 ;  /* 0x000000110d0d7208 */ /* 0x000fe20001800000 */
[----:B------:R-:W-:Y:S01]  /*33710*/  FMUL R17, R246, 0.25 ;  /* 0x3e800000f6117820 */ /* 0x000fe20000400000 */
[----:B------:R-:W-:Y:S01]  /*33720*/  STL [R1+0x1a88], R252 ;  /* 0x001a88fc01007387 */ /* 0x000fe20000100800 */
[----:B------:R-:W-:Y:S01]  /*33730*/  FSEL R12, R12, R18, P3 ;  /* 0x000000120c0c7208 */ /* 0x000fe20001800000 */
[----:B------:R-:W-:Y:S01]  /*33740*/  FMUL R21, R23, 0.25 ;  /* 0x3e80000017157820 */ /* 0x000fe20000400000 */
[----:B------:R-:W-:Y:S01]  /*33750*/  FMUL R18, R245, 0.25 ;  /* 0x3e800000f5127820 */ /* 0x000fe20000400000 */
[----:B------:R-:W-:Y:S01]  /*33760*/  STL [R1+0x1a8c], R0 ;  /* 0x001a8c0001007387 */ /* 0x000fe20000100800 */
[----:B------:R-:W-:Y:S01]  /*33770*/  FSEL R14, R14, R251, P2 ;  /* 0x000000fb0e0e7208 */ /* 0x000fe20001000000 */
[----:B------:R-:W-:-:S02]  /*33780*/  FMUL R19, R243, 0.25 ;  /* 0x3e800000f3137820 */ /* 0x000fc40000400000 */
[----:B------:R-:W-:Y:S01]  /*33790*/  STL [R1+0x1ac0], R8 ;  /* 0x001ac00801007387 */ /* 0x000fe20000100800 */
[----:B------:R-:W-:Y:S01]  /*337a0*/  FSEL R15, R15, R250, P2 ;  /* 0x000000fa0f0f7208 */ /* 0x000fe20001000000 */
[----:B------:R-:W-:Y:S02]  /*337b0*/  FMUL R20, R242, 0.25 ;  /* 0x3e800000f2147820 */ /* 0x000fe40000400000 */
[----:B------:R0:W-:Y:S01]  /*337c0*/  STL [R1+0x1ac4], R9 ;  /* 0x001ac40901007387 */ /* 0x0001e20000100800 */
[----:B------:R-:W-:Y:S01]  /*337d0*/  FSEL R16, R16, R247, P3 ;  /* 0x000000f710107208 */ /* 0x000fe20001800000 */
[----:B------:R-:W-:Y:S02]  /*337e0*/  FMUL R22, R241, 0.25 ;  /* 0x3e800000f1167820 */ /* 0x000fe40000400000 */
[----:B------:R-:W-:Y:S01]  /*337f0*/  STL [R1+0x1a90], R10 ;  /* 0x001a900a01007387 */ /* 0x000fe20000100800 */
[----:B------:R-:W-:Y:S02]  /*33800*/  FSEL R17, R17, R246, P3 ;  /* 0x000000f611117208 */ /* 0x000fe40001800000 */
[----:B------:R-:W-:Y:S01]  /*33810*/  FSEL R21, R21, R23, P3 ;  /* 0x0000001715157208 */ /* 0x000fe20001800000 */
[----:B------:R-:W-:Y:S01]  /*33820*/  STL [R1+0x1a94], R11 ;  /* 0x001a940b01007387 */ /* 0x000fe20000100800 */
[----:B------:R-:W-:Y:S01]  /*33830*/  FSEL R18, R18, R245, P2 ;  /* 0x000000f512127208 */ /* 0x000fe20001000000 */
[----:B------:R-:W-:-:S02]  /*33840*/  FMUL R23, R240, 0.25 ;  /* 0x3e800000f0177820 */ /* 0x000fc40000400000 */
[----:B------:R-:W-:Y:S01]  /*33850*/  STL [R1+0x1ac8], R12 ;  /* 0x001ac80c01007387 */ /* 0x000fe20000100800 */
[----:B------:R-:W-:Y:S01]  /*33860*/  FSEL R19, R19, R243, P2 ;  /* 0x000000f313137208 */ /* 0x000fe20001000000 */
[----:B------:R-:W-:Y:S02]  /*33870*/  FMUL R24, R239, 0.25 ;  /* 0x3e800000ef187820 */ /* 0x000fe40000400000 */
[----:B------:R-:W-:Y:S01]  /*33880*/  STL [R1+0x1acc], R13 ;  /* 0x001acc0d01007387 */ /* 0x000fe20000100800 */
[----:B------:R-:W-:Y:S01]  /*33890*/  FSEL R20, R20, R242, P3 ;  /* 0x000000f214147208 */ /* 0x000fe20001800000 */
[----:B------:R-:W-:Y:S02]  /*338a0*/  FMUL R25, R238, 0.25 ;  /* 0x3e800000ee197820 */ /* 0x000fe40000400000 */
[----:B------:R-:W-:Y:S01]  /*338b0*/  STL [R1+0x1a98], R14 ;  /* 0x001a980e01007387 */ /* 0x000fe20000100800 */
[----:B------:R-:W-:Y:S01]  /*338c0*/  FMUL R26, R237, 0.25 ;  /* 0x3e800000ed1a7820 */ /* 0x000fe20000400000 */
[----:B------:R-:W-:-:S02]  /*338d0*/  FSEL R22, R22, R241, P2 ;  /* 0x000000f116167208 */ /* 0x000fc40001000000 */
[----:B------:R-:W-:Y:S01]  /*338e0*/  STL [R1+0x1a9c], R15 ;  /* 0x001a9c0f01007387 */ /* 0x000fe20000100800 */
[----:B------:R-:W-:Y:S01]  /*338f0*/  FMUL R27, R236, 0.25 ;  /* 0x3e800000ec1b7820 */ /* 0x000fe20000400000 */
[----:B------:R-:W-:Y:S02]  /*33900*/  FSEL R23, R23, R240, P2 ;  /* 0x000000f017177208 */ /* 0x000fe40001000000 */
[----:B------:R-:W-:Y:S01]  /*33910*/  STL [R1+0x1ad0], R16 ;  /* 0x001ad01001007387 */ /* 0x000fe20000100800 */
[----:B------:R-:W-:Y:S01]  /*33920*/  FMUL R28, R235, 0.25 ;  /* 0x3e800000eb1c7820 */ /* 0x000fe20000400000 */
[----:B------:R-:W-:Y:S02]  /*33930*/  FSEL R24, R24, R239, P3 ;  /* 0x000000ef18187208 */ /* 0x000fe40001800000 */
        /* <DEDUP_REMOVED lines=247> */
[----:B------:R-:W-:-:S03]  /*348b0*/  FSEL R107, R107, R156, P2 ;  /* 0x0000009c6b6b7208 */ /* 0x000fc60001000000 */
[----:B------:R-:W-:Y:S01]  /*348c0*/  STL [R1+0x1c14], R100 ;  /* 0x001c146401007387 */ /* 0x000fe20000100800 */
[----:B------:R-:W-:-:S03]  /*348d0*/  FSEL R108, R108, R155, P3 ;  /* 0x0000009b6c6c7208 */ /* 0x000fc60001800000 */
[----:B------:R-:W-:Y:S01]  /*348e0*/  STL [R1+0x1c18], R101 ;  /* 0x001c186501007387 */ /* 0x000fe20000100800 */
[----:B------:R-:W-:-:S03]  /*348f0*/  FSEL R109, R109, R154, P3 ;  /* 0x0000009a6d6d7208 */ /* 0x000fc60001800000 */
[----:B------:R-:W-:Y:S01]  /*34900*/  STL [R1+0x1c1c], R102 ;  /* 0x001c1c6601007387 */ /* 0x000fe20000100800 */
[----:B------:R-:W-:-:S03]  /*34910*/  FSEL R110, R110, R153, P2 ;  /* 0x000000996e6e7208 */ /* 0x000fc60001000000 */
        /* <DEDUP_REMOVED lines=8> */
[----:B------:R-:W2:Y:S04]  /*349a0*/  LDL.LU R124, [R1+0x5fc] ;  /* 0x0005fc00017c7983 */ /* 0x000ea80000300800 */
        /* <DEDUP_REMOVED lines=10> */
[----:B------:R-:W2:Y:S04]  /*34a50*/  LDL.LU R135, [R1+0x5d0] ;  /* 0x0005d00001877983 */ /* 0x000ea80000300800 */
        /* <DEDUP_REMOVED lines=18> */
[----:B------:R-:W-:-:S03]  /*34b80*/  FMUL R111, R152, 0.25 ;  /* 0x3e800000986f7820 */ /* 0x000fc60000400000 */
[----:B------:R-:W4:Y:S04]  /*34b90*/  LDL.LU R247, [R1+0x584] ;  /* 0x0005840001f77983 */ /* 0x000f280000300800 */
[----:B------:R-:W4:Y:S04]  /*34ba0*/  LDL.LU R246, [R1+0x580] ;  /* 0x0005800001f67983 */ /* 0x000f280000300800 */
[----:B------:R-:W4:Y:S04]  /*34bb0*/  LDL.LU R245, [R1+0x57c] ;  /* 0x00057c0001f57983 */ /* 0x000f280000300800 */
[----:B------:R-:W4:Y:S04]  /*34bc0*/  LDL.LU R243, [R1+0x578] ;  /* 0x0005780001f37983 */ /* 0x000f280000300800 */
[----:B------:R-:W4:Y:S01]  /*34bd0*/  LDL.LU R242, [R1+0x574] ;  /* 0x0005740001f27983 */ /* 0x000f220000300800 */
[----:B------:R-:W-:-:S03]  /*34be0*/  FSEL R111, R111, R152, P2 ;  /* 0x000000986f6f7208 */ /* 0x000fc60001000000 */
        /* <DEDUP_REMOVED lines=90> */
[----:B---3--:R-:W-:Y:S01]  /*35190*/  FMUL R113, R125, 0.25 ;  /* 0x3e8000007d717820 */ /* 0x008fe20000400000 */
[----:B--2---:R-:W-:Y:S01]  /*351a0*/  FMUL R121, R135, 0.25 ;  /* 0x3e80000087797820 */ /* 0x004fe20000400000 */
[----:B------:R-:W-:Y:S01]  /*351b0*/  MOV R249, R112 ;  /* 0x0000007000f97202 */ /* 0x000fe20000000f00 */
[----:B------:R-:W-:Y:S01]  /*351c0*/  FMUL R112, R124, 0.25 ;  /* 0x3e8000007c707820 */ /* 0x000fe20000400000 */
[----:B----4-:R-:W-:Y:S01]  /*351d0*/  FMUL R115, R127, 0.25 ;  /* 0x3e8000007f737820 */ /* 0x010fe20000400000 */
[----:B------:R-:W-:Y:S01]  /*351e0*/  FSEL R113, R113, R125, P3 ;  /* 0x0000007d71717208 */ /* 0x000fe20001800000 */
[----:B------:R-:W-:Y:S01]  /*351f0*/  FMUL R125, R139, 0.25 ;  /* 0x3e8000008b7d7820 */ /* 0x000fe20000400000 */
        /* <DEDUP_REMOVED lines=86> */
[----:B------:R-:W-:Y:S01]  /*35760*/  FSETP.GEU.AND P5, PT, R2, 1.175494350822287508e-38, PT ;  /* 0x008000000200780b */ /* 0x000fe20003fae000 */
[----:B------:R-:W-:Y:S01]  /*35770*/  FMUL R119, R129, 0.25 ;  /* 0x3e80000081777820 */ /* 0x000fe20000400000 */
[----:B------:R-:W-:Y:S01]  /*35780*/  FMUL R187, R188, 0.25 ;  /* 0x3e800000bcbb7820 */ /* 0x000fe20000400000 */
        /* <DEDUP_REMOVED lines=12> */
[----:B------:R-:W-:-:S02]  /*35850*/  FSEL R175, R175, R182, P3 ;  /* 0x000000b6afaf7208 */ /* 0x000fc40001800000 */
[----:B------:R-:W-:Y:S02]  /*35860*/  FSETP.GEU.AND P6, PT, R3, 1.175494350822287508e-38, PT ;  /* 0x008000000300780b */ /* 0x000fe40003fce000 */
[----:B------:R-:W-:Y:S01]  /*35870*/  FSETP.GEU.AND P4, PT, R4, 1.175494350822287508e-38, PT ;  /* 0x008000000400780b */ /* 0x000fe20003f8e000 */
[----:B------:R-:W-:Y:S01]  /*35880*/  FMUL R117, R131, 0.25 ;  /* 0x3e80000083757820 */ /* 0x000fe20000400000 */
[----:B------:R-:W2:Y:S01]  /*35890*/  LDL.LU R248, [R1+0x404] ;  /* 0x0004040001f87983 */ /* 0x000ea20000300800 */
[----:B------:R-:W-:Y:S01]  /*358a0*/  FMUL R188, R193, 0.25 ;  /* 0x3e800000c1bc7820 */ /* 0x000fe20000400000 */
[----:B------:R-:W-:-:S04]  /*358b0*/  FMUL R182, R181, 0.25 ;  /* 0x3e800000b5b67820 */ /* 0x000fc80000400000 */
[----:B------:R-:W-:Y:S02]  /*358c0*/  FSEL R188, R188, R193, P2 ;  /* 0x000000c1bcbc7208 */ /* 0x000fe40001000000 */
[----:B------:R-:W-:Y:S01]  /*358d0*/  FSEL R186, R186, R189, P3 ;  /* 0x000000bdbaba7208 */ /* 0x000fe20001800000 */
[----:B------:R-:W-:Y:S01]  /*358e0*/  FMUL R189, R192, 0.25 ;  /* 0x3e800000c0bd7820 */ /* 0x000fe20000400000 */
[----:B------:R-:W-:Y:S02]  /*358f0*/  FSEL R185, R185, R198, P2 ;  /* 0x000000c6b9b97208 */ /* 0x000fe40001000000 */
[----:B------:R-:W-:Y:S01]  /*35900*/  FSEL R183, R183, R180, P3 ;  /* 0x000000b4b7b77208 */ /* 0x000fe20001800000 */
[----:B------:R-:W-:Y:S01]  /*35910*/  FMUL R180, R191, 0.25 ;  /* 0x3e800000bfb47820 */ /* 0x000fe20000400000 */
[----:B------:R-:W-:Y:S01]  /*35920*/  FSEL R182, R182, R181, P3 ;  /* 0x000000b5b6b67208 */ /* 0x000fe20001800000 */
[----:B------:R-:W-:Y:S01]  /*35930*/  FMUL R193, R197, 0.25 ;  /* 0x3e800000c5c17820 */ /* 0x000fe20000400000 */
[----:B------:R-:W-:Y:S01]  /*35940*/  FMUL R181, R190, 0.25 ;  /* 0x3e800000beb57820 */ /* 0x000fe20000400000 */
[----:B------:R-:W-:-:S03]  /*35950*/  FMUL R198, R196, 0.25 ;  /* 0x3e800000c4c67820 */ /* 0x000fc60000400000 */
[----:B------:R-:W-:Y:S02]  /*35960*/  FSEL R193, R193, R197, P2 ;  /* 0x000000c5c1c17208 */ /* 0x000fe40001000000 */
[----:B------:R-:W-:Y:S01]  /*35970*/  FSEL R189, R189, R192, P2 ;  /* 0x000000c0bdbd7208 */ /* 0x000fe20001000000 */
[----:B------:R-:W-:Y:S01]  /*35980*/  FMUL R192, R199, 0.25 ;  /* 0x3e800000c7c07820 */ /* 0x000fe20000400000 */
[----:B------:R-:W-:Y:S02]  /*35990*/  FSEL R198, R198, R196, P3 ;  /* 0x000000c4c6c67208 */ /* 0x000fe40001800000 */
[----:B------:R-:W-:Y:S01]  /*359a0*/  FSEL R180, R180, R191, P2 ;  /* 0x000000bfb4b47208 */ /* 0x000fe20001000000 */
[----:B------:R-:W-:Y:S01]  /*359b0*/  FMUL R197, R204, 0.25 ;  /* 0x3e800000ccc57820 */ /* 0x000fe20000400000 */
[----:B------:R-:W-:Y:S01]  /*359c0*/  FMUL R196, R206, 0.25 ;  /* 0x3e800000cec47820 */ /* 0x000fe20000400000 */
[----:B------:R-:W-:Y:S01]  /*359d0*/  FMUL R191, R194, 0.25 ;  /* 0x3e800000c2bf7820 */ /* 0x000fe20000400000 */
[----:B------:R-:W-:-:S02]  /*359e0*/  FSEL R181, R181, R190, P2 ;  /* 0x000000beb5b57208 */ /* 0x000fc40001000000 */
[----:B------:R-:W-:Y:S01]  /*359f0*/  FSEL R197, R197, R204, P2 ;  /* 0x000000ccc5c57208 */ /* 0x000fe20001000000 */
[----:B------:R-:W-:Y:S01]  /*35a00*/  FMUL R190, R195, 0.25 ;  /* 0x3e800000c3be7820 */ /* 0x000fe20000400000 */
[----:B------:R-:W-:Y:S01]  /*35a10*/  FSEL R192, R192, R199, P2 ;  /* 0x000000c7c0c07208 */ /* 0x000fe20001000000 */
[----:B------:R-:W-:Y:S01]  /*35a20*/  FMUL R199, R207, 0.25 ;  /* 0x3e800000cfc77820 */ /* 0x000fe20000400000 */
[----:B------:R-:W-:Y:S02]  /*35a30*/  FSEL R196, R196, R206, P2 ;  /* 0x000000cec4c47208 */ /* 0x000fe40001000000 */
[----:B------:R-:W-:Y:S01]  /*35a40*/  FSEL R191, R191, R194, P3 ;  /* 0x000000c2bfbf7208 */ /* 0x000fe20001800000 */
[----:B------:R-:W-:Y:S01]  /*35a50*/  FMUL R194, R203, 0.25 ;  /* 0x3e800000cbc27820 */ /* 0x000fe20000400000 */
[----:B------:R-:W-:Y:S01]  /*35a60*/  FSEL R190, R190, R195, P3 ;  /* 0x000000c3bebe7208 */ /* 0x000fe20001800000 */
[----:B------:R-:W-:Y:S01]  /*35a70*/  FMUL R195, R202, 0.25 ;  /* 0x3e800000cac37820 */ /* 0x000fe20000400000 */
[----:B------:R-:W-:Y:S01]  /*35a80*/  FSEL R199, R199, R207, P3 ;  /* 0x000000cfc7c77208 */ /* 0x000fe20001800000 */
[----:B------:R-:W-:Y:S01]  /*35a90*/  FMUL R206, R209, 0.25 ;  /* 0x3e800000d1ce7820 */ /* 0x000fe20000400000 */
[----:B------:R-:W-:-:S05]  /*35aa0*/  FMUL R204, R205, 0.25 ;  /* 0x3e800000cdcc7820 */ /* 0x000fca0000400000 */
[----:B------:R-:W-:Y:S01]  /*35ab0*/  FSEL R204, R204, R205, P2 ;  /* 0x000000cdcccc7208 */ /* 0x000fe20001000000 */
[----:B------:R-:W-:Y:S01]  /*35ac0*/  FMUL R205, R218, 0.25 ;  /* 0x3e800000dacd7820 */ /* 0x000fe20000400000 */
        /* <DEDUP_REMOVED lines=11> */
[----:B------:R-:W-:-:S02]  /*35b80*/  FMUL R200, R211, 0.25 ;  /* 0x3e800000d3c87820 */ /* 0x000fc40000400000 */
[----:B------:R-:W-:Y:S02]  /*35b90*/  FSEL R209, R209, R212, P2 ;  /* 0x000000d4d1d17208 */ /* 0x000fe40001000000 */
[----:B------:R-:W-:Y:S01]  /*35ba0*/  FSEL R202, R202, R201, P3 ;  /* 0x000000c9caca7208 */ /* 0x000fe20001800000 */
[----:B------:R-:W-:Y:S01]  /*35bb0*/  FMUL R201, R210, 0.25 ;  /* 0x3e800000d2c97820 */ /* 0x000fe20000400000 */
        /* <DEDUP_REMOVED lines=20> */
[----:B------:R-:W-:Y:S01]  /*35d00*/  FSEL R211, R211, R214, P3 ;  /* 0x000000d6d3d37208 */ /* 0x000fe20001800000 */
[----:B------:R-:W-:Y:S01]  /*35d10*/  FMUL R226, R229, 0.25 ;  /* 0x3e800000e5e27820 */ /* 0x000fe20000400000 */
[----:B------:R-:W-:Y:S01]  /*35d20*/  FMUL R214, R223, 0.25 ;  /* 0x3e800000dfd67820 */ /* 0x000fe20000400000 */
[----:B------:R-:W-:Y:S01]  /*35d30*/  FSEL R133, R133, R147, P2 ;  /* 0x0000009385857208 */ /* 0x000fe20001000000 */
[----:B------:R-:W-:Y:S02]  /*35d40*/  FMUL R227, R228, 0.25 ;  /* 0x3e800000e4e37820 */ /* 0x000fe40000400000 */
        /* <DEDUP_REMOVED lines=11> */
[----:B------:R-:W-:Y:S02]  /*35e00*/  FSEL R147, R147, R243, P3 ;  /* 0x000000f393937208 */ /* 0x000fe40001800000 */
[----:B------:R-:W-:Y:S01]  /*35e10*/  FSEL R215, R215, R222, P3 ;  /* 0x000000ded7d77208 */ /* 0x000fe20001800000 */
[----:B------:R-:W-:Y:S01]  /*35e20*/  FMUL R222, R221, 0.25 ;  /* 0x3e800000ddde7820 */ /* 0x000fe20000400000 */
[----:B------:R-:W-:Y:S01]  /*35e30*/  FMUL R229, R234, 0.25 ;  /* 0x3e800000eae57820 */ /* 0x000fe20000400000 */
[----:B------:R-:W-:Y:S01]  /*35e40*/  FMUL R228, R235, 0.25 ;  /* 0x3e800000ebe47820 */ /* 0x000fe20000400000 */
[----:B------:R-:W-:-:S03]  /*35e50*/  FSEL R146, R146, R245, P3 ;  /* 0x000000f592927208 */ /* 0x000fc60001800000 */
[----:B------:R-:W-:Y:S02]  /*35e60*/  FSEL R229, R229, R234, P2 ;  /* 0x000000eae5e57208 */ /* 0x000fe40001000000 */
[----:B------:R-:W-:Y:S01]  /*35e70*/  FSEL R120, R120, R134, P2 ;  /* 0x0000008678787208 */ /* 0x000fe20001000000 */
[----:B------:R-:W-:Y:S01]  /*35e80*/  FMUL R243, R237, 0.25 ;  /* 0x3e800000edf37820 */ /* 0x000fe20000400000 */
        /* <DEDUP_REMOVED lines=10> */
[----:B------:R-:W-:Y:S01]  /*35f30*/  FMUL R236, R2, 8388608 ;  /* 0x4b00000002ec7820 */ /* 0x000fe20000400000 */
[----:B------:R-:W-:Y:S01]  /*35f40*/  FSEL R222, R222, R221, P3 ;  /* 0x000000dddede7208 */ /* 0x000fe20001800000 */
[----:B------:R-:W-:Y:S01]  /*35f50*/  FMUL R221, R230, 0.25 ;  /* 0x3e800000e6dd7820 */ /* 0x000fe20000400000 */
[----:B------:R-:W-:Y:S01]  /*35f60*/  FSEL R243, R243, R237, P3 ;  /* 0x000000edf3f37208 */ /* 0x000fe20001800000 */
[----:B------:R-:W-:Y:S01]  /*35f70*/  FMUL R237, R3, 8388608 ;  /* 0x4b00000003ed7820 */ /* 0x000fe20000400000 */
[----:B------:R-:W-:Y:S01]  /*35f80*/  FSEL R245, R245, R232, P3 ;  /* 0x000000e8f5f57208 */ /* 0x000fe20001800000 */
[----:B------:R-:W-:Y:S01]  /*35f90*/  FMUL R232, R4, 8388608 ;  /* 0x4b00000004e87820 */ /* 0x000fe20000400000 */
[----:B------:R-:W-:Y:S01]  /*35fa0*/  FSEL R134, R134, R144, P3 ;  /* 0x0000009086867208 */ /* 0x000fe20001800000 */
[----:B------:R-:W-:Y:S01]  /*35fb0*/  FMUL R144, R242, 0.25 ;  /* 0x3e800000f2907820 */ /* 0x000fe20000400000 */
[----:B------:R-:W-:Y:S01]  /*35fc0*/  FSEL R225, R225, R241, P2 ;  /* 0x000000f1e1e17208 */ /* 0x000fe20001000000 */
[----:B------:R-:W-:Y:S01]  /*35fd0*/  FMUL R241, R238, 0.25 ;  /* 0x3e800000eef17820 */ /* 0x000fe20000400000 */
[----:B------:R-:W-:Y:S01]  /*35fe0*/  FSEL R235, R235, R233, P2 ;  /* 0x000000e9ebeb7208 */ /* 0x000fe20001000000 */
[----:B------:R-:W-:Y:S01]  /*35ff0*/  FMUL R233, R5, 8388608 ;  /* 0x4b00000005e97820 */ /* 0x000fe20000400000 */
[----:B------:R-:W-:Y:S01]  /*36000*/  FSEL R220, R220, R231, P2 ;  /* 0x000000e7dcdc7208 */ /* 0x000fe20001000000 */
[----:B------:R-:W-:Y:S01]  /*36010*/  FMUL R231, R239, 0.25 ;  /* 0x3e800000efe77820 */ /* 0x000fe20000400000 */
[----:B------:R-:W-:-:S02]  /*36020*/  FSEL R236, R236, R2, !P5 ;  /* 0x00000002ecec7208 */ /* 0x000fc40006800000 */
[----:B0-----:R-:W-:Y:S02]  /*36030*/  FSEL R9, RZ, -23, P5 ;  /* 0xc1b80000ff097808 */ /* 0x001fe40002800000 */
[----:B------:R-:W-:Y:S01]  /*36040*/  FSEL R118, R118, R128, P3 ;  /* 0x0000008076767208 */ /* 0x000fe20001800000 */
[----:B------:R-:W-:Y:S01]  /*36050*/  FMUL R128, R142, 0.25 ;  /* 0x3e8000008e807820 */ /* 0x000fe20000400000 */
[----:B------:R-:W-:Y:S02]  /*36060*/  FSETP.GEU.AND P5, PT, R5, 1.175494350822287508e-38, PT ;  /* 0x008000000500780b */ /* 0x000fe40003fae000 */
[----:B------:R-:W-:Y:S01]  /*36070*/  FSEL R119, R119, R129, P3 ;  /* 0x0000008177777208 */ /* 0x000fe20001800000 */
[----:B------:R-:W-:Y:S01]  /*36080*/  FMUL R129, R143, 0.25 ;  /* 0x3e8000008f817820 */ /* 0x000fe20000400000 */
[----:B------:R-:W-:Y:S01]  /*36090*/  FSEL R221, R221, R230, P2 ;  /* 0x000000e6dddd7208 */ /* 0x000fe20001000000 */
[----:B------:R-:W-:Y:S01]  /*360a0*/  FMUL R230, R240, 0.25 ;  /* 0x3e800000f0e67820 */ /* 0x000fe20000400000 */
[----:B------:R-:W-:-:S02]  /*360b0*/  FSEL R237, R237, R3, !P6 ;  /* 0x00000003eded7208 */ /* 0x000fc40007000000 */
[----:B------:R-:W-:Y:S02]  /*360c0*/  FSEL R232, R232, R4, !P4 ;  /* 0x00000004e8e87208 */ /* 0x000fe40006000000 */
[----:B------:R-:W-:Y:S01]  /*360d0*/  FSEL R116, R116, R130, P2 ;  /* 0x0000008274747208 */ /* 0x000fe20001000000 */
[----:B------:R-:W-:Y:S01]  /*360e0*/  FMUL R130, R140, 0.25 ;  /* 0x3e8000008c827820 */ /* 0x000fe20000400000 */
[----:B------:R-:W-:Y:S01]  /*360f0*/  FSEL R144, R144, R242, P2 ;  /* 0x000000f290907208 */ /* 0x000fe20001000000 */
[----:B------:R-:W-:Y:S01]  /*36100*/  STL [R1+0x1c40], R111 ;  /* 0x001c406f01007387 */ /* 0x000fe20000100800 */
[----:B------:R-:W-:Y:S02]  /*36110*/  FSEL R241, R241, R238, P3 ;  /* 0x000000eef1f17208 */ /* 0x000fe40001800000 */
[----:B------:R-:W-:Y:S02]  /*36120*/  FSEL R233, R233, R5, !P5 ;  /* 0x00000005e9e97208 */ /* 0x000fe40006800000 */
[----:B------:R-:W-:Y:S01]  /*36130*/  IADD3 R242, R236, -0x3f3504f3, RZ ;  /* 0xc0cafb0decf27810 */ /* 0x000fe20007ffe0ff */
[----:B------:R-:W-:Y:S01]  /*36140*/  STL [R1+0x1c44], R112 ;  /* 0x001c447001007387 */ /* 0x000fe20000100800 */
[----:B------:R-:W-:-:S02]  /*36150*/  FSEL R231, R231, R239, P3 ;  /* 0x000000efe7e77208 */ /* 0x000fc40001800000 */
[----:B------:R-:W-:Y:S01]  /*36160*/  IADD3 R238, R237, -0x3f3504f3, RZ ;  /* 0xc0cafb0dedee7810 */ /* 0x000fe20007ffe0ff */
[----:B------:R-:W-:Y:S01]  /*36170*/  STL [R1+0x1c48], R113 ;  /* 0x001c487101007387 */ /* 0x000fe20000100800 */
[----:B------:R-:W-:Y:S01]  /*36180*/  FSEL R128, R128, R142, P2 ;  /* 0x0000008e80807208 */ /* 0x000fe20001000000 */
[----:B------:R-:W-:Y:S01]  /*36190*/  FMUL R142, R251, 0.25 ;  /* 0x3e800000fb8e7820 */ /* 0x000fe20000400000 */
[----:B------:R-:W-:Y:S01]  /*361a0*/  IADD3 R239, R232, -0x3f3504f3, RZ ;  /* 0xc0cafb0de8ef7810 */ /* 0x000fe20007ffe0ff */
[----:B------:R-:W-:Y:S01]  /*361b0*/  STL [R1+0x1c4c], R114 ;  /* 0x001c4c7201007387 */ /* 0x000fe20000100800 */
[----:B------:R-:W-:Y:S01]  /*361c0*/  FSEL R129, R129, R143, P2 ;  /* 0x0000008f81817208 */ /* 0x000fe20001000000 */
[----:B------:R-:W-:Y:S01]  /*361d0*/  FMUL R143, R250, 0.25 ;  /* 0x3e800000fa8f7820 */ /* 0x000fe20000400000 */
[----:B------:R-:W-:Y:S01]  /*361e0*/  FSEL R230, R230, R240, P3 ;  /* 0x000000f0e6e67208 */ /* 0x000fe20001800000 */
[----:B------:R-:W-:Y:S01]  /*361f0*/  STL [R1+0x1c50], R115 ;  /* 0x001c507301007387 */ /* 0x000fe20000100800 */
[----:B------:R-:W-:-:S02]  /*36200*/  FSEL R117, R117, R131, P2 ;  /* 0x0000008375757208 */ /* 0x000fc40001000000 */
[----:B------:R-:W-:Y:S02]  /*36210*/  IADD3 R240, R233, -0x3f3504f3, RZ ;  /* 0xc0cafb0de9f07810 */ /* 0x000fe40007ffe0ff */
[----:B------:R-:W-:Y:S01]  /*36220*/  LOP3.LUT R242, R242, 0xff800000, RZ, 0xc0, !PT ;  /* 0xff800000f2f27812 */ /* 0x000fe200078ec0ff */
[----:B------:R-:W-:Y:S01]  /*36230*/  STL [R1+0x1c54], R118 ;  /* 0x001c547601007387 */ /* 0x000fe20000100800 */
[----:B------:R-:W-:Y:S01]  /*36240*/  FSEL R130, R130, R140, P3 ;  /* 0x0000008c82827208 */ /* 0x000fe20001800000 */
[----:B------:R-:W-:Y:S01]  /*36250*/  FMUL R140, R247, 0.25 ;  /* 0x3e800000f78c7820 */ /* 0x000fe20000400000 */
[----:B------:R-:W-:Y:S01]  /*36260*/  LOP3.LUT R238, R238, 0xff800000, RZ, 0xc0, !PT ;  /* 0xff800000eeee7812 */ /* 0x000fe200078ec0ff */
[----:B------:R-:W-:Y:S01]  /*36270*/  STL [R1+0x1c58], R119 ;  /* 0x001c587701007387 */ /* 0x000fe20000100800 */
[----:B------:R-:W-:Y:S02]  /*36280*/  LOP3.LUT R239, R239, 0xff800000, RZ, 0xc0, !PT ;  /* 0xff800000efef7812 */ /* 0x000fe400078ec0ff */
[----:B------:R-:W-:Y:S01]  /*36290*/  FSEL R142, R142, R251, P3 ;  /* 0x000000fb8e8e7208 */ /* 0x000fe20001800000 */
[----:B------:R-:W-:Y:S01]  /*362a0*/  STL [R1+0x1c5c], R116 ;  /* 0x001c5c7401007387 */ /* 0x000fe20000100800 */
[----:B------:R-:W-:-:S02]  /*362b0*/  LOP3.LUT R240, R240, 0xff800000, RZ, 0xc0, !PT ;  /* 0xff800000f0f07812 */ /* 0x000fc400078ec0ff */
[----:B------:R-:W-:Y:S01]  /*362c0*/  I2FP.F32.S32 R8, R242 ;  /* 0x000000f200087245 */ /* 0x000fe20000201400 */
[----:B------:R-:W-:Y:S01]  /*362d0*/  STL [R1+0x1c60], R117 ;  /* 0x001c607501007387 */ /* 0x000fe20000100800 */
[----:B------:R-:W-:Y:S02]  /*362e0*/  FSEL R143, R143, R250, P3 ;  /* 0x000000fa8f8f7208 */ /* 0x000fe40001800000 */
[----:B------:R-:W-:Y:S01]  /*362f0*/  FSEL R7, RZ, -23, P6 ;  /* 0xc1b80000ff077808 */ /* 0x000fe20003000000 */
[----:B------:R-:W-:Y:S01]  /*36300*/  STL [R1+0x1c64], R122 ;  /* 0x001c647a01007387 */ /* 0x000fe20000100800 */
[----:B------:R-:W-:Y:S02]  /*36310*/  I2FP.F32.S32 R251, R238 ;  /* 0x000000ee00fb7245 */ /* 0x000fe40000201400 */
[----:B------:R-:W-:Y:S01]  /*36320*/  FSEL R6, RZ, -23, P4 ;  /* 0xc1b80000ff067808 */ /* 0x000fe20002000000 */
[----:B------:R-:W-:Y:S01]  /*36330*/  STL [R1+0x1c68], R123 ;  /* 0x001c687b01007387 */ /* 0x000fe20000100800 */
[----:B------:R-:W-:-:S02]  /*36340*/  I2FP.F32.S32 R250, R239 ;  /* 0x000000ef00fa7245 */ /* 0x000fc40000201400 */
[----:B------:R-:W-:Y:S01]  /*36350*/  FSEL R140, R140, R247, P2 ;  /* 0x000000f78c8c7208 */ /* 0x000fe20001000000 */
[----:B------:R-:W-:Y:S01]  /*36360*/  STL [R1+0x1c6c], R120 ;  /* 0x001c6c7801007387 */ /* 0x000fe20000100800 */
[----:B------:R-:W-:Y:S01]  /*36370*/  FSEL R0, RZ, -23, P5 ;  /* 0xc1b80000ff007808 */ /* 0x000fe20002800000 */
[----:B------:R-:W-:Y:S01]  /*36380*/  FFMA.FTZ R8, R8, 1.1920928955078125e-07, R9 ;  /* 0x3400000008087823 */ /* 0x000fe20000010009 */
[----:B------:R-:W-:Y:S01]  /*36390*/  I2FP.F32.S32 R247, R240 ;  /* 0x000000f000f77245 */ /* 0x000fe20000201400 */
[----:B------:R-:W-:Y:S01]  /*363a0*/  STL [R1+0x1c70], R121 ;  /* 0x001c707901007387 */ /* 0x000fe20000100800 */
[----:B------:R-:W-:Y:S01]  /*363b0*/  FFMA.FTZ R7, R251, 1.1920928955078125e-07, R7 ;  /* 0x34000000fb077823 */ /* 0x000fe20000010007 */
[----:B------:R-:W-:Y:S02]  /*363c0*/  FFMA.FTZ R6, R250, 1.1920928955078125e-07, R6 ;  /* 0x34000000fa067823 */ /* 0x000fe40000010006 */
[----:B------:R-:W-:Y:S01]  /*363d0*/  STL [R1+0x1c74], R126 ;  /* 0x001c747e01007387 */ /* 0x000fe20000100800 */
[----:B------:R-:W-:-:S03]  /*363e0*/  FFMA.FTZ R0, R247, 1.1920928955078125e-07, R0 ;  /* 0x34000000f7007823 */ /* 0x000fc60000010000 */
[----:B------:R-:W-:Y:S04]  /*363f0*/  STL [R1+0x1c78], R127 ;  /* 0x001c787f01007387 */ /* 0x000fe80000100800 */
[----:B------:R-:W-:Y:S04]  /*36400*/  STL [R1+0x1c7c], R124 ;  /* 0x001c7c7c01007387 */ /* 0x000fe80000100800 */
[----:B------:R0:W-:Y:S04]  /*36410*/  STL [R1+0x1c80], R125 ;  /* 0x001c807d01007387 */ /* 0x0001e80000100800 */
[----:B------:R1:W-:Y:S04]  /*36420*/  STL [R1+0x220], R8 ;  /* 0x0002200801007387 */ /* 0x0003e80000100800 */
[----:B------:R-:W-:Y:S04]  /*36430*/  STL [R1+0x218], R7 ;  /* 0x0002180701007387 */ /* 0x000fe80000100800 */
[----:B------:R-:W-:Y:S04]  /*36440*/  STL [R1+0x210], R6 ;  /* 0x0002100601007387 */ /* 0x000fe80000100800 */
[----:B------:R-:W3:Y:S04]  /*36450*/  LDL.LU R252, [R1+0x860] ;  /* 0x0008600001fc7983 */ /* 0x000ee80000300800 */
[----:B------:R4:W-:Y:S04]  /*36460*/  STL [R1+0x214], R0 ;  /* 0x0002140001007387 */ /* 0x0009e80000100800 */
[----:B------:R-:W2:Y:S04]  /*36470*/  LDL.LU R250, [R1+0x854] ;  /* 0x0008540001fa7983 */ /* 0x000ea80000300800 */
[----:B------:R-:W3:Y:S04]  /*36480*/  LDL.LU R251, [R1+0x84c] ;  /* 0x00084c0001fb7983 */ /* 0x000ee80000300800 */
[----:B0-----:R-:W3:Y:S04]  /*36490*/  LDL.LU R125, [R1+0x844] ;  /* 0x00084400017d7983 */ /* 0x001ee80000300800 */
[----:B------:R-:W3:Y:S04]  /*364a0*/  LDL.LU R124, [R1+0x83c] ;  /* 0x00083c00017c7983 */ /* 0x000ee80000300800 */
        /* <DEDUP_REMOVED lines=117> */
[----:B-1----:R-:W3:Y:S04]  /*36c00*/  LDL.LU R8, [R1+0x38] ;  /* 0x0000380001087983 */ /* 0x002ee80000300800 */
[----:B----4-:R-:W4:Y:S04]  /*36c10*/  LDL.LU R0, [R1+0x2c] ;  /* 0x00002c0001007983 */ /* 0x010f280000300800 */
[----:B------:R-:W4:Y:S04]  /*36c20*/  LDL.LU R7, [R1+0x28] ;  /* 0x0000280001077983 */ /* 0x000f280000300800 */
[----:B------:R-:W4:Y:S04]  /*36c30*/  LDL.LU R6, [R1+0x24] ;  /* 0x0000240001067983 */ /* 0x000f280000300800 */
[----:B------:R-:W4:Y:S01]  /*36c40*/  LDL.LU R244, [R1+0x20] ;  /* 0x0000200001f47983 */ /* 0x000f220000300800 */
[C---:B------:R-:W-:Y:S01]  /*36c50*/  FSETP.GEU.AND P6, PT, |R5|.reuse, 1.175494350822287508e-38, PT ;  /* 0x008000000500780b */ /* 0x040fe20003fce200 */
[----:B------:R-:W-:Y:S01]  /*36c60*/  @P1 FMUL R5, R5, 0.25 ;  /* 0x3e80000005051820 */ /* 0x000fe20000400000 */
[----:B------:R-:W-:-:S11]  /*36c70*/  FMUL R131, R141, 0.25 ;  /* 0x3e8000008d837820 */ /* 0x000fd60000400000 */
[----:B------:R-:W-:-:S06]  /*36c80*/  @!P6 FMUL R5, R5, 16777216 ;  /* 0x4b8000000505e820 */ /* 0x000fcc0000400000 */
[----:B------:R-:W0:Y:S01]  /*36c90*/  MUFU.RCP R5, R5 ;  /* 0x0000000500057308 */ /* 0x000e220000001000 */
[----:B------:R-:W-:Y:S01]  /*36ca0*/  FSEL R131, R131, R141, P3 ;  /* 0x0000008d83837208 */ /* 0x000fe20001800000 */
[----:B------:R-:W-:Y:S01]  /*36cb0*/  FMUL R141, R246, 0.25 ;  /* 0x3e800000f68d7820 */ /* 0x000fe20000400000 */
[----:B--2---:R-:W-:Y:S01]  /*36cc0*/  @!P6 FMUL R250, R250, 16777216 ;  /* 0x4b800000fafae820 */ /* 0x004fe20000400000 */
[----:B---3--:R-:W-:-:S03]  /*36cd0*/  @!P6 FMUL R251, R251, 16777216 ;  /* 0x4b800000fbfbe820 */ /* 0x008fc60000400000 */
[----:B------:R-:W-:Y:S01]  /*36ce0*/  FSEL R141, R141, R246, P2 ;  /* 0x000000f68d8d7208 */ /* 0x000fe20001000000 */
[----:B------:R-:W-:Y:S01]  /*36cf0*/  FMUL R246, R248, 0.25 ;  /* 0x3e800000f8f67820 */ /* 0x000fe20000400000 */
[----:B------:R-:W-:Y:S01]  /*36d00*/  @!P6 FMUL R125, R125, 16777216 ;  /* 0x4b8000007d7de820 */ /* 0x000fe20000400000 */
[----:B------:R-:W-:Y:S01]  /*36d10*/  @!P6 FMUL R124, R124, 16777216 ;  /* 0x4b8000007c7ce820 */ /* 0x000fe20000400000 */
[----:B------:R-:W-:Y:S01]  /*36d20*/  @!P6 FMUL R127, R127, 16777216 ;  /* 0x4b8000007f7fe820 */ /* 0x000fe20000400000 */
[----:B------:R-:W-:Y:S01]  /*36d30*/  @!P6 FMUL R126, R126, 16777216 ;  /* 0x4b8000007e7ee820 */ /* 0x000fe20000400000 */
[----:B------:R-:W-:Y:S01]  /*36d40*/  FSEL R246, R246, R248, P2 ;  /* 0x000000f8f6f67208 */ /* 0x000fe20001000000 */
[----:B------:R-:W-:Y:S01]  /*36d50*/  @!P6 FMUL R121, R121, 16777216 ;  /* 0x4b8000007979e820 */ /* 0x000fe20000400000 */
[----:B------:R-:W2:Y:S01]  /*36d60*/  LDL.LU R248, [R1+0x18] ;  /* 0x0000180001f87983 */ /* 0x000ea20000300800 */
[C---:B0-----:R-:W-:Y:S01]  /*36d70*/  FMUL R247, R5.reuse, R250 ;  /* 0x000000fa05f77220 */ /* 0x041fe20000400000 */
[C---:B------:R-:W-:Y:S01]  /*36d80*/  FMUL R251, R5.reuse, R251 ;  /* 0x000000fb05fb7220 */ /* 0x040fe20000400000 */
[C---:B------:R-:W-:Y:S01]  /*36d90*/  FMUL R250, R5.reuse, R125 ;  /* 0x0000007d05fa7220 */ /* 0x040fe20000400000 */
[----:B------:R-:W-:-:S02]  /*36da0*/  FMUL R125, R5, R127 ;  /* 0x0000007f057d7220 */ /* 0x000fc40000400000 */
[----:B------:R0:W-:Y:S01]  /*36db0*/  STL [R1+0x5dc], R247 ;  /* 0x0005dcf701007387 */ /* 0x0001e20000100800 */
[----:B------:R-:W-:Y:S01]  /*36dc0*/  FMUL R121, R5, R121 ;  /* 0x0000007905797220 */ /* 0x000fe20000400000 */
[----:B------:R-:W-:Y:S02]  /*36dd0*/  @!P6 FMUL R120, R120, 16777216 ;  /* 0x4b8000007878e820 */ /* 0x000fe40000400000 */
[----:B------:R-:W-:Y:S01]  /*36de0*/  STL [R1+0x5d8], R251 ;  /* 0x0005d8fb01007387 */ /* 0x000fe20000100800 */
[----:B------:R-:W-:Y:S01]  /*36df0*/  @!P6 FMUL R123, R123, 16777216 ;  /* 0x4b8000007b7be820 */ /* 0x000fe20000400000 */
[C---:B0-----:R-:W-:Y:S01]  /*36e00*/  FMUL R247, R5.reuse, R124 ;  /* 0x0000007c05f77220 */ /* 0x041fe20000400000 */
[----:B------:R-:W-:Y:S01]  /*36e10*/  FMUL R124, R5, R126 ;  /* 0x0000007e057c7220 */ /* 0x000fe20000400000 */
[----:B------:R-:W-:Y:S01]  /*36e20*/  STL [R1+0x5d4], R250 ;  /* 0x0005d4fa01007387 */ /* 0x000fe20000100800 */
[----:B------:R-:W-:Y:S01]  /*36e30*/  @!P6 FMUL R122, R122, 16777216 ;  /* 0x4b8000007a7ae820 */ /* 0x000fe20000400000 */
[----:B------:R-:W-:-:S02]  /*36e40*/  @!P6 FMUL R117, R117, 16777216 ;  /* 0x4b8000007575e820 */ /* 0x000fc40000400000 */
[----:B------:R-:W-:Y:S01]  /*36e50*/  STL [R1+0x5d0], R247 ;  /* 0x0005d0f701007387 */ /* 0x000fe20000100800 */
[----:B------:R-:W-:-:S03]  /*36e60*/  @!P6 FMUL R116, R116, 16777216 ;  /* 0x4b8000007474e820 */ /* 0x000fc60000400000 */
[----:B------:R-:W-:Y:S04]  /*36e70*/  STL [R1+0x5cc], R125 ;  /* 0x0005cc7d01007387 */ /* 0x000fe80000100800 */
[----:B------:R0:W-:Y:S01]  /*36e80*/  STL [R1+0x5c8], R124 ;  /* 0x0005c87c01007387 */ /* 0x0001e20000100800 */
[----:B------:R-:W-:-:S03]  /*36e90*/  FMUL R117, R5, R117 ;  /* 0x0000007505757220 */ /* 0x000fc60000400000 */
[----:B------:R1:W-:Y:S01]  /*36ea0*/  STL [R1+0x5c4], R121 ;  /* 0x0005c47901007387 */ /* 0x0003e20000100800 */
[----:B------:R-:W-:Y:S01]  /*36eb0*/  @!P6 FMUL R119, R119, 16777216 ;  /* 0x4b8000007777e820 */ /* 0x000fe20000400000 */
[C---:B------:R-:W-:Y:S01]  /*36ec0*/  FMUL R116, R5.reuse, R116 ;  /* 0x0000007405747220 */ /* 0x040fe20000400000 */
[C---:B0-----:R-:W-:Y:S01]  /*36ed0*/  FMUL R124, R5.reuse, R120 ;  /* 0x00000078057c7220 */ /* 0x041fe20000400000 */
[C---:B------:R-:W-:Y:S01]  /*36ee0*/  FMUL R120, R5.reuse, R122 ;  /* 0x0000007a05787220 */ /* 0x040fe20000400000 */
[----:B-1----:R-:W-:Y:S01]  /*36ef0*/  FMUL R121, R5, R123 ;  /* 0x0000007b05797220 */ /* 0x002fe20000400000 */
[----:B------:R-:W-:Y:S02]  /*36f00*/  @!P6 FMUL R118, R118, 16777216 ;  /* 0x4b8000007676e820 */ /* 0x000fe40000400000 */
[----:B------:R-:W-:Y:S01]  /*36f10*/  STL [R1+0x5c0], R124 ;  /* 0x0005c07c01007387 */ /* 0x000fe20000100800 */
[----:B------:R-:W-:Y:S01]  /*36f20*/  @!P6 FMUL R115, R115, 16777216 ;  /* 0x4b8000007373e820 */ /* 0x000fe20000400000 */
[----:B------:R-:W-:-:S02]  /*36f30*/  @!P6 FMUL R114, R114, 16777216 ;  /* 0x4b8000007272e820 */ /* 0x000fc40000400000 */
[----:B------:R-:W-:Y:S01]  /*36f40*/  STL [R1+0x5bc], R121 ;  /* 0x0005bc7901007387 */ /* 0x000fe20000100800 */
[----:B------:R-:W-:Y:S01]  /*36f50*/  @!P6 FMUL R113, R113, 16777216 ;  /* 0x4b8000007171e820 */ /* 0x000fe20000400000 */
[----:B------:R-:W-:Y:S02]  /*36f60*/  FMUL R119, R5, R119 ;  /* 0x0000007705777220 */ /* 0x000fe40000400000 */
[----:B------:R-:W-:Y:S01]  /*36f70*/  STL [R1+0x5b8], R120 ;  /* 0x0005b87801007387 */ /* 0x000fe20000100800 */
[----:B------:R-:W-:Y:S01]  /*36f80*/  @!P6 FMUL R112, R112, 16777216 ;  /* 0x4b8000007070e820 */ /* 0x000fe20000400000 */
[----:B------:R-:W-:Y:S02]  /*36f90*/  @!P6 FMUL R111, R111, 16777216 ;  /* 0x4b8000006f6fe820 */ /* 0x000fe40000400000 */
[----:B------:R0:W-:Y:S01]  /*36fa0*/  STL [R1+0x5b4], R117 ;  /* 0x0005b47501007387 */ /* 0x0001e20000100800 */
[----:B------:R-:W-:-:S03]  /*36fb0*/  @!P6 FMUL R110, R110, 16777216 ;  /* 0x4b8000006e6ee820 */ /* 0x000fc60000400000 */
[----:B------:R1:W-:Y:S01]  /*36fc0*/  STL [R1+0x5b0], R116 ;  /* 0x0005b07401007387 */ /* 0x0003e20000100800 */
[----:B------:R-:W-:Y:S01]  /*36fd0*/  @!P6 FMUL R109, R109, 16777216 ;  /* 0x4b8000006d6de820 */ /* 0x000fe20000400000 */
[----:B------:R-:W-:Y:S01]  /*36fe0*/  @!P6 FMUL R108, R108, 16777216 ;  /* 0x4b8000006c6ce820 */ /* 0x000fe20000400000 */
[C---:B0-----:R-:W-:Y:S01]  /*36ff0*/  FMUL R117, R5.reuse, R118 ;  /* 0x0000007605757220 */ /* 0x041fe20000400000 */
[----:B------:R-:W-:Y:S01]  /*37000*/  STL [R1+0x5ac], R119 ;  /* 0x0005ac7701007387 */ /* 0x000fe20000100800 */
[C---:B-1----:R-:W-:Y:S01]  /*37010*/  FMUL R116, R5.reuse, R115 ;  /* 0x0000007305747220 */ /* 0x042fe20000400000 */
[C---:B------:R-:W-:Y:S01]  /*37020*/  FMUL R115, R5.reuse, R114 ;  /* 0x0000007205737220 */ /* 0x040fe20000400000 */
[C---:B------:R-:W-:Y:S01]  /*37030*/  FMUL R114, R5.reuse, R113 ;  /* 0x0000007105727220 */ /* 0x040fe20000400000 */
[----:B------:R-:W-:Y:S01]  /*37040*/  FMUL R113, R5, R112 ;  /* 0x0000007005717220 */ /* 0x000fe20000400000 */
[----:B------:R-:W-:Y:S01]  /*37050*/  @!P6 FMUL R107, R107, 16777216 ;  /* 0x4b8000006b6be820 */ /* 0x000fe20000400000 */
[----:B------:R0:W-:Y:S01]  /*37060*/  STL [R1+0x5a8], R117 ;  /* 0x0005a87501007387 */ /* 0x0001e20000100800 */
[C---:B------:R-:W-:Y:S01]  /*37070*/  FMUL R112, R5.reuse, R111 ;  /* 0x0000006f05707220 */ /* 0x040fe20000400000 */
[----:B------:R-:W-:Y:S01]  /*37080*/  @!P6 FMUL R106, R106, 16777216 ;  /* 0x4b8000006a6ae820 */ /* 0x000fe20000400000 */
[----:B------:R-:W-:Y:S01]  /*37090*/  FMUL R111, R5, R110 ;  /* 0x0000006e056f7220 */ /* 0x000fe20000400000 */
[----:B------:R1:W-:Y:S01]  /*370a0*/  STL [R1+0x5a4], R116 ;  /* 0x0005a47401007387 */ /* 0x0003e20000100800 */
[----:B------:R-:W-:Y:S01]  /*370b0*/  @!P6 FMUL R105, R105, 16777216 ;  /* 0x4b8000006969e820 */ /* 0x000fe20000400000 */
[C---:B------:R-:W-:Y:S01]  /*370c0*/  FMUL R110, R5.reuse, R109 ;  /* 0x0000006d056e7220 */ /* 0x040fe20000400000 */
[----:B------:R-:W-:Y:S01]  /*370d0*/  @!P6 FMUL R104, R104, 16777216 ;  /* 0x4b8000006868e820 */ /* 0x000fe20000400000 */
[----:B------:R3:W-:Y:S01]  /*370e0*/  STL [R1+0x5a0], R115 ;  /* 0x0005a07301007387 */ /* 0x0007e20000100800 */
[----:B------:R-:W-:Y:S01]  /*370f0*/  FMUL R109, R5, R108 ;  /* 0x0000006c056d7220 */ /* 0x000fe20000400000 */
[----:B------:R-:W-:Y:S01]  /*37100*/  @!P6 FMUL R103, R103, 16777216 ;  /* 0x4b8000006767e820 */ /* 0x000fe20000400000 */
[C---:B------:R-:W-:Y:S01]  /*37110*/  FMUL R108, R5.reuse, R107 ;  /* 0x0000006b056c7220 */ /* 0x040fe20000400000 */
[----:B------:R3:W-:Y:S01]  /*37120*/  STL [R1+0x59c], R114 ;  /* 0x00059c7201007387 */ /* 0x0007e20000100800 */
[----:B------:R-:W-:Y:S01]  /*37130*/  @!P6 FMUL R102, R102, 16777216 ;  /* 0x4b8000006666e820 */ /* 0x000fe20000400000 */
[----:B------:R-:W-:-:S02]  /*37140*/  FMUL R107, R5, R106 ;  /* 0x0000006a056b7220 */ /* 0x000fc40000400000 */
[----:B------:R3:W-:Y:S01]  /*37150*/  STL [R1+0x598], R113 ;  /* 0x0005987101007387 */ /* 0x0007e20000100800 */
[----:B------:R-:W-:Y:S01]  /*37160*/  @!P6 FMUL R101, R101, 16777216 ;  /* 0x4b8000006565e820 */ /* 0x000fe20000400000 */
[C---:B------:R-:W-:Y:S02]  /*37170*/  FMUL R106, R5.reuse, R105 ;  /* 0x00000069056a7220 */ /* 0x040fe40000400000 */
[----:B------:R3:W-:Y:S01]  /*37180*/  STL [R1+0x594], R112 ;  /* 0x0005947001007387 */ /* 0x0007e20000100800 */
[----:B------:R-:W-:Y:S01]  /*37190*/  @!P6 FMUL R100, R100, 16777216 ;  /* 0x4b8000006464e820 */ /* 0x000fe20000400000 */
[----:B------:R-:W-:Y:S02]  /*371a0*/  FMUL R105, R5, R104 ;  /* 0x0000006805697220 */ /* 0x000fe40000400000 */
[----:B------:R3:W-:Y:S01]  /*371b0*/  STL [R1+0x590], R111 ;  /* 0x0005906f01007387 */ /* 0x0007e20000100800 */
[----:B------:R-:W-:Y:S01]  /*371c0*/  @!P6 FMUL R99, R99, 16777216 ;  /* 0x4b8000006363e820 */ /* 0x000fe20000400000 */
[----:B------:R-:W-:-:S02]  /*371d0*/  FMUL R104, R5, R103 ;  /* 0x0000006705687220 */ /* 0x000fc40000400000 */
[----:B------:R3:W-:Y:S01]  /*371e0*/  STL [R1+0x58c], R110 ;  /* 0x00058c6e01007387 */ /* 0x0007e20000100800 */
[----:B------:R-:W-:Y:S01]  /*371f0*/  @!P6 FMUL R98, R98, 16777216 ;  /* 0x4b8000006262e820 */ /* 0x000fe20000400000 */
[----:B------:R-:W-:Y:S02]  /*37200*/  FMUL R103, R5, R102 ;  /* 0x0000006605677220 */ /* 0x000fe40000400000 */
[----:B------:R3:W-:Y:S01]  /*37210*/  STL [R1+0x588], R109 ;  /* 0x0005886d01007387 */ /* 0x0007e20000100800 */
[----:B------:R-:W-:Y:S01]  /*37220*/  @!P6 FMUL R97, R97, 16777216 ;  /* 0x4b8000006161e820 */ /* 0x000fe20000400000 */
[C---:B------:R-:W-:Y:S02]  /*37230*/  FMUL R102, R5.reuse, R101 ;  /* 0x0000006505667220 */ /* 0x040fe40000400000 */
        /* <DEDUP_REMOVED lines=237> */
[----:B------:R-:W-:Y:S01]  /*38110*/  STL [R1+0x228], R29 ;  /* 0x0002281d01007387 */ /* 0x000fe20000100800 */
[----:B------:R-:W-:Y:S01]  /*38120*/  @!P6 FMUL R17, R17, 16777216 ;  /* 0x4b8000001111e820 */ /* 0x000fe20000400000 */
[C---:B------:R-:W-:Y:S02]  /*38130*/  FMUL R22, R5.reuse, R21 ;  /* 0x0000001505167220 */ /* 0x040fe40000400000 */
[----:B------:R-:W-:Y:S01]  /*38140*/  STL [R1+0x204], R28 ;  /* 0x0002041c01007387 */ /* 0x000fe20000100800 */
[----:B------:R-:W-:Y:S01]  /*38150*/  @!P6 FMUL R16, R16, 16777216 ;  /* 0x4b8000001010e820 */ /* 0x000fe20000400000 */
[----:B------:R-:W-:Y:S02]  /*38160*/  FMUL R21, R5, R20 ;  /* 0x0000001405157220 */ /* 0x000fe40000400000 */
[----:B------:R-:W-:Y:S01]  /*38170*/  STL [R1+0x200], R27 ;  /* 0x0002001b01007387 */ /* 0x000fe20000100800 */
[----:B------:R-:W-:Y:S01]  /*38180*/  @!P6 FMUL R15, R15, 16777216 ;  /* 0x4b8000000f0fe820 */ /* 0x000fe20000400000 */
[----:B------:R-:W-:-:S02]  /*38190*/  FMUL R20, R5, R19 ;  /* 0x0000001305147220 */ /* 0x000fc40000400000 */
[----:B------:R-:W-:Y:S01]  /*381a0*/  STL [R1+0x1fc], R26 ;  /* 0x0001fc1a01007387 */ /* 0x000fe20000100800 */
[----:B------:R-:W-:Y:S01]  /*381b0*/  @!P6 FMUL R14, R14, 16777216 ;  /* 0x4b8000000e0ee820 */ /* 0x000fe20000400000 */
[----:B------:R-:W-:Y:S02]  /*381c0*/  FMUL R19, R5, R18 ;  /* 0x0000001205137220 */ /* 0x000fe40000400000 */
[----:B------:R-:W-:Y:S01]  /*381d0*/  STL [R1+0x1f8], R25 ;  /* 0x0001f81901007387 */ /* 0x000fe20000100800 */
[----:B------:R-:W-:Y:S01]  /*381e0*/  @!P6 FMUL R13, R13, 16777216 ;  /* 0x4b8000000d0de820 */ /* 0x000fe20000400000 */
[C---:B------:R-:W-:Y:S02]  /*381f0*/  FMUL R18, R5.reuse, R17 ;  /* 0x0000001105127220 */ /* 0x040fe40000400000 */
[----:B------:R-:W-:Y:S01]  /*38200*/  STL [R1+0x1e8], R24 ;  /* 0x0001e81801007387 */ /* 0x000fe20000100800 */
        /* <DEDUP_REMOVED lines=13> */
[C---:B------:R-:W-:Y:S02]  /*382e0*/  FMUL R13, R5.reuse, R12 ;  /* 0x0000000c050d7220 */ /* 0x040fe40000400000 */
[----:B------:R-:W-:Y:S01]  /*382f0*/  STL [R1+0x15c], R19 ;  /* 0x00015c1301007387 */ /* 0x000fe20000100800 */
[----:B----4-:R-:W-:Y:S01]  /*38300*/  @!P6 FMUL R0, R0, 16777216 ;  /* 0x4b8000000000e820 */ /* 0x010fe20000400000 */
        /* <DEDUP_REMOVED lines=9> */
[C---:B------:R-:W-:Y:S02]  /*383a0*/  FMUL R9, R5.reuse, R8 ;  /* 0x0000000805097220 */ /* 0x040fe40000400000 */
[----:B------:R-:W-:Y:S01]  /*383b0*/  STL [R1+0x104], R15 ;  /* 0x0001040f01007387 */ /* 0x000fe20000100800 */
[C---:B------:R-:W-:Y:S01]  /*383c0*/  FMUL R8, R5.reuse, R0 ;  /* 0x0000000005087220 */ /* 0x040fe20000400000 */
[----:B------:R-:W-:-:S02]  /*383d0*/  FMUL R0, R5, R7 ;  /* 0x0000000705007220 */ /* 0x000fc40000400000 */
[----:B------:R-:W-:Y:S01]  /*383e0*/  STL [R1+0xf4], R14 ;  /* 0x0000f40e01007387 */ /* 0x000fe20000100800 */
[----:B------:R-:W-:-:S03]  /*383f0*/  FMUL R7, R5, R6 ;  /* 0x0000000605077220 */ /* 0x000fc60000400000 */
[----:B------:R-:W-:Y:S01]  /*38400*/  STL [R1+0xec], R13 ;  /* 0x0000ec0d01007387 */ /* 0x000fe20000100800 */
[----:B------:R-:W-:-:S03]  /*38410*/  FMUL R6, R5, R244 ;  /* 0x000000f405067220 */ /* 0x000fc60000400000 */
[----:B------:R-:W-:Y:S04]  /*38420*/  STL [R1+0x4c], R12 ;  /* 0x00004c0c01007387 */ /* 0x000fe80000100800 */
[----:B------:R-:W-:Y:S04]  /*38430*/  STL [R1+0x48], R11 ;  /* 0x0000480b01007387 */ /* 0x000fe80000100800 */
[----:B------:R-:W-:Y:S04]  /*38440*/  STL [R1+0x44], R10 ;  /* 0x0000440a01007387 */ /* 0x000fe80000100800 */
[----:B------:R-:W-:Y:S04]  /*38450*/  STL [R1+0x40], R9 ;  /* 0x0000400901007387 */ /* 0x000fe80000100800 */
[----:B------:R-:W-:Y:S04]  /*38460*/  STL [R1+0x2c], R8 ;  /* 0x00002c0801007387 */ /* 0x000fe80000100800 */
[----:B------:R4:W-:Y:S04]  /*38470*/  STL [R1+0x28], R0 ;  /* 0x0000280001007387 */ /* 0x0009e80000100800 */
[----:B------:R4:W-:Y:S04]  /*38480*/  STL [R1+0x24], R7 ;  /* 0x0000240701007387 */ /* 0x0009e80000100800 */
[----:B------:R4:W-:Y:S04]  /*38490*/  STL [R1+0x20], R6 ;  /* 0x0000200601007387 */ /* 0x0009e80000100800 */
        /* <DEDUP_REMOVED lines=9> */
[----:B0-----:R-:W4:Y:S04]  /*38530*/  LDL.LU R117, [R1+0x830] ;  /* 0x0008300001757983 */ /* 0x001f280000300800 */
[----:B-1----:R-:W4:Y:S04]  /*38540*/  LDL.LU R116, [R1+0x828] ;  /* 0x0008280001747983 */ /* 0x002f280000300800 */
[----:B------:R-:W4:Y:S04]  /*38550*/  LDL.LU R119, [R1+0x820] ;  /* 0x0008200001777983 */ /* 0x000f280000300800 */
[----:B------:R-:W4:Y:S04]  /*38560*/  LDL.LU R118, [R1+0x818] ;  /* 0x0008180001767983 */ /* 0x000f280000300800 */
[----:B---3--:R-:W3:Y:S04]  /*38570*/  LDL.LU R115, [R1+0x810] ;  /* 0x0008100001737983 */ /* 0x008ee80000300800 */
        /* <DEDUP_REMOVED lines=25> */
[----:B--2---:R-:W2:Y:S04]  /*38710*/  LDL.LU R89, [R1+0x740] ;  /* 0x0007400001597983 */ /* 0x004ea80000300800 */
        /* <DEDUP_REMOVED lines=56> */
[----:B------:R-:W-:-:S03]  /*38aa0*/  @!P6 FMUL R252, R252, 16777216 ;  /* 0x4b800000fcfce820 */ /* 0x000fc60000400000 */
[----:B------:R-:W2:Y:S01]  /*38ab0*/  LDL.LU R32, [R1+0x168] ;  /* 0x0001680001207983 */ /* 0x000ea20000300800 */
[----:B------:R-:W-:-:S03]  /*38ac0*/  @!P6 FMUL R248, R248, 16777216 ;  /* 0x4b800000f8f8e820 */ /* 0x000fc60000400000 */
[----:B------:R-:W2:Y:S01]  /*38ad0*/  LDL.LU R31, [R1+0x160] ;  /* 0x00016000011f7983 */ /* 0x000ea20000300800 */
[----:B------:R-:W-:-:S03]  /*38ae0*/  FMUL R252, R5, R252 ;  /* 0x000000fc05fc7220 */ /* 0x000fc60000400000 */
[----:B------:R-:W2:Y:S01]  /*38af0*/  LDL.LU R30, [R1+0x158] ;  /* 0x00015800011e7983 */ /* 0x000ea20000300800 */
[----:B----4-:R-:W-:-:S03]  /*38b00*/  FMUL R0, R5, R248 ;  /* 0x000000f805007220 */ /* 0x010fc60000400000 */
        /* <DEDUP_REMOVED lines=26> */
[----:B------:R-:W4:Y:S04]  /*38cb0*/  LDL.LU R244, [R1+0x88] ;  /* 0x0000880001f47983 */ /* 0x000f280000300800 */
[----:B------:R-:W4:Y:S04]  /*38cc0*/  LDL.LU R248, [R1+0x80] ;  /* 0x0000800001f87983 */ /* 0x000f280000300800 */
[----:B------:R-:W4:Y:S01]  /*38cd0*/  LDL.LU R249, [R1+0x78] ;  /* 0x0000780001f97983 */ /* 0x000f220000300800 */
[C---:B------:R-:W-:Y:S01]  /*38ce0*/  FSETP.GEU.AND P4, PT, |R4|.reuse, 1.175494350822287508e-38, PT ;  /* 0x008000000400780b */ /* 0x040fe20003f8e200 */
[----:B------:R-:W-:-:S02]  /*38cf0*/  @P0 FMUL R4, R4, 0.25 ;  /* 0x3e80000004040820 */ /* 0x000fc40000400000 */
[----:B------:R-:W4:Y:S10]  /*38d00*/  LDL.LU R250, [R1+0x68] ;  /* 0x0000680001fa7983 */ /* 0x000f340000300800 */
[----:B------:R-:W-:-:S06]  /*38d10*/  @!P4 FMUL R4, R4, 16777216 ;  /* 0x4b8000000404c820 */ /* 0x000fcc0000400000 */
[----:B------:R-:W0:Y:S01]  /*38d20*/  MUFU.RCP R4, R4 ;  /* 0x0000000400047308 */ /* 0x000e220000001000 */
[----:B------:R-:W-:Y:S01]  /*38d30*/  @!P4 FMUL R125, R125, 16777216 ;  /* 0x4b8000007d7dc820 */ /* 0x000fe20000400000 */
[----:B------:R-:W-:Y:S01]  /*38d40*/  @!P4 FMUL R124, R124, 16777216 ;  /* 0x4b8000007c7cc820 */ /* 0x000fe20000400000 */
[----:B------:R-:W-:Y:S01]  /*38d50*/  @!P4 FMUL R127, R127, 16777216 ;  /* 0x4b8000007f7fc820 */ /* 0x000fe20000400000 */
[----:B------:R-:W-:Y:S01]  /*38d60*/  @!P4 FMUL R126, R126, 16777216 ;  /* 0x4b8000007e7ec820 */ /* 0x000fe20000400000 */
[----:B------:R-:W-:Y:S01]  /*38d70*/  @!P4 FMUL R121, R121, 16777216 ;  /* 0x4b8000007979c820 */ /* 0x000fe20000400000 */
[----:B------:R-:W-:Y:S01]  /*38d80*/  @!P4 FMUL R120, R120, 16777216 ;  /* 0x4b8000007878c820 */ /* 0x000fe20000400000 */
[----:B------:R-:W-:Y:S01]  /*38d90*/  @!P4 FMUL R123, R123, 16777216 ;  /* 0x4b8000007b7bc820 */ /* 0x000fe20000400000 */
[C---:B0-----:R-:W-:Y:S01]  /*38da0*/  FMUL R125, R4.reuse, R125 ;  /* 0x0000007d047d7220 */ /* 0x041fe20000400000 */
[C---:B------:R-:W-:Y:S01]  /*38db0*/  FMUL R124, R4.reuse, R124 ;  /* 0x0000007c047c7220 */ /* 0x040fe20000400000 */
[C---:B------:R-:W-:Y:S01]  /*38dc0*/  FMUL R127, R4.reuse, R127 ;  /* 0x0000007f047f7220 */ /* 0x040fe20000400000 */
[----:B------:R-:W-:-:S02]  /*38dd0*/  FMUL R126, R4, R126 ;  /* 0x0000007e047e7220 */ /* 0x000fc40000400000 */
[----:B------:R0:W-:Y:S01]  /*38de0*/  STL [R1+0x574], R125 ;  /* 0x0005747d01007387 */ /* 0x0001e20000100800 */
[----:B------:R-:W-:Y:S01]  /*38df0*/  FMUL R121, R4, R121 ;  /* 0x0000007904797220 */ /* 0x000fe20000400000 */
[----:B------:R-:W-:Y:S01]  /*38e00*/  @!P4 FMUL R122, R122, 16777216 ;  /* 0x4b8000007a7ac820 */ /* 0x000fe20000400000 */
[C---:B------:R-:W-:Y:S01]  /*38e10*/  FMUL R120, R4.reuse, R120 ;  /* 0x0000007804787220 */ /* 0x040fe20000400000 */
[----:B------:R-:W-:Y:S01]  /*38e20*/  @!P4 FMUL R117, R117, 16777216 ;  /* 0x4b8000007575c820 */ /* 0x000fe20000400000 */
[----:B0-----:R-:W4:Y:S04]  /*38e30*/  LDL.LU R125, [R1+0x1c80] ;  /* 0x001c8000017d7983 */ /* 0x001f280000300800 */
[----:B------:R0:W-:Y:S01]  /*38e40*/  STL [R1+0x570], R124 ;  /* 0x0005707c01007387 */ /* 0x0001e20000100800 */
[----:B------:R-:W-:Y:S01]  /*38e50*/  FMUL R123, R4, R123 ;  /* 0x0000007b047b7220 */ /* 0x000fe20000400000 */
[----:B------:R-:W-:Y:S01]  /*38e60*/  @!P4 FMUL R116, R116, 16777216 ;  /* 0x4b8000007474c820 */ /* 0x000fe20000400000 */
[C---:B------:R-:W-:Y:S01]  /*38e70*/  FMUL R122, R4.reuse, R122 ;  /* 0x0000007a047a7220 */ /* 0x040fe20000400000 */
[----:B0-----:R-:W4:Y:S04]  /*38e80*/  LDL.LU R124, [R1+0x1c7c] ;  /* 0x001c7c00017c7983 */ /* 0x001f280000300800 */
[----:B------:R0:W-:Y:S01]  /*38e90*/  STL [R1+0x55c], R127 ;  /* 0x00055c7f01007387 */ /* 0x0001e20000100800 */
[----:B------:R-:W-:Y:S01]  /*38ea0*/  @!P4 FMUL R119, R119, 16777216 ;  /* 0x4b8000007777c820 */ /* 0x000fe20000400000 */
[----:B------:R-:W-:-:S02]  /*38eb0*/  FMUL R117, R4, R117 ;  /* 0x0000007504757220 */ /* 0x000fc40000400000 */
[----:B0-----:R-:W4:Y:S04]  /*38ec0*/  LDL.LU R127, [R1+0x1c78] ;  /* 0x001c7800017f7983 */ /* 0x001f280000300800 */
[----:B------:R0:W-:Y:S01]  /*38ed0*/  STL [R1+0x558], R126 ;  /* 0x0005587e01007387 */ /* 0x0001e20000100800 */
[----:B------:R-:W-:Y:S01]  /*38ee0*/  @!P4 FMUL R118, R118, 16777216 ;  /* 0x4b8000007676c820 */ /* 0x000fe20000400000 */
[C---:B------:R-:W-:Y:S02]  /*38ef0*/  FMUL R116, R4.reuse, R116 ;  /* 0x0000007404747220 */ /* 0x040fe40000400000 */
[----:B0-----:R-:W4:Y:S04]  /*38f00*/  LDL.LU R126, [R1+0x1c74] ;  /* 0x001c7400017e7983 */ /* 0x001f280000300800 */
[----:B------:R0:W-:Y:S01]  /*38f10*/  STL [R1+0x554], R121 ;  /* 0x0005547901007387 */ /* 0x0001e20000100800 */
[----:B---3--:R-:W-:Y:S01]  /*38f20*/  @!P4 FMUL R115, R115, 16777216 ;  /* 0x4b8000007373c820 */ /* 0x008fe20000400000 */
[----:B------:R-:W-:-:S02]  /*38f30*/  FMUL R119, R4, R119 ;  /* 0x0000007704777220 */ /* 0x000fc40000400000 */
[----:B0-----:R-:W3:Y:S04]  /*38f40*/  LDL.LU R121, [R1+0x1c70] ;  /* 0x001c700001797983 */ /* 0x001ee80000300800 */
[----:B------:R0:W-:Y:S01]  /*38f50*/  STL [R1+0x550], R120 ;  /* 0x0005507801007387 */ /* 0x0001e20000100800 */
[----:B------:R-:W-:Y:S01]  /*38f60*/  @!P4 FMUL R114, R114, 16777216 ;  /* 0x4b8000007272c820 */ /* 0x000fe20000400000 */
[C---:B------:R-:W-:Y:S02]  /*38f70*/  FMUL R118, R4.reuse, R118 ;  /* 0x0000007604767220 */ /* 0x040fe40000400000 */
[----:B0-----:R-:W3:Y:S04]  /*38f80*/  LDL.LU R120, [R1+0x1c6c] ;  /* 0x001c6c0001787983 */ /* 0x001ee80000300800 */
[----:B------:R0:W-:Y:S01]  /*38f90*/  STL [R1+0x53c], R123 ;  /* 0x00053c7b01007387 */ /* 0x0001e20000100800 */
[----:B------:R-:W-:Y:S01]  /*38fa0*/  @!P4 FMUL R113, R113, 16777216 ;  /* 0x4b8000007171c820 */ /* 0x000fe20000400000 */
        /* <DEDUP_REMOVED lines=95> */
[----:B--2---:R-:W-:Y:S01]  /*395a0*/  @!P4 FMUL R89, R89, 16777216 ;  /* 0x4b8000005959c820 */ /* 0x004fe20000400000 */
[----:B------:R-:W-:-:S02]  /*395b0*/  FMUL R91, R4, R91 ;  /* 0x0000005b045b7220 */ /* 0x000fc40000400000 */
[----:B0-----:R-:W2:Y:S04]  /*395c0*/  LDL.LU R97, [R1+0x1c08] ;  /* 0x001c080001617983 */ /* 0x001ea80000300800 */
[----:B------:R0:W-:Y:S01]  /*395d0*/  STL [R1+0x460], R96 ;  /* 0x0004606001007387 */ /* 0x0001e20000100800 */
[----:B------:R-:W-:Y:S01]  /*395e0*/  @!P4 FMUL R88, R88, 16777216 ;  /* 0x4b8000005858c820 */ /* 0x000fe20000400000 */
[C---:B------:R-:W-:Y:S02]  /*395f0*/  FMUL R90, R4.reuse, R90 ;  /* 0x0000005a045a7220 */ /* 0x040fe40000400000 */
[----:B0-----:R-:W3:Y:S04]  /*39600*/  LDL.LU R96, [R1+0x1c04] ;  /* 0x001c040001607983 */ /* 0x001ee80000300800 */
[----:B------:R0:W-:Y:S01]  /*39610*/  STL [R1+0x45c], R95 ;  /* 0x00045c5f01007387 */ /* 0x0001e20000100800 */
[----:B------:R-:W-:Y:S01]  /*39620*/  @!P4 FMUL R87, R87, 16777216 ;  /* 0x4b8000005757c820 */ /* 0x000fe20000400000 */
[----:B------:R-:W-:-:S02]  /*39630*/  FMUL R89, R4, R89 ;  /* 0x0000005904597220 */ /* 0x000fc40000400000 */
[----:B0-----:R-:W2:Y:S04]  /*39640*/  LDL.LU R95, [R1+0x1c00] ;  /* 0x001c0000015f7983 */ /* 0x001ea80000300800 */
[----:B------:R0:W-:Y:S01]  /*39650*/  STL [R1+0x458], R94 ;  /* 0x0004585e01007387 */ /* 0x0001e20000100800 */
[----:B------:R-:W-:Y:S01]  /*39660*/  @!P4 FMUL R86, R86, 16777216 ;  /* 0x4b8000005656c820 */ /* 0x000fe20000400000 */
[C---:B------:R-:W-:Y:S02]  /*39670*/  FMUL R88, R4.reuse, R88 ;  /* 0x0000005804587220 */ /* 0x040fe40000400000 */
[----:B0-----:R-:W2:Y:S04]  /*39680*/  LDL.LU R94, [R1+0x1bfc] ;  /* 0x001bfc00015e7983 */ /* 0x001ea80000300800 */
[----:B------:R0:W-:Y:S01]  /*39690*/  STL [R1+0x438], R93 ;  /* 0x0004385d01007387 */ /* 0x0001e20000100800 */
[----:B------:R-:W-:Y:S01]  /*396a0*/  @!P4 FMUL R85, R85, 16777216 ;  /* 0x4b8000005555c820 */ /* 0x000fe20000400000 */
[----:B------:R-:W-:-:S02]  /*396b0*/  FMUL R87, R4, R87 ;  /* 0x0000005704577220 */ /* 0x000fc40000400000 */
[----:B0-----:R-:W3:Y:S04]  /*396c0*/  LDL.LU R93, [R1+0x1bf8] ;  /* 0x001bf800015d7983 */ /* 0x001ee80000300800 */
        /* <DEDUP_REMOVED lines=221> */
[----:B----4-:R-:W-:Y:S01]  /*3a4a0*/  @!P4 FMUL R29, R29, 16777216 ;  /* 0x4b8000001d1dc820 */ /* 0x010fe20000400000 */
[----:B------:R-:W-:-:S02]  /*3a4b0*/  FMUL R31, R4, R31 ;  /* 0x0000001f041f7220 */ /* 0x000fc40000400000 */
[----:B0-----:R-:W4:Y:S04]  /*3a4c0*/  LDL.LU R37, [R1+0x1b18] ;  /* 0x001b180001257983 */ /* 0x001f280000300800 */
[----:B------:R0:W-:Y:S01]  /*3a4d0*/  STL [R1+0x180], R36 ;  /* 0x0001802401007387 */ /* 0x0001e20000100800 */
[----:B------:R-:W-:Y:S01]  /*3a4e0*/  @!P4 FMUL R5, R5, 16777216 ;  /* 0x4b8000000505c820 */ /* 0x000fe20000400000 */
[C---:B------:R-:W-:Y:S02]  /*3a4f0*/  FMUL R30, R4.reuse, R30 ;  /* 0x0000001e041e7220 */ /* 0x040fe40000400000 */
[----:B0-----:R-:W3:Y:S04]  /*3a500*/  LDL.LU R36, [R1+0x1b14] ;  /* 0x001b140001247983 */ /* 0x001ee80000300800 */
[----:B------:R0:W-:Y:S01]  /*3a510*/  STL [R1+0x178], R35 ;  /* 0x0001782301007387 */ /* 0x0001e20000100800 */
[C---:B------:R-:W-:Y:S01]  /*3a520*/  FMUL R29, R4.reuse, R29 ;  /* 0x0000001d041d7220 */ /* 0x040fe20000400000 */
[----:B------:R-:W-:-:S02]  /*3a530*/  FMUL R5, R4, R5 ;  /* 0x0000000504057220 */ /* 0x000fc40000400000 */
[----:B0-----:R-:W2:Y:S04]  /*3a540*/  LDL.LU R35, [R1+0x1b10] ;  /* 0x001b100001237983 */ /* 0x001ea80000300800 */
[----:B------:R0:W-:Y:S01]  /*3a550*/  STL [R1+0x174], R34 ;  /* 0x0001742201007387 */ /* 0x0001e20000100800 */
[----:B------:R-:W-:Y:S01]  /*3a560*/  @!P4 FMUL R247, R247, 16777216 ;  /* 0x4b800000f7f7c820 */ /* 0x000fe20000400000 */
[----:B------:R-:W-:Y:S02]  /*3a570*/  @!P4 FMUL R22, R22, 16777216 ;  /* 0x4b8000001616c820 */ /* 0x000fe40000400000 */
[----:B0-----:R-:W2:Y:S04]  /*3a580*/  LDL.LU R34, [R1+0x1b0c] ;  /* 0x001b0c0001227983 */ /* 0x001ea80000300800 */
[----:B------:R0:W-:Y:S01]  /*3a590*/  STL [R1+0x16c], R33 ;  /* 0x00016c2101007387 */ /* 0x0001e20000100800 */
[----:B------:R-:W-:-:S03]  /*3a5a0*/  @!P4 FMUL R19, R19, 16777216 ;  /* 0x4b8000001313c820 */ /* 0x000fc60000400000 */
[----:B0-----:R-:W4:Y:S04]  /*3a5b0*/  LDL.LU R33, [R1+0x1b08] ;  /* 0x001b080001217983 */ /* 0x001f280000300800 */
[----:B------:R0:W-:Y:S01]  /*3a5c0*/  STL [R1+0x168], R32 ;  /* 0x0001682001007387 */ /* 0x0001e20000100800 */
[----:B------:R-:W-:Y:S01]  /*3a5d0*/  @!P4 FMUL R18, R18, 16777216 ;  /* 0x4b8000001212c820 */ /* 0x000fe20000400000 */
[----:B------:R-:W-:Y:S02]  /*3a5e0*/  FMUL R247, R4, R247 ;  /* 0x000000f704f77220 */ /* 0x000fe40000400000 */
[----:B0-----:R-:W3:Y:S04]  /*3a5f0*/  LDL.LU R32, [R1+0x1b04] ;  /* 0x001b040001207983 */ /* 0x001ee80000300800 */
[----:B------:R0:W-:Y:S01]  /*3a600*/  STL [R1+0x160], R31 ;  /* 0x0001601f01007387 */ /* 0x0001e20000100800 */
[----:B------:R-:W-:Y:S01]  /*3a610*/  @!P4 FMUL R15, R15, 16777216 ;  /* 0x4b8000000f0fc820 */ /* 0x000fe20000400000 */
[----:B------:R-:W-:-:S02]  /*3a620*/  @!P4 FMUL R14, R14, 16777216 ;  /* 0x4b8000000e0ec820 */ /* 0x000fc40000400000 */
[----:B0-----:R-:W2:Y:S04]  /*3a630*/  LDL.LU R31, [R1+0x1b00] ;  /* 0x001b0000011f7983 */ /* 0x001ea80000300800 */
[----:B------:R0:W-:Y:S01]  /*3a640*/  STL [R1+0x158], R30 ;  /* 0x0001581e01007387 */ /* 0x0001e20000100800 */
[C---:B------:R-:W-:Y:S01]  /*3a650*/  FMUL R19, R4.reuse, R19 ;  /* 0x0000001304137220 */ /* 0x040fe20000400000 */
[C---:B------:R-:W-:Y:S02]  /*3a660*/  FMUL R18, R4.reuse, R18 ;  /* 0x0000001204127220 */ /* 0x040fe40000400000 */
[----:B0-----:R-:W2:Y:S04]  /*3a670*/  LDL.LU R30, [R1+0x1afc] ;  /* 0x001afc00011e7983 */ /* 0x001ea80000300800 */
[----:B------:R0:W-:Y:S01]  /*3a680*/  STL [R1+0x14c], R29 ;  /* 0x00014c1d01007387 */ /* 0x0001e20000100800 */
[----:B------:R-:W-:Y:S01]  /*3a690*/  @!P4 FMUL R11, R11, 16777216 ;  /* 0x4b8000000b0bc820 */ /* 0x000fe20000400000 */
[----:B------:R-:W-:-:S02]  /*3a6a0*/  FMUL R15, R4, R15 ;  /* 0x0000000f040f7220 */ /* 0x000fc40000400000 */
[----:B0-----:R-:W4:Y:S04]  /*3a6b0*/  LDL.LU R29, [R1+0x1af8] ;  /* 0x001af800011d7983 */ /* 0x001f280000300800 */
[----:B------:R0:W-:Y:S01]  /*3a6c0*/  STL [R1+0x148], R5 ;  /* 0x0001480501007387 */ /* 0x0001e20000100800 */
[----:B------:R-:W-:-:S03]  /*3a6d0*/  FMUL R14, R4, R14 ;  /* 0x0000000e040e7220 */ /* 0x000fc60000400000 */
[----:B------:R-:W-:Y:S01]  /*3a6e0*/  STL [R1+0x13c], R247 ;  /* 0x00013cf701007387 */ /* 0x000fe20000100800 */
[C---:B0-----:R-:W-:Y:S01]  /*3a6f0*/  FMUL R5, R4.reuse, R22 ;  /* 0x0000001604057220 */ /* 0x041fe20000400000 */
[----:B------:R-:W-:-:S04]  /*3a700*/  FMUL R11, R4, R11 ;  /* 0x0000000b040b7220 */ /* 0x000fc80000400000 */
[----:B------:R0:W-:Y:S01]  /*3a710*/  STL [R1+0x134], R5 ;  /* 0x0001340501007387 */ /* 0x0001e20000100800 */
[----:B------:R-:W-:Y:S01]  /*3a720*/  @!P4 FMUL R28, R28, 16777216 ;  /* 0x4b8000001c1cc820 */ /* 0x000fe20000400000 */
[----:B------:R-:W-:Y:S02]  /*3a730*/  @!P4 FMUL R27, R27, 16777216 ;  /* 0x4b8000001b1bc820 */ /* 0x000fe40000400000 */
[----:B0-----:R-:W2:Y:S04]  /*3a740*/  LDL.LU R5, [R1+0x874] ;  /* 0x0008740001057983 */ /* 0x001ea80000300800 */
[----:B------:R0:W-:Y:S04]  /*3a750*/  STL [R1+0x12c], R19 ;  /* 0x00012c1301007387 */ /* 0x0001e80000100800 */
[----:B------:R1:W-:Y:S04]  /*3a760*/  STL [R1+0x124], R18 ;  /* 0x0001241201007387 */ /* 0x0003e80000100800 */
[----:B------:R-:W3:Y:S04]  /*3a770*/  LDL.LU R22, [R1+0x870] ;  /* 0x0008700001167983 */ /* 0x000ee80000300800 */
[----:B------:R1:W-:Y:S01]  /*3a780*/  STL [R1+0x11c], R15 ;  /* 0x00011c0f01007387 */ /* 0x0003e20000100800 */
[----:B------:R-:W-:-:S03]  /*3a790*/  @!P4 FMUL R26, R26, 16777216 ;  /* 0x4b8000001a1ac820 */ /* 0x000fc60000400000 */
[----:B------:R1:W-:Y:S01]  /*3a7a0*/  STL [R1+0x118], R14 ;  /* 0x0001180e01007387 */ /* 0x0003e20000100800 */
[----:B------:R-:W-:-:S03]  /*3a7b0*/  FMUL R28, R4, R28 ;  /* 0x0000001c041c7220 */ /* 0x000fc60000400000 */
[----:B0-----:R-:W4:Y:S01]  /*3a7c0*/  LDL.LU R19, [R1+0x6c] ;  /* 0x00006c0001137983 */ /* 0x001f220000300800 */
[----:B------:R-:W-:-:S03]  /*3a7d0*/  @!P4 FMUL R25, R25, 16777216 ;  /* 0x4b8000001919c820 */ /* 0x000fc60000400000 */
[----:B------:R0:W-:Y:S01]  /*3a7e0*/  STL [R1+0x10c], R11 ;  /* 0x00010c0b01007387 */ /* 0x0001e20000100800 */
[----:B------:R-:W-:-:S03]  /*3a7f0*/  FMUL R27, R4, R27 ;  /* 0x0000001b041b7220 */ /* 0x000fc60000400000 */
[----:B-1----:R-:W2:Y:S01]  /*3a800*/  LDL.LU R18, [R1+0x60] ;  /* 0x0000600001127983 */ /* 0x002ea20000300800 */
[----:B------:R-:W-:-:S03]  /*3a810*/  MOV R247, R10 ;  /* 0x0000000a00f77202 */ /* 0x000fc60000000f00 */
[----:B------:R-:W2:Y:S01]  /*3a820*/  LDL.LU R15, [R1+0x5c] ;  /* 0x00005c00010f7983 */ /* 0x000ea20000300800 */
[----:B------:R-:W-:Y:S01]  /*3a830*/  @!P4 FMUL R24, R24, 16777216 ;  /* 0x4b8000001818c820 */ /* 0x000fe20000400000 */
[----:B------:R-:W-:Y:S02]  /*3a840*/  FMUL R26, R4, R26 ;  /* 0x0000001a041a7220 */ /* 0x000fe40000400000 */
[----:B------:R-:W2:Y:S01]  /*3a850*/  LDL.LU R14, [R1+0x50] ;  /* 0x00005000010e7983 */ /* 0x000ea20000300800 */
[----:B------:R-:W-:-:S03]  /*3a860*/  @!P4 FMUL R23, R23, 16777216 ;  /* 0x4b8000001717c820 */ /* 0x000fc60000400000 */
[----:B0-----:R-:W2:Y:S01]  /*3a870*/  LDL.LU R11, [R1+0x1c] ;  /* 0x00001c00010b7983 */ /* 0x001ea20000300800 */
[----:B------:R-:W-:-:S03]  /*3a880*/  FMUL R25, R4, R25 ;  /* 0x0000001904197220 */ /* 0x000fc60000400000 */
[----:B------:R-:W2:Y:S01]  /*3a890*/  LDL.LU R10, [R1+0x4] ;  /* 0x00000400010a7983 */ /* 0x000ea20000300800 */
[----:B------:R-:W-:-:S03]  /*3a8a0*/  @!P4 FMUL R21, R21, 16777216 ;  /* 0x4b8000001515c820 */ /* 0x000fc60000400000 */
[----:B------:R0:W-:Y:S01]  /*3a8b0*/  STL [R1+0x108], R28 ;  /* 0x0001081c01007387 */ /* 0x0001e20000100800 */
[----:B------:R-:W-:Y:S01]  /*3a8c0*/  FMUL R24, R4, R24 ;  /* 0x0000001804187220 */ /* 0x000fe20000400000 */
[----:B------:R-:W-:Y:S01]  /*3a8d0*/  @!P4 FMUL R20, R20, 16777216 ;  /* 0x4b8000001414c820 */ /* 0x000fe20000400000 */
[C---:B------:R-:W-:Y:S01]  /*3a8e0*/  FMUL R23, R4.reuse, R23 ;  /* 0x0000001704177220 */ /* 0x040fe20000400000 */
[----:B------:R-:W-:Y:S01]  /*3a8f0*/  @!P4 FMUL R17, R17, 16777216 ;  /* 0x4b8000001111c820 */ /* 0x000fe20000400000 */
[----:B0-----:R-:W2:Y:S04]  /*3a900*/  LDL.LU R28, [R1+0x1af4] ;  /* 0x001af400011c7983 */ /* 0x001ea80000300800 */
[----:B------:R0:W-:Y:S01]  /*3a910*/  STL [R1+0xfc], R27 ;  /* 0x0000fc1b01007387 */ /* 0x0001e20000100800 */
[----:B------:R-:W-:Y:S01]  /*3a920*/  FMUL R21, R4, R21 ;  /* 0x0000001504157220 */ /* 0x000fe20000400000 */
[----:B------:R-:W-:Y:S01]  /*3a930*/  @!P4 FMUL R16, R16, 16777216 ;  /* 0x4b8000001010c820 */ /* 0x000fe20000400000 */
[C---:B------:R-:W-:Y:S01]  /*3a940*/  FMUL R20, R4.reuse, R20 ;  /* 0x0000001404147220 */ /* 0x040fe20000400000 */
[----:B0-----:R-:W2:Y:S04]  /*3a950*/  LDL.LU R27, [R1+0x1af0] ;  /* 0x001af000011b7983 */ /* 0x001ea80000300800 */
        /* <DEDUP_REMOVED lines=22> */
[----:B------:R-:W-:Y:S02]  /*3aac0*/  FMUL R8, R4, R8 ;  /* 0x0000000804087220 */ /* 0x000fe40000400000 */
        /* <DEDUP_REMOVED lines=14> */
[C---:B------:R-:W-:Y:S01]  /*3abb0*/  FMUL R248, R4.reuse, R248 ;  /* 0x000000f804f87220 */ /* 0x040fe20000400000 */
[----:B------:R-:W-:Y:S02]  /*3abc0*/  FMUL R249, R4, R249 ;  /* 0x000000f904f97220 */ /* 0x000fe40000400000 */
[----:B0-----:R-:W2:Y:S04]  /*3abd0*/  LDL.LU R12, [R1+0x1ac8] ;  /* 0x001ac800010c7983 */ /* 0x001ea80000300800 */
[----:B------:R0:W-:Y:S04]  /*3abe0*/  STL [R1+0x38], R9 ;  /* 0x0000380901007387 */ /* 0x0001e80000100800 */
        /* <DEDUP_REMOVED lines=12> */
[----:B0-----:R-:W2:Y:S01]  /*3acb0*/  LDL.LU R249, [R1+0x1aac] ;  /* 0x001aac0001f97983 */ /* 0x001ea20000300800 */
[C---:B------:R-:W-:Y:S01]  /*3acc0*/  FSETP.GEU.AND P1, PT, |R3|.reuse, 1.175494350822287508e-38, PT ;  /* 0x008000000300780b */ /* 0x040fe20003f2e200 */
[----:B------:R-:W-:Y:S01]  /*3acd0*/  @P3 FMUL R3, R3, 0.25 ;  /* 0x3e80000003033820 */ /* 0x000fe20000400000 */
[----:B------:R-:W-:Y:S01]  /*3ace0*/  @!P4 FMUL R251, R251, 16777216 ;  /* 0x4b800000fbfbc820 */ /* 0x000fe20000400000 */
[----:B------:R-:W-:-:S03]  /*3acf0*/  @!P4 FMUL R250, R250, 16777216 ;  /* 0x4b800000fafac820 */ /* 0x000fc60000400000 */
[C---:B------:R-:W-:Y:S01]  /*3ad00*/  FMUL R251, R4.reuse, R251 ;  /* 0x000000fb04fb7220 */ /* 0x040fe20000400000 */
[----:B------:R-:W-:-:S06]  /*3ad10*/  FMUL R250, R4, R250 ;  /* 0x000000fa04fa7220 */ /* 0x000fcc0000400000 */
[----:B------:R-:W-:Y:S01]  /*3ad20*/  @!P1 FMUL R3, R3, 16777216 ;  /* 0x4b80000003039820 */ /* 0x000fe20000400000 */
[----:B------:R-:W-:-:S03]  /*3ad30*/  FSETP.GEU.AND P5, PT, |R2|, 1.175494350822287508e-38, PT ;  /* 0x008000000200780b */ /* 0x000fc60003fae200 */
[----:B------:R0:W1:Y:S01]  /*3ad40*/  MUFU.RCP R4, R3 ;  /* 0x0000000300047308 */ /* 0x0000620000001000 */
[----:B------:R-:W-:Y:S01]  /*3ad50*/  @!P1 FMUL R247, R247, 16777216 ;  /* 0x4b800000f7f79820 */ /* 0x000fe20000400000 */
[----:B------:R-:W-:-:S04]  /*3ad60*/  @P2 FMUL R2, R2, 0.25 ;  /* 0x3e80000002022820 */ /* 0x000fc80000400000 */
[----:B0-----:R-:W-:-:S04]  /*3ad70*/  MOV R3, R247 ;  /* 0x000000f700037202 */ /* 0x001fc80000000f00 */
[----:B---3--:R-:W-:Y:S01]  /*3ad80*/  @!P5 FMUL R22, R22, 16777216 ;  /* 0x4b8000001616d820 */ /* 0x008fe20000400000 */
[----:B------:R-:W-:Y:S01]  /*3ad90*/  @!P5 FMUL R2, R2, 16777216 ;  /* 0x4b8000000202d820 */ /* 0x000fe20000400000 */
[----:B----4-:R-:W-:-:S03]  /*3ada0*/  @!P1 FMUL R19, R19, 16777216 ;  /* 0x4b80000013139820 */ /* 0x010fc60000400000 */
[----:B------:R0:W3:Y:S01]  /*3adb0*/  MUFU.RCP R247, R2 ;  /* 0x0000000200f77308 */ /* 0x0000e20000001000 */
[----:B-1----:R-:W-:Y:S01]  /*3adc0*/  FMUL R3, R4, R3 ;  /* 0x0000000304037220 */ /* 0x002fe20000400000 */
[----:B--2---:R-:W-:Y:S01]  /*3add0*/  @!P1 FMUL R18, R18, 16777216 ;  /* 0x4b80000012129820 */ /* 0x004fe20000400000 */
[----:B0-----:R-:W-:Y:S02]  /*3ade0*/  MOV R2, R22 ;  /* 0x0000001600027202 */ /* 0x001fe40000000f00 */
[----:B------:R-:W2:Y:S04]  /*3adf0*/  LDL.LU R22, [R1+0x1aa8] ;  /* 0x001aa80001167983 */ /* 0x000ea80000300800 */
[----:B------:R0:W-:Y:S01]  /*3ae00*/  STL [R1+0x49c], R3 ;  /* 0x00049c0301007387 */ /* 0x0001e20000100800 */
[----:B------:R-:W-:Y:S01]  /*3ae10*/  @!P1 FMUL R15, R15, 16777216 ;  /* 0x4b8000000f0f9820 */ /* 0x000fe20000400000 */
[----:B0-----:R-:W-:-:S02]  /*3ae20*/  FMUL R3, R4, R19 ;  /* 0x0000001304037220 */ /* 0x001fc40000400000 */
[----:B------:R-:W4:Y:S04]  /*3ae30*/  LDL.LU R19, [R1+0x1aa4] ;  /* 0x001aa40001137983 */ /* 0x000f280000300800 */
[----:B------:R0:W-:Y:S01]  /*3ae40*/  STL [R1+0x494], R3 ;  /* 0x0004940301007387 */ /* 0x0001e20000100800 */
[----:B------:R-:W-:Y:S01]  /*3ae50*/  @!P1 FMUL R14, R14, 16777216 ;  /* 0x4b8000000e0e9820 */ /* 0x000fe20000400000 */
[C---:B0-----:R-:W-:Y:S02]  /*3ae60*/  FMUL R3, R4.reuse, R18 ;  /* 0x0000001204037220 */ /* 0x041fe40000400000 */
[----:B------:R-:W3:Y:S04]  /*3ae70*/  LDL.LU R18, [R1+0x1aa0] ;  /* 0x001aa00001127983 */ /* 0x000ee80000300800 */
[----:B------:R0:W-:Y:S01]  /*3ae80*/  STL [R1+0x474], R3 ;  /* 0x0004740301007387 */ /* 0x0001e20000100800 */
[----:B------:R-:W-:Y:S01]  /*3ae90*/  @!P1 FMUL R11, R11, 16777216 ;  /* 0x4b8000000b0b9820 */ /* 0x000fe20000400000 */
[----:B0-----:R-:W-:-:S02]  /*3aea0*/  FMUL R3, R4, R15 ;  /* 0x0000000f04037220 */ /* 0x001fc40000400000 */
[----:B------:R-:W2:Y:S04]  /*3aeb0*/  LDL.LU R15, [R1+0x1a9c] ;  /* 0x001a9c00010f7983 */ /* 0x000ea80000300800 */
[----:B------:R0:W-:Y:S01]  /*3aec0*/  STL [R1+0x470], R3 ;  /* 0x0004700301007387 */ /* 0x0001e20000100800 */
[----:B------:R-:W-:Y:S01]  /*3aed0*/  @!P1 FMUL R10, R10, 16777216 ;  /* 0x4b8000000a0a9820 */ /* 0x000fe20000400000 */
[C---:B0-----:R-:W-:Y:S02]  /*3aee0*/  FMUL R3, R4.reuse, R14 ;  /* 0x0000000e04037220 */ /* 0x041fe40000400000 */
[----:B------:R-:W4:Y:S04]  /*3aef0*/  LDL.LU R14, [R1+0x1a98] ;  /* 0x001a9800010e7983 */ /* 0x000f280000300800 */
[----:B------:R0:W-:Y:S02]  /*3af00*/  STL [R1+0x46c], R3 ;  /* 0x00046c0301007387 */ /* 0x0001e40000100800 */
[----:B0-----:R-:W-:-:S02]  /*3af10*/  FMUL R3, R4, R11 ;  /* 0x0000000b04037220 */ /* 0x001fc40000400000 */
[----:B------:R-:W3:Y:S04]  /*3af20*/  LDL.LU R11, [R1+0x1a94] ;  /* 0x001a9400010b7983 */ /* 0x000ee80000300800 */
[----:B------:R0:W-:Y:S02]  /*3af30*/  STL [R1+0x464], R3 ;  /* 0x0004640301007387 */ /* 0x0001e40000100800 */
[----:B0-----:R-:W-:Y:S02]  /*3af40*/  FMUL R3, R4, R10 ;  /* 0x0000000a04037220 */ /* 0x001fe40000400000 */
[----:B------:R-:W2:Y:S04]  /*3af50*/  LDL.LU R10, [R1+0x1a90] ;  /* 0x001a9000010a7983 */ /* 0x000ea80000300800 */
[----:B------:R0:W-:Y:S01]  /*3af60*/  STL [R1+0x444], R3 ;  /* 0x0004440301007387 */ /* 0x0001e20000100800 */
[----:B------:R-:W-:Y:S01]  /*3af70*/  @!P1 FMUL R20, R20, 16777216 ;  /* 0x4b80000014149820 */ /* 0x000fe20000400000 */
        /* <DEDUP_REMOVED lines=10> */
[----:B------:R-:W-:-:S04]  /*3b020*/  @!P1 FMUL R7, R7, 16777216 ;  /* 0x4b80000007079820 */ /* 0x000fc80000400000 */
[----:B------:R-:W-:Y:S01]  /*3b030*/  FMUL R7, R4, R7 ;  /* 0x0000000704077220 */ /* 0x000fe20000400000 */
[----:B------:R-:W-:Y:S01]  /*3b040*/  @!P1 FMUL R6, R6, 16777216 ;  /* 0x4b80000006069820 */ /* 0x000fe20000400000 */
[----:B------:R-:W-:-:S04]  /*3b050*/  @!P1 FMUL R244, R244, 16777216 ;  /* 0x4b800000f4f49820 */ /* 0x000fc80000400000 */
[----:B------:R-:W-:Y:S01]  /*3b060*/  FMUL R244, R4, R244 ;  /* 0x000000f404f47220 */ /* 0x000fe20000400000 */
[----:B------:R-:W-:-:S04]  /*3b070*/  @!P1 FMUL R248, R248, 16777216 ;  /* 0x4b800000f8f89820 */ /* 0x000fc80000400000 */
[----:B------:R-:W-:Y:S01]  /*3b080*/  FMUL R248, R4, R248 ;  /* 0x000000f804f87220 */ /* 0x000fe20000400000 */
[----:B------:R-:W-:-:S04]  /*3b090*/  @!P1 FMUL R249, R249, 16777216 ;  /* 0x4b800000f9f99820 */ /* 0x000fc80000400000 */
[----:B0-----:R-:W-:-:S05]  /*3b0a0*/  FMUL R3, R4, R249 ;  /* 0x000000f904037220 */ /* 0x001fca0000400000 */
[----:B------:R0:W-:Y:S04]  /*3b0b0*/  STL [R1+0x440], R3 ;  /* 0x0004400301007387 */ /* 0x0001e80000100800 */
[----:B------:R-:W-:Y:S01]  /*3b0c0*/  STL [R1+0x43c], R248 ;  /* 0x00043cf801007387 */ /* 0x000fe20000100800 */
[----:B0-----:R-:W-:-:S03]  /*3b0d0*/  FMUL R3, R4, R6 ;  /* 0x0000000604037220 */ /* 0x001fc60000400000 */
[----:B------:R-:W-:Y:S01]  /*3b0e0*/  STL [R1+0x434], R244 ;  /* 0x000434f401007387 */ /* 0x000fe20000100800 */
[----:B------:R-:W-:-:S03]  /*3b0f0*/  FMUL R6, R4, R8 ;  /* 0x0000000804067220 */ /* 0x000fc60000400000 */
[----:B------:R0:W-:Y:S04]  /*3b100*/  STL [R1+0x414], R3 ;  /* 0x0004140301007387 */ /* 0x0001e80000100800 */
[----:B------:R1:W-:Y:S01]  /*3b110*/  STL [R1+0x410], R7 ;  /* 0x0004100701007387 */ /* 0x0003e20000100800 */
[----:B0-----:R-:W-:-:S03]  /*3b120*/  FMUL R3, R4, R9 ;  /* 0x0000000904037220 */ /* 0x001fc60000400000 */
[----:B------:R0:W-:Y:S01]  /*3b130*/  STL [R1+0x408], R6 ;  /* 0x0004080601007387 */ /* 0x0001e20000100800 */
[----:B-1----:R-:W-:-:S03]  /*3b140*/  FMUL R7, R4, R12 ;  /* 0x0000000c04077220 */ /* 0x002fc60000400000 */
        /* <DEDUP_REMOVED lines=9> */
[----:B------:R-:W-:Y:S01]  /*3b1e0*/  @!P1 FMUL R29, R29, 16777216 ;  /* 0x4b8000001d1d9820 */ /* 0x000fe20000400000 */
[C---:B0-----:R-:W-:Y:S02]  /*3b1f0*/  FMUL R3, R4.reuse, R21 ;  /* 0x0000001504037220 */ /* 0x041fe40000400000 */
[----:B------:R0:W-:Y:S01]  /*3b200*/  STL [R1+0x3b4], R6 ;  /* 0x0003b40601007387 */ /* 0x0001e20000100800 */
[----:B-1----:R-:W-:-:S03]  /*3b210*/  FMUL R7, R4, R24 ;  /* 0x0000001804077220 */ /* 0x002fc60000400000 */
[----:B------:R1:W-:Y:S01]  /*3b220*/  STL [R1+0x3b0], R3 ;  /* 0x0003b00301007387 */ /* 0x0003e20000100800 */
[----:B------:R-:W-:Y:S01]  /*3b230*/  @!P1 FMUL R32, R32, 16777216 ;  /* 0x4b80000020209820 */ /* 0x000fe20000400000 */
[----:B------:R-:W-:Y:S01]  /*3b240*/  @!P1 FMUL R33, R33, 16777216 ;  /* 0x4b80000021219820 */ /* 0x000fe20000400000 */
[C---:B0-----:R-:W-:Y:S01]  /*3b250*/  FMUL R6, R4.reuse, R25 ;  /* 0x0000001904067220 */ /* 0x041fe20000400000 */
        /* <DEDUP_REMOVED lines=140> */
[----:B0-----:R-:W-:-:S03]  /*3bb20*/  FMUL R6, R4, R123 ;  /* 0x0000007b04067220 */ /* 0x001fc60000400000 */
[----:B------:R0:W-:Y:S01]  /*3bb30*/  STL [R1+0x78], R7 ;  /* 0x0000780701007387 */ /* 0x0001e20000100800 */
[----:B-1----:R-:W-:-:S03]  /*3bb40*/  FMUL R3, R4, R126 ;  /* 0x0000007e04037220 */ /* 0x002fc60000400000 */
[----:B------:R-:W4:Y:S04]  /*3bb50*/  LDL.LU R25, [R1+0xd4] ;  /* 0x0000d40001197983 */ /* 0x000f280000300800 */
[----:B------:R-:W-:Y:S04]  /*3bb60*/  STL [R1+0x74], R6 ;  /* 0x0000740601007387 */ /* 0x000fe80000100800 */
[----:B------:R-:W4:Y:S04]  /*3bb70*/  LDL.LU R24, [R1+0xd0] ;  /* 0x0000d00001187983 */ /* 0x000f280000300800 */
[----:B------:R1:W-:Y:S04]  /*3bb80*/  STL [R1+0x68], R3 ;  /* 0x0000680301007387 */ /* 0x0003e80000100800 */
[----:B------:R-:W4:Y:S04]  /*3bb90*/  LDL.LU R20, [R1+0xbc] ;  /* 0x0000bc0001147983 */ /* 0x000f280000300800 */
[----:B------:R-:W4:Y:S04]  /*3bba0*/  LDL.LU R16, [R1+0xb8] ;  /* 0x0000b80001107983 */ /* 0x000f280000300800 */
[----:B------:R-:W4:Y:S04]  /*3bbb0*/  LDL.LU R12, [R1+0xa0] ;  /* 0x0000a000010c7983 */ /* 0x000f280000300800 */
[----:B------:R-:W4:Y:S04]  /*3bbc0*/  LDL.LU R8, [R1+0x98] ;  /* 0x0000980001087983 */ /* 0x000f280000300800 */
[----:B------:R-:W4:Y:S01]  /*3bbd0*/  LDL.LU R244, [R1+0x94] ;  /* 0x0000940001f47983 */ /* 0x000f220000300800 */
[----:B0-----:R-:W-:-:S03]  /*3bbe0*/  F2FP.BF16.F32.PACK_AB R7, R0, R252 ;  /* 0x000000fc0007723e */ /* 0x001fc600000010ff */
[----:B------:R-:W4:Y:S04]  /*3bbf0*/  LDL.LU R248, [R1+0x8c] ;  /* 0x00008c0001f87983 */ /* 0x000f280000300800 */
[----:B------:R-:W4:Y:S04]  /*3bc00*/  LDL.LU R249, [R1+0x70] ;  /* 0x0000700001f97983 */ /* 0x000f280000300800 */
[----:B-1----:R-:W4:Y:S04]  /*3bc10*/  LDL.LU R3, [R1+0x64] ;  /* 0x0000640001037983 */ /* 0x002f280000300800 */
[----:B------:R-:W4:Y:S04]  /*3bc20*/  LDL.LU R0, [R1+0x1a8c] ;  /* 0x001a8c0001007983 */ /* 0x000f280000300800 */
[----:B------:R-:W4:Y:S01]  /*3bc30*/  LDL.LU R252, [R1+0x1a88] ;  /* 0x001a880001fc7983 */ /* 0x000f220000300800 */
[----:B--2---:R-:W-:Y:S01]  /*3bc40*/  @!P5 FMUL R10, R10, 16777216 ;  /* 0x4b8000000a0ad820 */ /* 0x004fe20000400000 */
[----:B---3--:R-:W-:Y:S01]  /*3bc50*/  @!P5 FMUL R11, R11, 16777216 ;  /* 0x4b8000000b0bd820 */ /* 0x008fe20000400000 */
[----:B----4-:R-:W-:Y:S01]  /*3bc60*/  @!P5 FMUL R14, R14, 16777216 ;  /* 0x4b8000000e0ed820 */ /* 0x010fe20000400000 */
        /* <DEDUP_REMOVED lines=28> */
[----:B------:R-:W-:-:S04]  /*3be30*/  @!P5 FMUL R24, R24, 16777216 ;  /* 0x4b8000001818d820 */ /* 0x000fc80000400000 */
[----:B------:R-:W-:Y:S01]  /*3be40*/  FMUL R25, R247, R24 ;  /* 0x00000018f7197220 */ /* 0x000fe20000400000 */
[----:B------:R-:W-:Y:S01]  /*3be50*/  @!P5 FMUL R20, R20, 16777216 ;  /* 0x4b8000001414d820 */ /* 0x000fe20000400000 */
[----:B------:R-:W-:-:S03]  /*3be60*/  @!P5 FMUL R16, R16, 16777216 ;  /* 0x4b8000001010d820 */ /* 0x000fc60000400000 */
[C---:B------:R-:W-:Y:S01]  /*3be70*/  FMUL R24, R247.reuse, R20 ;  /* 0x00000014f7187220 */ /* 0x040fe20000400000 */
[----:B------:R-:W-:Y:S01]  /*3be80*/  @!P5 FMUL R12, R12, 16777216 ;  /* 0x4b8000000c0cd820 */ /* 0x000fe20000400000 */
[C---:B------:R-:W-:Y:S01]  /*3be90*/  FMUL R20, R247.reuse, R16 ;  /* 0x00000010f7147220 */ /* 0x040fe20000400000 */
[----:B------:R-:W-:Y:S02]  /*3bea0*/  @!P5 FMUL R8, R8, 16777216 ;  /* 0x4b8000000808d820 */ /* 0x000fe40000400000 */
[C---:B------:R-:W-:Y:S01]  /*3beb0*/  FMUL R16, R247.reuse, R12 ;  /* 0x0000000cf7107220 */ /* 0x040fe20000400000 */
[----:B------:R-:W-:Y:S01]  /*3bec0*/  STL [R1+0x34c], R28 ;  /* 0x00034c1c01007387 */ /* 0x000fe20000100800 */
[----:B------:R-:W-:Y:S01]  /*3bed0*/  @!P5 FMUL R244, R244, 16777216 ;  /* 0x4b800000f4f4d820 */ /* 0x000fe20000400000 */
[C---:B------:R-:W-:Y:S02]  /*3bee0*/  FMUL R12, R247.reuse, R8 ;  /* 0x00000008f70c7220 */ /* 0x040fe40000400000 */
[----:B------:R-:W-:Y:S01]  /*3bef0*/  STL [R1+0x340], R25 ;  /* 0x0003401901007387 */ /* 0x000fe20000100800 */
[----:B------:R-:W-:Y:S01]  /*3bf00*/  @!P5 FMUL R248, R248, 16777216 ;  /* 0x4b800000f8f8d820 */ /* 0x000fe20000400000 */
[----:B------:R-:W-:-:S02]  /*3bf10*/  FMUL R8, R247, R244 ;  /* 0x000000f4f7087220 */ /* 0x000fc40000400000 */
[----:B------:R-:W-:Y:S01]  /*3bf20*/  STL [R1+0x31c], R24 ;  /* 0x00031c1801007387 */ /* 0x000fe20000100800 */
[----:B------:R-:W-:-:S03]  /*3bf30*/  @!P5 FMUL R249, R249, 16777216 ;  /* 0x4b800000f9f9d820 */ /* 0x000fc60000400000 */
[----:B------:R-:W-:Y:S01]  /*3bf40*/  STL [R1+0x314], R20 ;  /* 0x0003141401007387 */ /* 0x000fe20000100800 */
[----:B------:R-:W-:-:S03]  /*3bf50*/  @!P5 FMUL R3, R3, 16777216 ;  /* 0x4b8000000303d820 */ /* 0x000fc60000400000 */
[----:B------:R0:W-:Y:S04]  /*3bf60*/  STL [R1+0x30c], R16 ;  /* 0x00030c1001007387 */ /* 0x0001e80000100800 */
[----:B------:R1:W-:Y:S01]  /*3bf70*/  STL [R1+0x300], R12 ;  /* 0x0003000c01007387 */ /* 0x0003e20000100800 */
[----:B------:R-:W-:Y:S01]  /*3bf80*/  @!P5 FMUL R252, R252, 16777216 ;  /* 0x4b800000fcfcd820 */ /* 0x000fe20000400000 */
[----:B------:R-:W-:Y:S02]  /*3bf90*/  @!P5 FMUL R0, R0, 16777216 ;  /* 0x4b8000000000d820 */ /* 0x000fe40000400000 */
[----:B------:R2:W-:Y:S01]  /*3bfa0*/  STL [R1+0x2dc], R8 ;  /* 0x0002dc0801007387 */ /* 0x0005e20000100800 */
[C---:B0-----:R-:W-:Y:S01]  /*3bfb0*/  FMUL R16, R247.reuse, R248 ;  /* 0x000000f8f7107220 */ /* 0x041fe20000400000 */
[----:B-1----:R-:W-:-:S04]  /*3bfc0*/  FMUL R12, R247, R249 ;  /* 0x000000f9f70c7220 */ /* 0x002fc80000400000 */
[----:B------:R-:W-:Y:S01]  /*3bfd0*/  STL [R1+0x2d4], R16 ;  /* 0x0002d41001007387 */ /* 0x000fe20000100800 */
[C---:B--2---:R-:W-:Y:S01]  /*3bfe0*/  FMUL R8, R247.reuse, R3 ;  /* 0x00000003f7087220 */ /* 0x044fe20000400000 */
[C---:B------:R-:W-:Y:S02]  /*3bff0*/  FMUL R3, R247.reuse, R252 ;  /* 0x000000fcf7037220 */ /* 0x040fe40000400000 */
[----:B------:R0:W-:Y:S04]  /*3c000*/  STL [R1+0x2cc], R12 ;  /* 0x0002cc0c01007387 */ /* 0x0001e80000100800 */
[----:B------:R-:W2:Y:S04]  /*3c010*/  LDL.LU R252, [R1+0x1a84] ;  /* 0x001a840001fc7983 */ /* 0x000ea80000300800 */
[----:B------:R1:W-:Y:S01]  /*3c020*/  STL [R1+0x2c0], R8 ;  /* 0x0002c00801007387 */ /* 0x0003e20000100800 */
[----:B0-----:R-:W-:-:S03]  /*3c030*/  FMUL R12, R247, R0 ;  /* 0x00000000f70c7220 */ /* 0x001fc60000400000 */
[----:B------:R-:W3:Y:S04]  /*3c040*/  LDL.LU R0, [R1+0x1a80] ;  /* 0x001a800001007983 */ /* 0x000ee80000300800 */
[----:B------:R0:W-:Y:S01]  /*3c050*/  STL [R1+0x29c], R3 ;  /* 0x00029c0301007387 */ /* 0x0001e20000100800 */
[C---:B-1----:R-:W-:Y:S01]  /*3c060*/  FMUL R8, R247.reuse, R10 ;  /* 0x0000000af7087220 */ /* 0x042fe20000400000 */
[C---:B------:R-:W-:Y:S02]  /*3c070*/  FMUL R10, R247.reuse, R14 ;  /* 0x0000000ef70a7220 */ /* 0x040fe40000400000 */
[----:B------:R-:W-:Y:S01]  /*3c080*/  STL [R1+0x294], R12 ;  /* 0x0002940c01007387 */ /* 0x000fe20000100800 */
[----:B0-----:R-:W-:-:S03]  /*3c090*/  FMUL R3, R247, R11 ;  /* 0x0000000bf7037220 */ /* 0x001fc60000400000 */
[----:B------:R0:W-:Y:S04]  /*3c0a0*/  STL [R1+0x28c], R8 ;  /* 0x00028c0801007387 */ /* 0x0001e80000100800 */
[----:B------:R1:W-:Y:S01]  /*3c0b0*/  STL [R1+0x280], R3 ;  /* 0x0002800301007387 */ /* 0x0003e20000100800 */
[----:B0-----:R-:W-:-:S03]  /*3c0c0*/  FMUL R8, R247, R15 ;  /* 0x0000000ff7087220 */ /* 0x001fc60000400000 */
[----:B------:R0:W-:Y:S01]  /*3c0d0*/  STL [R1+0x25c], R10 ;  /* 0x00025c0a01007387 */ /* 0x0001e20000100800 */
[----:B-1----:R-:W-:-:S03]  /*3c0e0*/  FMUL R3, R247, R18 ;  /* 0x00000012f7037220 */ /* 0x002fc60000400000 */
[----:B------:R1:W-:Y:S04]  /*3c0f0*/  STL [R1+0x254], R8 ;  /* 0x0002540801007387 */ /* 0x0003e80000100800 */
[----:B------:R4:W-:Y:S01]  /*3c100*/  STL [R1+0x24c], R3 ;  /* 0x00024c0301007387 */ /* 0x0009e20000100800 */
[C---:B0-----:R-:W-:Y:S01]  /*3c110*/  FMUL R10, R247.reuse, R19 ;  /* 0x00000013f70a7220 */ /* 0x041fe20000400000 */
[----:B-1----:R-:W-:-:S04]  /*3c120*/  FMUL R8, R247, R22 ;  /* 0x00000016f7087220 */ /* 0x002fc80000400000 */
[----:B------:R0:W-:Y:S01]  /*3c130*/  STL [R1+0x1f0], R10 ;  /* 0x0001f00a01007387 */ /* 0x0001e20000100800 */
[----:B----4-:R-:W-:-:S03]  /*3c140*/  FMUL R3, R247, R23 ;  /* 0x00000017f7037220 */ /* 0x010fc60000400000 */
        /* <DEDUP_REMOVED lines=40> */
[----:B------:R-:W-:Y:S01]  /*3c3d0*/  STL [R1+0x6c], R10 ;  /* 0x00006c0a01007387 */ /* 0x000fe20000100800 */
[----:B----4-:R-:W-:-:S03]  /*3c3e0*/  FMUL R3, R247, R66 ;  /* 0x00000042f7037220 */ /* 0x010fc60000400000 */
[----:B------:R-:W-:Y:S04]  /*3c3f0*/  STL [R1+0x64], R8 ;  /* 0x0000640801007387 */ /* 0x000fe80000100800 */
[----:B------:R0:W-:Y:S04]  /*3c400*/  STL [R1+0x60], R3 ;  /* 0x0000600301007387 */ /* 0x0001e80000100800 */
[----:B------:R-:W4:Y:S04]  /*3c410*/  LDL.LU R41, [R1+0x220] ;  /* 0x0002200001297983 */ /* 0x000f280000300800 */
[----:B------:R-:W3:Y:S04]  /*3c420*/  LDL.LU R29, [R1+0x218] ;  /* 0x00021800011d7983 */ /* 0x000ee80000300800 */
[----:B------:R-:W3:Y:S04]  /*3c430*/  LDL.LU R33, [R1+0x210] ;  /* 0x0002100001217983 */ /* 0x000ee80000300800 */
[----:B------:R-:W3:Y:S04]  /*3c440*/  LDL.LU R25, [R1+0x214] ;  /* 0x0002140001197983 */ /* 0x000ee80000300800 */
[----:B------:R-:W3:Y:S04]  /*3c450*/  LDL.LU R76, [R1+0x10] ;  /* 0x00001000014c7983 */ /* 0x000ee80000300800 */
[----:B------:R-:W3:Y:S04]  /*3c460*/  LDL.LU R73, [R1+0xc] ;  /* 0x00000c0001497983 */ /* 0x000ee80000300800 */
[----:B------:R-:W3:Y:S04]  /*3c470*/  LDL.LU R72, [R1+0x24] ;  /* 0x0000240001487983 */ /* 0x000ee80000300800 */
[----:B------:R-:W3:Y:S01]  /*3c480*/  LDL.LU R69, [R1+0x20] ;  /* 0x0000200001457983 */ /* 0x000ee20000300800 */
[----:B------:R-:W-:-:S03]  /*3c490*/  @!P5 FMUL R246, R246, 16777216 ;  /* 0x4b800000f6f6d820 */ /* 0x000fc60000400000 */
[----:B------:R-:W3:Y:S04]  /*3c4a0*/  LDL.LU R68, [R1+0x18] ;  /* 0x0000180001447983 */ /* 0x000ee80000300800 */
[----:B------:R-:W3:Y:S01]  /*3c4b0*/  LDL.LU R65, [R1+0x14] ;  /* 0x0000140001417983 */ /* 0x000ee20000300800 */
        /* <DEDUP_REMOVED lines=57> */
[C---:B------:R-:W-:Y:S01]  /*3c850*/  FMUL R2, R247.reuse, R2 ;  /* 0x00000002f7027220 */ /* 0x040fe20000400000 */
[----:B------:R-:W-:Y:S01]  /*3c860*/  FMUL R246, R247, R246 ;  /* 0x000000f6f7f67220 */ /* 0x000fe20000400000 */
[C---:B------:R-:W-:Y:S01]  /*3c870*/  FMUL R5, R4.reuse, R5 ;  /* 0x0000000504057220 */ /* 0x040fe20000400000 */
        /* <DEDUP_REMOVED lines=55> */
[----:B------:R-:W-:Y:S01]  /*3cbf0*/  FMUL R243, R4, R243 ;  /* 0x000000f304f37220 */ /* 0x000fe20000400000 */
[----:B------:R-:W-:-:S02]  /*3cc00*/  F2FP.BF16.F32.PACK_AB R4, R246, R2 ;  /* 0x00000002f604723e */ /* 0x000fc400000010ff */
[----:B------:R-:W-:Y:S02]  /*3cc10*/  IADD3 R2, R236, -R242, RZ ;  /* 0x800000f2ec027210 */ /* 0x000fe40007ffe0ff */
[----:B------:R-:W-:-:S03]  /*3cc20*/  MOV R21, 0x3dc6b27f ;  /* 0x3dc6b27f00157802 */ /* 0x000fc60000000f00 */
[----:B------:R-:W-:-:S04]  /*3cc30*/  FADD R2, R2, -1 ;  /* 0xbf80000002027421 */ /* 0x000fc80000000000 */
[----:B0-----:R-:W-:-:S04]  /*3cc40*/  FFMA.FTZ R3, R2, R21, -0.16845393180847167969 ;  /* 0xbe2c7f3002037423 */ /* 0x001fc80000010015 */
[----:B------:R-:W-:-:S04]  /*3cc50*/  FFMA.FTZ R3, R2, R3, 0.1716887056827545166 ;  /* 0x3e2fcf2a02037423 */ /* 0x000fc80000010003 */
[C---:B------:R-:W-:Y:S01]  /*3cc60*/  FFMA.FTZ R11, R2.reuse, R3, -0.17900948226451873779 ;  /* 0xbe374e43020b7423 */ /* 0x040fe20000010003 */
[----:B------:R-:W0:Y:S03]  /*3cc70*/  S2R R37, SR_TID.X ;  /* 0x0000000000257919 */ /* 0x000e260000002100 */
[----:B------:R-:W-:Y:S01]  /*3cc80*/  FFMA.FTZ R11, R2, R11, 0.20512372255325317383 ;  /* 0x3e520bf4020b7423 */ /* 0x000fe2000001000b */
[----:B------:R-:W-:Y:S01]  /*3cc90*/  F2FP.BF16.F32.PACK_AB R5, R245, R5 ;  /* 0x00000005f505723e */ /* 0x000fe200000010ff */
[----:B------:R-:W1:Y:S01]  /*3cca0*/  S2R R22, SR_CTAID.X ;  /* 0x0000000000167919 */ /* 0x000e620000002500 */
[----:B------:R-:W-:Y:S01]  /*3ccb0*/  F2FP.BF16.F32.PACK_AB R6, R250, R251 ;  /* 0x000000fbfa06723e */ /* 0x000fe200000010ff */
[----:B------:R-:W-:-:S04]  /*3ccc0*/  FFMA.FTZ R11, R2, R11, -0.24046532809734344482 ;  /* 0xbe763c8b020b7423 */ /* 0x000fc8000001000b */
[C---:B------:R-:W-:Y:S01]  /*3ccd0*/  FFMA.FTZ R11, R2.reuse, R11, 0.28857114911079406738 ;  /* 0x3e93bf99020b7423 */ /* 0x040fe2000001000b */
[----:B--2---:R2:W-:Y:S03]  /*3cce0*/  STSM.16.M88.4 [R252], R4 ;  /* 0x00000004fc007844 */ /* 0x0045e60000000200 */
[----:B------:R-:W-:Y:S01]  /*3ccf0*/  FFMA.FTZ R11, R2, R11, -0.36067417263984680176 ;  /* 0xbeb8aa49020b7423 */ /* 0x000fe2000001000b */
[----:B------:R-:W-:-:S03]  /*3cd00*/  IADD3 R10, R237, -R238, RZ ;  /* 0x800000eeed0a7210 */ /* 0x000fc60007ffe0ff */
[----:B------:R-:W-:Y:S01]  /*3cd10*/  FFMA.FTZ R11, R2, R11, 0.48089820146560668945 ;  /* 0x3ef6384a020b7423 */ /* 0x000fe2000001000b */
[----:B--2---:R-:W-:-:S03]  /*3cd20*/  IADD3 R6, R233, -R240, RZ ;  /* 0x800000f0e9067210 */ /* 0x004fc60007ffe0ff */
[----:B------:R-:W-:Y:S01]  /*3cd30*/  FFMA.FTZ R11, R2, R11, -0.72134751081466674805 ;  /* 0xbf38aa3b020b7423 */ /* 0x000fe2000001000b */
[----:B------:R-:W-:Y:S01]  /*3cd40*/  ISETP.GE.U32.AND P2, PT, R236, 0x7f800000, PT ;  /* 0x7f800000ec00780c */ /* 0x000fe20003f46070 */
[----:B------:R-:W2:Y:S01]  /*3cd50*/  LDC.64 R4, c[0x0][0x270] ;  /* 0x00009c00ff047b82 */ /* 0x000ea20000000a00 */
[----:B------:R-:W-:-:S04]  /*3cd60*/  FADD R6, R6, -1 ;  /* 0xbf80000006067421 */ /* 0x000fc80000000000 */
[----:B------:R-:W-:Y:S01]  /*3cd70*/  FFMA.FTZ R14, R6, R21, -0.16845393180847167969 ;  /* 0xbe2c7f30060e7423 */ /* 0x000fe20000010015 */
[----:B------:R-:W-:Y:S01]  /*3cd80*/  FADD R10, R10, -1 ;  /* 0xbf8000000a0a7421 */ /* 0x000fe20000000000 */
[----:B------:R-:W-:Y:S02]  /*3cd90*/  FMUL R11, R2, R11 ;  /* 0x0000000b020b7220 */ /* 0x000fe40000400000 */
[----:B------:R-:W-:Y:S01]  /*3cda0*/  FFMA.FTZ R14, R6, R14, 0.1716887056827545166 ;  /* 0x3e2fcf2a060e7423 */ /* 0x000fe2000001000e */
[----:B------:R-:W-:Y:S01]  /*3cdb0*/  FFMA.FTZ R18, R10, R21, -0.16845393180847167969 ;  /* 0xbe2c7f300a127423 */ /* 0x000fe20000010015 */
[----:B------:R-:W-:Y:S02]  /*3cdc0*/  FMUL R11, R2, R11 ;  /* 0x0000000b020b7220 */ /* 0x000fe40000400000 */
[----:B------:R-:W-:Y:S01]  /*3cdd0*/  FFMA.FTZ R14, R6, R14, -0.17900948226451873779 ;  /* 0xbe374e43060e7423 */ /* 0x000fe2000001000e */
[----:B------:R-:W-:Y:S01]  /*3cde0*/  FFMA.FTZ R18, R10, R18, 0.1716887056827545166 ;  /* 0x3e2fcf2a0a127423 */ /* 0x000fe20000010012 */
[----:B------:R-:W-:Y:S01]  /*3cdf0*/  FFMA.FTZ R11, R2, 1.4426950216293334961, R11 ;  /* 0x3fb8aa3b020b7823 */ /* 0x000fe2000001000b */
[----:B0-----:R-:W-:Y:S01]  /*3ce00*/  LOP3.LUT R37, R37, 0xff, RZ, 0xc0, !PT ;  /* 0x000000ff25257812 */ /* 0x001fe200078ec0ff */
[----:B------:R-:W-:Y:S01]  /*3ce10*/  FFMA.FTZ R14, R6, R14, 0.20512372255325317383 ;  /* 0x3e520bf4060e7423 */ /* 0x000fe2000001000e */
[----:B------:R-:W-:Y:S01]  /*3ce20*/  FFMA.FTZ R18, R10, R18, -0.17900948226451873779 ;  /* 0xbe374e430a127423 */ /* 0x000fe20000010012 */
[----:B------:R-:W-:Y:S01]  /*3ce30*/  ISETP.GE.U32.AND P3, PT, R237, 0x7f800000, PT ;  /* 0x7f800000ed00780c */ /* 0x000fe20003f66070 */
[----:B------:R-:W0:Y:S01]  /*3ce40*/  LDC.64 R2, c[0x0][0x228] ;  /* 0x00008a00ff027b82 */ /* 0x000e220000000a00 */
[----:B------:R-:W-:Y:S01]  /*3ce50*/  FFMA.FTZ R14, R6, R14, -0.24046532809734344482 ;  /* 0xbe763c8b060e7423 */ /* 0x000fe2000001000e */
[----:B-1----:R-:W-:Y:S01]  /*3ce60*/  LEA R22, R22, R37, 0x8 ;  /* 0x0000002516167211 */ /* 0x002fe200078e40ff */
[----:B------:R-:W-:-:S02]  /*3ce70*/  FFMA.FTZ R18, R10, R18, 0.20512372255325317383 ;  /* 0x3e520bf40a127423 */ /* 0x000fc40000010012 */
[----:B------:R-:W-:Y:S02]  /*3ce80*/  FFMA.FTZ R14, R6, R14, 0.28857114911079406738 ;  /* 0x3e93bf99060e7423 */ /* 0x000fe4000001000e */
[----:B------:R-:W-:Y:S02]  /*3ce90*/  FFMA.FTZ R18, R10, R18, -0.24046532809734344482 ;  /* 0xbe763c8b0a127423 */ /* 0x000fe40000010012 */
[----:B------:R-:W-:Y:S02]  /*3cea0*/  FFMA.FTZ R14, R6, R14, -0.36067417263984680176 ;  /* 0xbeb8aa49060e7423 */ /* 0x000fe4000001000e */
[----:B------:R-:W-:Y:S02]  /*3ceb0*/  FFMA.FTZ R18, R10, R18, 0.28857114911079406738 ;  /* 0x3e93bf990a127423 */ /* 0x000fe40000010012 */
[----:B------:R-:W-:Y:S02]  /*3cec0*/  FFMA.FTZ R14, R6, R14, 0.48089820146560668945 ;  /* 0x3ef6384a060e7423 */ /* 0x000fe4000001000e */
[----:B------:R-:W-:-:S02]  /*3ced0*/  FFMA.FTZ R18, R10, R18, -0.36067417263984680176 ;  /* 0xbeb8aa490a127423 */ /* 0x000fc40000010012 */
[----:B------:R-:W-:Y:S02]  /*3cee0*/  FFMA.FTZ R14, R6, R14, -0.72134751081466674805 ;  /* 0xbf38aa3b060e7423 */ /* 0x000fe4000001000e */
[----:B------:R-:W-:Y:S02]  /*3cef0*/  FFMA.FTZ R18, R10, R18, 0.48089820146560668945 ;  /* 0x3ef6384a0a127423 */ /* 0x000fe40000010012 */
[----:B------:R-:W-:Y:S02]  /*3cf00*/  FMUL R14, R6, R14 ;  /* 0x0000000e060e7220 */ /* 0x000fe40000400000 */
[----:B------:R-:W-:Y:S02]  /*3cf10*/  FFMA.FTZ R18, R10, R18, -0.72134751081466674805 ;  /* 0xbf38aa3b0a127423 */ /* 0x000fe40000010012 */
[----:B------:R-:W-:Y:S02]  /*3cf20*/  FMUL R14, R6, R14 ;  /* 0x0000000e060e7220 */ /* 0x000fe40000400000 */
[----:B------:R-:W-:-:S02]  /*3cf30*/  FMUL R18, R10, R18 ;  /* 0x000000120a127220 */ /* 0x000fc40000400000 */
[----:B------:R-:W-:Y:S02]  /*3cf40*/  FFMA.FTZ R6, R6, 1.4426950216293334961, R14 ;  /* 0x3fb8aa3b06067823 */ /* 0x000fe4000001000e */
[----:B------:R-:W-:-:S04]  /*3cf50*/  FMUL R18, R10, R18 ;  /* 0x000000120a127220 */ /* 0x000fc80000400000 */
[----:B------:R-:W-:Y:S01]  /*3cf60*/  FFMA.FTZ R10, R10, 1.4426950216293334961, R18 ;  /* 0x3fb8aa3b0a0a7823 */ /* 0x000fe20000010012 */
[----:B----4-:R-:W-:Y:S02]  /*3cf70*/  FADD R19, R41, R11 ;  /* 0x0000000b29137221 */ /* 0x010fe40000000000 */
[----:B------:R-:W4:Y:S04]  /*3cf80*/  LDL.LU R41, [R1+0x2c] ;  /* 0x00002c0001297983 */ /* 0x000f280000300800 */
[----:B------:R-:W4:Y:S01]  /*3cf90*/  LDL.LU R37, [R1+0x28] ;  /* 0x0000280001257983 */ /* 0x000f220000300800 */
[----:B---3--:R-:W-:Y:S01]  /*3cfa0*/  FADD R14, R25, R6 ;  /* 0x00000006190e7221 */ /* 0x008fe20000000000 */
[----:B------:R-:W-:Y:S01]  /*3cfb0*/  @P2 MOV R6, 0x7f800000 ;  /* 0x7f80000000062802 */ /* 0x000fe20000000f00 */
[----:B------:R-:W-:Y:S01]  /*3cfc0*/  FADD R18, R29, R10 ;  /* 0x0000000a1d127221 */ /* 0x000fe20000000000 */
[----:B------:R-:W-:Y:S01]  /*3cfd0*/  @P3 MOV R10, 0x7f800000 ;  /* 0x7f800000000a3802 */ /* 0x000fe20000000f00 */
[----:B------:R-:W3:Y:S02]  /*3cfe0*/  LDL.LU R61, [R1+0x34] ;  /* 0x00003400013d7983 */ /* 0x000ee40000300800 */
[----:B------:R-:W-:-:S02]  /*3cff0*/  @P2 FFMA.FTZ R19, R236, R6, +INF ;  /* 0x7f800000ec132423 */ /* 0x000fc40000010006 */
[----:B------:R-:W-:-:S03]  /*3d000*/  @P3 FFMA.FTZ R18, R237, R10, +INF ;  /* 0x7f800000ed123423 */ /* 0x000fc6000001000a */
[----:B------:R-:W-:Y:S04]  /*3d010*/  STL [R1+0x5c], R19 ;  /* 0x00005c1301007387 */ /* 0x000fe80000100800 */
[----:B------:R-:W3:Y:S04]  /*3d020*/  LDL.LU R57, [R1+0x30] ;  /* 0x0000300001397983 */ /* 0x000ee80000300800 */
[----:B------:R-:W3:Y:S04]  /*3d030*/  LDL.LU R49, [R1+0x44] ;  /* 0x0000440001317983 */ /* 0x000ee80000300800 */
[----:B------:R-:W-:Y:S04]  /*3d040*/  STL [R1+0x58], R18 ;  /* 0x0000581201007387 */ /* 0x000fe80000100800 */
[----:B------:R-:W3:Y:S01]  /*3d050*/  LDL.LU R45, [R1+0x40] ;  /* 0x00004000012d7983 */ /* 0x000ee20000300800 */
[----:B------:R-:W-:-:S05]  /*3d060*/  IADD3 R7, R232, -R239, RZ ;  /* 0x800000efe8077210 */ /* 0x000fca0007ffe0ff */
[----:B------:R-:W-:-:S04]  /*3d070*/  FADD R7, R7, -1 ;  /* 0xbf80000007077421 */ /* 0x000fc80000000000 */
[----:B------:R-:W-:-:S04]  /*3d080*/  FFMA.FTZ R15, R7, R21, -0.16845393180847167969 ;  /* 0xbe2c7f30070f7423 */ /* 0x000fc80000010015 */
[----:B------:R-:W-:-:S04]  /*3d090*/  FFMA.FTZ R15, R7, R15, 0.1716887056827545166 ;  /* 0x3e2fcf2a070f7423 */ /* 0x000fc8000001000f */
[----:B------:R-:W-:-:S04]  /*3d0a0*/  FFMA.FTZ R15, R7, R15, -0.17900948226451873779 ;  /* 0xbe374e43070f7423 */ /* 0x000fc8000001000f */
[C---:B------:R-:W-:Y:S01]  /*3d0b0*/  FFMA.FTZ R15, R7.reuse, R15, 0.20512372255325317383 ;  /* 0x3e520bf4070f7423 */ /* 0x040fe2000001000f */
[----:B------:R-:W2:Y:S03]  /*3d0c0*/  S2R R29, SR_CTAID.Y ;  /* 0x00000000001d7919 */ /* 0x000ea60000002600 */
[----:B------:R-:W-:-:S04]  /*3d0d0*/  FFMA.FTZ R15, R7, R15, -0.24046532809734344482 ;  /* 0xbe763c8b070f7423 */ /* 0x000fc8000001000f */
[----:B------:R-:W-:-:S04]  /*3d0e0*/  FFMA.FTZ R15, R7, R15, 0.28857114911079406738 ;  /* 0x3e93bf99070f7423 */ /* 0x000fc8000001000f */
[----:B------:R-:W-:-:S04]  /*3d0f0*/  FFMA.FTZ R15, R7, R15, -0.36067417263984680176 ;  /* 0xbeb8aa49070f7423 */ /* 0x000fc8000001000f */
[----:B------:R-:W-:-:S04]  /*3d100*/  FFMA.FTZ R15, R7, R15, 0.48089820146560668945 ;  /* 0x3ef6384a070f7423 */ /* 0x000fc8000001000f */
[----:B------:R-:W-:-:S04]  /*3d110*/  FFMA.FTZ R15, R7, R15, -0.72134751081466674805 ;  /* 0xbf38aa3b070f7423 */ /* 0x000fc8000001000f */
[----:B------:R-:W-:Y:S01]  /*3d120*/  FMUL R15, R7, R15 ;  /* 0x0000000f070f7220 */ /* 0x000fe20000400000 */
[----:B------:R-:W-:-:S03]  /*3d130*/  ISETP.GE.U32.AND P6, PT, R232, 0x7f800000, PT ;  /* 0x7f800000e800780c */ /* 0x000fc60003fc6070 */
[----:B------:R-:W-:-:S04]  /*3d140*/  FMUL R15, R7, R15 ;  /* 0x0000000f070f7220 */ /* 0x000fc80000400000 */
[----:B------:R-:W-:Y:S01]  /*3d150*/  FFMA.FTZ R7, R7, 1.4426950216293334961, R15 ;  /* 0x3fb8aa3b07077823 */ /* 0x000fe2000001000f */
[----:B--2---:R-:W-:-:S03]  /*3d160*/  IMAD R4, R29, R4, RZ ;  /* 0x000000041d047224 */ /* 0x004fc600078e02ff */
[----:B------:R-:W-:Y:S02]  /*3d170*/  FADD R15, R33, R7 ;  /* 0x00000007210f7221 */ /* 0x000fe40000000000 */
[----:B------:R-:W2:Y:S01]  /*3d180*/  LDL.LU R33, [R1+0x3c] ;  /* 0x00003c0001217983 */ /* 0x000ea20000300800 */
[----:B------:R-:W-:-:S03]  /*3d190*/  @P6 MOV R6, 0x7f800000 ;  /* 0x7f80000000066802 */ /* 0x000fc60000000f00 */
[----:B------:R-:W2:Y:S02]  /*3d1a0*/  LDL.LU R29, [R1+0x38] ;  /* 0x00003800011d7983 */ /* 0x000ea40000300800 */
[----:B------:R-:W-:Y:S02]  /*3d1b0*/  @P6 FFMA.FTZ R15, R232, R6, +INF ;  /* 0x7f800000e80f6423 */ /* 0x000fe40000010006 */
[----:B------:R-:W2:Y:S04]  /*3d1c0*/  LDL.LU R53, [R1+0x4c] ;  /* 0x00004c0001357983 */ /* 0x000ea80000300800 */
[----:B------:R-:W-:Y:S04]  /*3d1d0*/  STL [R1+0x54], R15 ;  /* 0x0000540f01007387 */ /* 0x000fe80000100800 */
[----:B------:R-:W2:Y:S01]  /*3d1e0*/  LDL.LU R25, [R1+0x48] ;  /* 0x0000480001197983 */ /* 0x000ea20000300800 */
[----:B------:R-:W-:-:S02]  /*3d1f0*/  IMAD R5, R22, R5, RZ ;  /* 0x0000000516057224 */ /* 0x000fc400078e02ff */
[----:B------:R-:W-:Y:S01]  /*3d200*/  @!P5 FMUL R70, R70, 16777216 ;  /* 0x4b8000004646d820 */ /* 0x000fe20000400000 */
[----:B------:R-:W-:Y:S01]  /*3d210*/  @!P5 FMUL R71, R71, 16777216 ;  /* 0x4b8000004747d820 */ /* 0x000fe20000400000 */
[----:B------:R-:W-:Y:S02]  /*3d220*/  SHF.L.U32 R7, R4, 0x1, RZ ;  /* 0x0000000104077819 */ /* 0x000fe400000006ff */
[----:B------:R-:W-:Y:S01]  /*3d230*/  SHF.L.U32 R11, R5, 0x1, RZ ;  /* 0x00000001050b7819 */ /* 0x000fe200000006ff */
[C---:B------:R-:W-:Y:S01]  /*3d240*/  FMUL R250, R247.reuse, R70 ;  /* 0x00000046f7fa7220 */ /* 0x040fe20000400000 */
[----:B------:R-:W-:Y:S01]  /*3d250*/  FMUL R249, R247, R71 ;  /* 0x00000047f7f97220 */ /* 0x000fe20000400000 */
[----:B------:R-:W-:Y:S02]  /*3d260*/  F2FP.BF16.F32.PACK_AB R6, R68, R65 ;  /* 0x000000414406723e */ /* 0x000fe400000010ff */
[----:B0-----:R-:W-:Y:S02]  /*3d270*/  IADD3 R2, P3, P4, R11, R2, R7 ;  /* 0x000000020b027210 */ /* 0x001fe40007c7e007 */
[----:B------:R-:W-:Y:S01]  /*3d280*/  F2FP.BF16.F32.PACK_AB R11, R72, R69 ;  /* 0x00000045480b723e */ /* 0x000fe200000010ff */
[----:B------:R-:W-:Y:S01]  /*3d290*/  BAR.SYNC.DEFER_BLOCKING 0x0 ;  /* 0x0000000000007b1d */ /* 0x000fe20000010000 */
[----:B------:R-:W-:Y:S01]  /*3d2a0*/  @!P5 FMUL R234, R234, 16777216 ;  /* 0x4b800000eaead820 */ /* 0x000fe20000400000 */
[----:B------:R-:W-:-:S03]  /*3d2b0*/  @!P5 FMUL R235, R235, 16777216 ;  /* 0x4b800000ebebd820 */ /* 0x000fc60000400000 */
[C---:B------:R-:W-:Y:S01]  /*3d2c0*/  FMUL R8, R247.reuse, R234 ;  /* 0x000000eaf7087220 */ /* 0x040fe20000400000 */
[----:B------:R-:W-:Y:S01]  /*3d2d0*/  FMUL R235, R247, R235 ;  /* 0x000000ebf7eb7220 */ /* 0x000fe20000400000 */
[----:B------:R-:W0:Y:S04]  /*3d2e0*/  LDS.128 R68, [R0] ;  /* 0x0000000000447984 */ /* 0x000e280000000c00 */
[----:B------:R-:W-:Y:S02]  /*3d2f0*/  F2FP.BF16.F32.PACK_AB R8, R8, R235 ;  /* 0x000000eb0808723e */ /* 0x000fe400000010ff */
[----:B------:R-:W-:Y:S02]  /*3d300*/  F2FP.BF16.F32.PACK_AB R9, R9, R243 ;  /* 0x000000f30909723e */ /* 0x000fe400000010ff */
[----:B------:R-:W-:Y:S01]  /*3d310*/  F2FP.BF16.F32.PACK_AB R10, R76, R73 ;  /* 0x000000494c0a723e */ /* 0x000fe200000010ff */
[----:B------:R-:W-:Y:S06]  /*3d320*/  BAR.SYNC.DEFER_BLOCKING 0x0 ;  /* 0x0000000000007b1d */ /* 0x000fec0000010000 */
[----:B------:R-:W-:Y:S02]  /*3d330*/  STSM.16.M88.4 [R252], R8 ;  /* 0x00000008fc007844 */ /* 0x000fe40000000200 */
[----:B------:R-:W-:Y:S01]  /*3d340*/  BAR.SYNC.DEFER_BLOCKING 0x0 ;  /* 0x0000000000007b1d */ /* 0x000fe20000010000 */
[----:B------:R-:W-:Y:S01]  /*3d350*/  ISETP.GE.U32.AND P0, PT, R233, 0x7f800000, PT ;  /* 0x7f800000e900780c */ /* 0x000fe20003f06070 */
[----:B------:R-:W-:Y:S01]  /*3d360*/  @!P5 FMUL R228, R228, 16777216 ;  /* 0x4b800000e4e4d820 */ /* 0x000fe20000400000 */
[----:B------:R-:W-:Y:S01]  /*3d370*/  @!P5 FMUL R229, R229, 16777216 ;  /* 0x4b800000e5e5d820 */ /* 0x000fe20000400000 */
[----:B------:R-:W-:-:S04]  /*3d380*/  IMAD.HI R4, R4, 0x2, RZ ;  /* 0x0000000204047827 */ /* 0x000fc800078e02ff */
[C---:B------:R-:W-:Y:S01]  /*3d390*/  FMUL R228, R247.reuse, R228 ;  /* 0x000000e4f7e47220 */ /* 0x040fe20000400000 */
[----:B------:R-:W-:Y:S01]  /*3d3a0*/  FMUL R229, R247, R229 ;  /* 0x000000e5f7e57220 */ /* 0x000fe20000400000 */
[----:B------:R-:W-:Y:S01]  /*3d3b0*/  IMAD.HI R5, R5, 0x2, RZ ;  /* 0x0000000205057827 */ /* 0x000fe200078e02ff */
[----:B------:R-:W1:Y:S03]  /*3d3c0*/  LDS.128 R8, [R0] ;  /* 0x0000000000087984 */ /* 0x000e660000000c00 */
[----:B------:R-:W-:Y:S02]  /*3d3d0*/  @P0 MOV R7, 0x7f800000 ;  /* 0x7f80000000070802 */ /* 0x000fe40000000f00 */
[----:B------:R-:W-:Y:S02]  /*3d3e0*/  IADD3.X R3, R5, R3, R4, P3, P4 ;  /* 0x0000000305037210 */ /* 0x000fe40001fe8404 */
[----:B------:R-:W-:Y:S01]  /*3d3f0*/  F2FP.BF16.F32.PACK_AB R4, R228, R229 ;  /* 0x000000e5e404723e */ /* 0x000fe200000010ff */
[----:B------:R-:W-:Y:S01]  /*3d400*/  @P0 FFMA.FTZ R14, R233, R7, +INF ;  /* 0x7f800000e90e0423 */ /* 0x000fe20000010007 */
[----:B------:R-:W-:-:S04]  /*3d410*/  F2FP.BF16.F32.PACK_AB R5, R230, R231 ;  /* 0x000000e7e605723e */ /* 0x000fc800000010ff */
[----:B------:R2:W-:Y:S04]  /*3d420*/  STL [R1+0x50], R14 ;  /* 0x0000500e01007387 */ /* 0x0005e80000100800 */
[----:B0-----:R-:W-:Y:S04]  /*3d430*/  STL.64 [R1+0x10], R68 ;  /* 0x0000104401007387 */ /* 0x001fe80000100a00 */
[----:B------:R-:W-:Y:S01]  /*3d440*/  STL.64 [R1+0x18], R70 ;  /* 0x0000184601007387 */ /* 0x000fe20000100a00 */
[----:B------:R-:W-:Y:S01]  /*3d450*/  @!P5 FMUL R224, R224, 16777216 ;  /* 0x4b800000e0e0d820 */ /* 0x000fe20000400000 */
[----:B------:R-:W-:-:S03]  /*3d460*/  @!P5 FMUL R225, R225, 16777216 ;  /* 0x4b800000e1e1d820 */ /* 0x000fc60000400000 */
[C---:B------:R-:W-:Y:S01]  /*3d470*/  FMUL R16, R247.reuse, R224 ;  /* 0x000000e0f7107220 */ /* 0x040fe20000400000 */
[----:B------:R-:W-:Y:S01]  /*3d480*/  FMUL R225, R247, R225 ;  /* 0x000000e1f7e17220 */ /* 0x000fe20000400000 */
[----:B------:R-:W-:-:S04]  /*3d490*/  F2FP.BF16.F32.PACK_AB R17, R17, R227 ;  /* 0x000000e31111723e */ /* 0x000fc800000010ff */
[----:B------:R-:W-:Y:S02]  /*3d4a0*/  F2FP.BF16.F32.PACK_AB R16, R16, R225 ;  /* 0x000000e11010723e */ /* 0x000fe400000010ff */
[----:B----4-:R-:W-:Y:S01]  /*3d4b0*/  F2FP.BF16.F32.PACK_AB R7, R41, R37 ;  /* 0x000000252907723e */ /* 0x010fe200000010ff */
[----:B------:R-:W-:Y:S06]  /*3d4c0*/  BAR.SYNC.DEFER_BLOCKING 0x0 ;  /* 0x0000000000007b1d */ /* 0x000fec0000010000 */
[----:B------:R-:W4:Y:S04]  /*3d4d0*/  LDL.LU R41, [R1+0x84] ;  /* 0x0000840001297983 */ /* 0x000f280000300800 */
[----:B------:R-:W4:Y:S04]  /*3d4e0*/  LDL.LU R37, [R1+0x7c] ;  /* 0x00007c0001257983 */ /* 0x000f280000300800 */
[----:B------:R-:W-:Y:S01]  /*3d4f0*/  STSM.16.M88.4 [R252], R4 ;  /* 0x00000004fc007844 */ /* 0x000fe20000000200 */
[----:B------:R-:W-:Y:S01]  /*3d500*/  BAR.SYNC.DEFER_BLOCKING 0x0 ;  /* 0x0000000000007b1d */ /* 0x000fe20000010000 */
[----:B---3--:R-:W-:-:S05]  /*3d510*/  F2FP.BF16.F32.PACK_AB R18, R61, R57 ;  /* 0x000000393d12723e */ /* 0x008fca00000010ff */
[----:B-1----:R-:W-:Y:S04]  /*3d520*/  STL.64 [R1], R8 ;  /* 0x0000000801007387 */ /* 0x002fe80000100a00 */
[----:B------:R-:W-:Y:S04]  /*3d530*/  STL.64 [R1+0x8], R10 ;  /* 0x0000080a01007387 */ /* 0x000fe80000100a00 */
[----:B------:R-:W3:Y:S04]  /*3d540*/  LDL.LU R65, [R1+0xf4] ;  /* 0x0000f40001417983 */ /* 0x000ee80000300800 */
[----:B------:R-:W3:Y:S04]  /*3d550*/  LDL.LU R61, [R1+0xec] ;  /* 0x0000ec00013d7983 */ /* 0x000ee80000300800 */
[----:B------:R-:W0:Y:S01]  /*3d560*/  LDS.128 R4, [R0] ;  /* 0x0000000000047984 */ /* 0x000e220000000c00 */
[----:B------:R-:W-:Y:S01]  /*3d570*/  F2FP.BF16.F32.PACK_AB R19, R49, R45 ;  /* 0x0000002d3113723e */ /* 0x000fe200000010ff */
[----:B------:R-:W-:Y:S06]  /*3d580*/  BAR.SYNC.DEFER_BLOCKING 0x0 ;  /* 0x0000000000007b1d */ /* 0x000fec0000010000 */
[----:B------:R-:W3:Y:S04]  /*3d590*/  LDL.LU R49, [R1+0xb4] ;  /* 0x0000b40001317983 */ /* 0x000ee80000300800 */
[----:B------:R-:W3:Y:S04]  /*3d5a0*/  LDL.LU R45, [R1+0xac] ;  /* 0x0000ac00012d7983 */ /* 0x000ee80000300800 */
[----:B------:R-:W-:Y:S01]  /*3d5b0*/  STSM.16.M88.4 [R252], R16 ;  /* 0x00000010fc007844 */ /* 0x000fe20000000200 */
[----:B------:R-:W-:Y:S06]  /*3d5c0*/  BAR.SYNC.DEFER_BLOCKING 0x0 ;  /* 0x0000000000007b1d */ /* 0x000fec0000010000 */
[----:B------:R-:W1:Y:S01]  /*3d5d0*/  LDS.128 R8, [R0] ;  /* 0x0000000000087984 */ /* 0x000e620000000c00 */
[----:B--2---:R-:W-:-:S03]  /*3d5e0*/  F2FP.BF16.F32.PACK_AB R14, R33, R29 ;  /* 0x0000001d210e723e */ /* 0x004fc600000010ff */
[----:B------:R-:W2:Y:S04]  /*3d5f0*/  LDL.LU R33, [R1+0x114] ;  /* 0x0001140001217983 */ /* 0x000ea80000300800 */
[----:B------:R-:W2:Y:S04]  /*3d600*/  LDL.LU R29, [R1+0x104] ;  /* 0x00010400011d7983 */ /* 0x000ea80000300800 */
[----:B0-----:R-:W-:Y:S04]  /*3d610*/  STL [R1+0x1a94], R4 ;  /* 0x001a940401007387 */ /* 0x001fe80000100800 */
[----:B------:R-:W-:Y:S04]  /*3d620*/  STL [R1+0x1ab0], R4 ;  /* 0x001ab00401007387 */ /* 0x000fe80000100800 */
[----:B------:R-:W-:Y:S04]  /*3d630*/  STL [R1+0x1a90], R5 ;  /* 0x001a900501007387 */ /* 0x000fe80000100800 */
[----:B------:R-:W-:Y:S01]  /*3d640*/  STL.64 [R1+0x1a80], R6 ;  /* 0x001a800601007387 */ /* 0x000fe20000100a00 */
[----:B------:R-:W-:-:S03]  /*3d650*/  F2FP.BF16.F32.PACK_AB R15, R53, R25 ;  /* 0x00000019350f723e */ /* 0x000fc600000010ff */
[----:B-1----:R-:W-:Y:S04]  /*3d660*/  STL.64 [R1+0x1a98], R8 ;  /* 0x001a980801007387 */ /* 0x002fe80000100a00 */
[----:B------:R-:W-:Y:S04]  /*3d670*/  STL.64 [R1+0x1a88], R10 ;  /* 0x001a880a01007387 */ /* 0x000fe80000100a00 */
[----:B------:R-:W2:Y:S04]  /*3d680*/  LDL.LU R73, [R1+0xcc] ;  /* 0x0000cc0001497983 */ /* 0x000ea80000300800 */
[----:B------:R-:W2:Y:S04]  /*3d690*/  LDL.LU R72, [R1+0xc4] ;  /* 0x0000c40001487983 */ /* 0x000ea80000300800 */
[----:B------:R-:W2:Y:S04]  /*3d6a0*/  LDL.LU R69, [R1+0x154] ;  /* 0x0001540001457983 */ /* 0x000ea80000300800 */
[----:B------:R-:W2:Y:S04]  /*3d6b0*/  LDL.LU R68, [R1+0x144] ;  /* 0x0001440001447983 */ /* 0x000ea80000300800 */
[----:B------:R-:W2:Y:S04]  /*3d6c0*/  LDL.LU R57, [R1+0xe4] ;  /* 0x0000e40001397983 */ /* 0x000ea80000300800 */
[----:B------:R-:W2:Y:S01]  /*3d6d0*/  LDL.LU R53, [R1+0xdc] ;  /* 0x0000dc0001357983 */ /* 0x000ea20000300800 */
[----:B------:R-:W-:Y:S01]  /*3d6e0*/  @!P5 FMUL R220, R220, 16777216 ;  /* 0x4b800000dcdcd820 */ /* 0x000fe20000400000 */
[----:B------:R-:W-:-:S03]  /*3d6f0*/  @!P5 FMUL R221, R221, 16777216 ;  /* 0x4b800000ddddd820 */ /* 0x000fc60000400000 */
[C---:B------:R-:W-:Y:S01]  /*3d700*/  FMUL R12, R247.reuse, R220 ;  /* 0x000000dcf70c7220 */ /* 0x040fe20000400000 */
[----:B------:R-:W-:Y:S01]  /*3d710*/  FMUL R221, R247, R221 ;  /* 0x000000ddf7dd7220 */ /* 0x000fe20000400000 */
[----:B------:R-:W-:-:S04]  /*3d720*/  F2FP.BF16.F32.PACK_AB R13, R13, R223 ;  /* 0x000000df0d0d723e */ /* 0x000fc800000010ff */
[----:B------:R-:W-:Y:S01]  /*3d730*/  F2FP.BF16.F32.PACK_AB R12, R12, R221 ;  /* 0x000000dd0c0c723e */ /* 0x000fe200000010ff */
[----:B------:R-:W-:Y:S06]  /*3d740*/  BAR.SYNC.DEFER_BLOCKING 0x0 ;  /* 0x0000000000007b1d */ /* 0x000fec0000010000 */
[----:B------:R-:W-:Y:S02]  /*3d750*/  STSM.16.M88.4 [R252], R12 ;  /* 0x0000000cfc007844 */ /* 0x000fe40000000200 */
        /* <DEDUP_REMOVED lines=8> */
[----:B----4-:R-:W-:-:S02]  /*3d7e0*/  F2FP.BF16.F32.PACK_AB R22, R41, R37 ;  /* 0x000000252916723e */ /* 0x010fc400000010ff */
[----:B------:R-:W4:Y:S04]  /*3d7f0*/  LDL.LU R41, [R1+0x164] ;  /* 0x0001640001297983 */ /* 0x000f280000300800 */
[----:B------:R-:W4:Y:S04]  /*3d800*/  LDL.LU R37, [R1+0x15c] ;  /* 0x00015c0001257983 */ /* 0x000f280000300800 */
[----:B------:R-:W4:Y:S04]  /*3d810*/  LDL.LU R81, [R1+0xfc] ;  /* 0x0000fc0001517983 */ /* 0x000f280000300800 */
[----:B------:R-:W4:Y:S04]  /*3d820*/  LDL.LU R80, [R1+0xf8] ;  /* 0x0000f80001507983 */ /* 0x000f280000300800 */
[----:B------:R-:W4:Y:S04]  /*3d830*/  LDL.LU R77, [R1+0x1d8] ;  /* 0x0001d800014d7983 */ /* 0x000f280000300800 */
[----:B------:R-:W4:Y:S01]  /*3d840*/  LDL.LU R76, [R1+0x190] ;  /* 0x00019000014c7983 */ /* 0x000f220000300800 */
[----:B---3--:R-:W-:Y:S01]  /*3d850*/  F2FP.BF16.F32.PACK_AB R23, R65, R61 ;  /* 0x0000003d4117723e */ /* 0x008fe200000010ff */
[----:B------:R-:W-:Y:S06]  /*3d860*/  BAR.SYNC.DEFER_BLOCKING 0x0 ;  /* 0x0000000000007b1d */ /* 0x000fec0000010000 */
[----:B------:R-:W3:Y:S04]  /*3d870*/  LDL.LU R65, [R1+0x10c] ;  /* 0x00010c0001417983 */ /* 0x000ee80000300800 */
[----:B------:R-:W3:Y:S04]  /*3d880*/  LDL.LU R61, [R1+0x108] ;  /* 0x00010800013d7983 */ /* 0x000ee80000300800 */
[----:B------:R-:W-:Y:S01]  /*3d890*/  STSM.16.M88.4 [R252], R20 ;  /* 0x00000014fc007844 */ /* 0x000fe20000000200 */
[----:B------:R-:W-:Y:S06]  /*3d8a0*/  BAR.SYNC.DEFER_BLOCKING 0x0 ;  /* 0x0000000000007b1d */ /* 0x000fec0000010000 */
[----:B------:R-:W1:Y:S01]  /*3d8b0*/  LDS.128 R16, [R0] ;  /* 0x0000000000107984 */ /* 0x000e620000000c00 */
[----:B------:R-:W-:-:S03]  /*3d8c0*/  F2FP.BF16.F32.PACK_AB R26, R49, R45 ;  /* 0x0000002d311a723e */ /* 0x000fc600000010ff */
[----:B------:R-:W3:Y:S04]  /*3d8d0*/  LDL.LU R49, [R1+0x1e8] ;  /* 0x0001e80001317983 */ /* 0x000ee80000300800 */
[----:B------:R-:W3:Y:S04]  /*3d8e0*/  LDL.LU R45, [R1+0x1dc] ;  /* 0x0001dc00012d7983 */ /* 0x000ee80000300800 */
[----:B0-----:R-:W-:Y:S04]  /*3d8f0*/  STL.64 [R1+0x1aa8], R12 ;  /* 0x001aa80c01007387 */ /* 0x001fe80000100a00 */
[----:B------:R-:W-:Y:S04]  /*3d900*/  STL [R1+0x1aa0], R15 ;  /* 0x001aa00f01007387 */ /* 0x000fe80000100800 */
[----:B------:R-:W-:Y:S04]  /*3d910*/  STL [R1+0x1ac0], R14 ;  /* 0x001ac00e01007387 */ /* 0x000fe80000100800 */
[----:B-1----:R-:W-:Y:S04]  /*3d920*/  STL.64 [R1+0x1ab8], R18 ;  /* 0x001ab81201007387 */ /* 0x002fe80000100a00 */
[----:B------:R-:W3:Y:S04]  /*3d930*/  LDL.LU R88, [R1+0x11c] ;  /* 0x00011c0001587983 */ /* 0x000ee80000300800 */
[----:B------:R-:W3:Y:S01]  /*3d940*/  LDL.LU R85, [R1+0x118] ;  /* 0x0001180001557983 */ /* 0x000ee20000300800 */
[----:B--2---:R-:W-:-:S03]  /*3d950*/  F2FP.BF16.F32.PACK_AB R30, R73, R72 ;  /* 0x00000048491e723e */ /* 0x004fc600000010ff */
[----:B------:R-:W2:Y:S04]  /*3d960*/  LDL.LU R73, [R1+0x1fc] ;  /* 0x0001fc0001497983 */ /* 0x000ea80000300800 */
[----:B------:R-:W2:Y:S01]  /*3d970*/  LDL.LU R72, [R1+0x1f8] ;  /* 0x0001f80001487983 */ /* 0x000ea20000300800 */
[----:B------:R-:W-:-:S03]  /*3d980*/  F2FP.BF16.F32.PACK_AB R31, R69, R68 ;  /* 0x00000044451f723e */ /* 0x000fc600000010ff */
[----:B------:R-:W2:Y:S04]  /*3d990*/  LDL.LU R69, [R1+0x12c] ;  /* 0x00012c0001457983 */ /* 0x000ea80000300800 */
[----:B------:R-:W2:Y:S01]  /*3d9a0*/  LDL.LU R68, [R1+0x124] ;  /* 0x0001240001447983 */ /* 0x000ea20000300800 */
[----:B------:R-:W-:-:S03]  /*3d9b0*/  F2FP.BF16.F32.PACK_AB R34, R57, R53 ;  /* 0x000000353922723e */ /* 0x000fc600000010ff */
[----:B------:R-:W2:Y:S04]  /*3d9c0*/  LDL.LU R57, [R1+0x204] ;  /* 0x0002040001397983 */ /* 0x000ea80000300800 */
[----:B------:R-:W2:Y:S04]  /*3d9d0*/  LDL.LU R53, [R1+0x200] ;  /* 0x0002000001357983 */ /* 0x000ea80000300800 */
[----:B------:R-:W2:Y:S04]  /*3d9e0*/  LDL.LU R104, [R1+0x13c] ;  /* 0x00013c0001687983 */ /* 0x000ea80000300800 */
[----:B------:R-:W2:Y:S01]  /*3d9f0*/  LDL.LU R96, [R1+0x134] ;  /* 0x0001340001607983 */ /* 0x000ea20000300800 */
[----:B----4-:R-:W-:-:S03]  /*3da00*/  F2FP.BF16.F32.PACK_AB R38, R81, R80 ;  /* 0x000000505126723e */ /* 0x010fc600000010ff */
[----:B------:R-:W4:Y:S04]  /*3da10*/  LDL.LU R81, [R1+0x22c] ;  /* 0x00022c0001517983 */ /* 0x000f280000300800 */
[----:B------:R-:W4:Y:S01]  /*3da20*/  LDL.LU R80, [R1+0x228] ;  /* 0x0002280001507983 */ /* 0x000f220000300800 */
[----:B------:R-:W-:-:S03]  /*3da30*/  F2FP.BF16.F32.PACK_AB R39, R77, R76 ;  /* 0x0000004c4d27723e */ /* 0x000fc600000010ff */
[----:B------:R-:W4:Y:S04]  /*3da40*/  LDL.LU R77, [R1+0x14c] ;  /* 0x00014c00014d7983 */ /* 0x000f280000300800 */
[----:B------:R-:W4:Y:S01]  /*3da50*/  LDL.LU R76, [R1+0x148] ;  /* 0x00014800014c7983 */ /* 0x000f220000300800 */
[----:B---3--:R-:W-:-:S03]  /*3da60*/  F2FP.BF16.F32.PACK_AB R42, R65, R61 ;  /* 0x0000003d412a723e */ /* 0x008fc600000010ff */
[----:B------:R-:W3:Y:S04]  /*3da70*/  LDL.LU R65, [R1+0x234] ;  /* 0x0002340001417983 */ /* 0x000ee80000300800 */
[----:B------:R-:W3:Y:S04]  /*3da80*/  LDL.LU R61, [R1+0x230] ;  /* 0x00023000013d7983 */ /* 0x000ee80000300800 */
[----:B------:R-:W3:Y:S04]  /*3da90*/  LDL.LU R100, [R1+0x160] ;  /* 0x0001600001647983 */ /* 0x000ee80000300800 */
[----:B------:R-:W3:Y:S01]  /*3daa0*/  LDL.LU R89, [R1+0x158] ;  /* 0x0001580001597983 */ /* 0x000ee20000300800 */
[----:B------:R-:W-:-:S03]  /*3dab0*/  F2FP.BF16.F32.PACK_AB R46, R88, R85 ;  /* 0x00000055582e723e */ /* 0x000fc600000010ff */
[----:B------:R-:W3:Y:S04]  /*3dac0*/  LDL.LU R88, [R1+0x264] ;  /* 0x0002640001587983 */ /* 0x000ee80000300800 */
[----:B------:R-:W3:Y:S01]  /*3dad0*/  LDL.LU R85, [R1+0x260] ;  /* 0x0002600001557983 */ /* 0x000ee20000300800 */
[----:B--2---:R-:W-:-:S03]  /*3dae0*/  F2FP.BF16.F32.PACK_AB R47, R73, R72 ;  /* 0x00000048492f723e */ /* 0x004fc600000010ff */
[----:B------:R-:W2:Y:S04]  /*3daf0*/  LDL.LU R73, [R1+0x16c] ;  /* 0x00016c0001497983 */ /* 0x000ea80000300800 */
[----:B------:R-:W2:Y:S01]  /*3db00*/  LDL.LU R72, [R1+0x168] ;  /* 0x0001680001487983 */ /* 0x000ea20000300800 */
[----:B------:R-:W-:-:S03]  /*3db10*/  F2FP.BF16.F32.PACK_AB R50, R69, R68 ;  /* 0x000000444532723e */ /* 0x000fc600000010ff */
[----:B------:R-:W2:Y:S04]  /*3db20*/  LDL.LU R69, [R1+0x26c] ;  /* 0x00026c0001457983 */ /* 0x000ea80000300800 */
[----:B------:R-:W2:Y:S04]  /*3db30*/  LDL.LU R68, [R1+0x268] ;  /* 0x0002680001447983 */ /* 0x000ea80000300800 */
[----:B------:R-:W2:Y:S04]  /*3db40*/  LDL.LU R70, [R1+0x178] ;  /* 0x0001780001467983 */ /* 0x000ea80000300800 */
[----:B------:R-:W2:Y:S01]  /*3db50*/  LDL.LU R108, [R1+0x174] ;  /* 0x00017400016c7983 */ /* 0x000ea20000300800 */
[----:B------:R-:W-:-:S03]  /*3db60*/  F2FP.BF16.F32.PACK_AB R54, R104, R96 ;  /* 0x000000606836723e */ /* 0x000fc600000010ff */
[----:B------:R-:W2:Y:S04]  /*3db70*/  LDL.LU R104, [R1+0x2a4] ;  /* 0x0002a40001687983 */ /* 0x000ea80000300800 */
[----:B------:R-:W2:Y:S01]  /*3db80*/  LDL.LU R96, [R1+0x2a0] ;  /* 0x0002a00001607983 */ /* 0x000ea20000300800 */
[----:B------:R-:W-:Y:S01]  /*3db90*/  @!P5 FMUL R168, R168, 16777216 ;  /* 0x4b800000a8a8d820 */ /* 0x000fe20000400000 */
[----:B------:R-:W-:Y:S01]  /*3dba0*/  @!P5 FMUL R169, R169, 16777216 ;  /* 0x4b800000a9a9d820 */ /* 0x000fe20000400000 */
[----:B------:R-:W-:Y:S01]  /*3dbb0*/  @!P5 FMUL R67, R67, 16777216 ;  /* 0x4b8000004343d820 */ /* 0x000fe20000400000 */
[----:B------:R-:W-:Y:S01]  /*3dbc0*/  @!P5 FMUL R79, R79, 16777216 ;  /* 0x4b8000004f4fd820 */ /* 0x000fe20000400000 */
[C---:B------:R-:W-:Y:S01]  /*3dbd0*/  FMUL R168, R247.reuse, R168 ;  /* 0x000000a8f7a87220 */ /* 0x040fe20000400000 */
[C---:B------:R-:W-:Y:S01]  /*3dbe0*/  FMUL R169, R247.reuse, R169 ;  /* 0x000000a9f7a97220 */ /* 0x040fe20000400000 */
[----:B------:R-:W-:Y:S01]  /*3dbf0*/  @!P5 FMUL R78, R78, 16777216 ;  /* 0x4b8000004e4ed820 */ /* 0x000fe20000400000 */
[C---:B------:R-:W-:Y:S01]  /*3dc00*/  FMUL R251, R247.reuse, R67 ;  /* 0x00000043f7fb7220 */ /* 0x040fe20000400000 */
[----:B------:R-:W-:-:S02]  /*3dc10*/  FMUL R244, R247, R79 ;  /* 0x0000004ff7f47220 */ /* 0x000fc40000400000 */
[----:B------:R-:W-:Y:S01]  /*3dc20*/  F2FP.BF16.F32.PACK_AB R168, R168, R169 ;  /* 0x000000a9a8a8723e */ /* 0x000fe200000010ff */
[----:B------:R-:W-:Y:S01]  /*3dc30*/  FMUL R245, R247, R78 ;  /* 0x0000004ef7f57220 */ /* 0x000fe20000400000 */
[----:B------:R-:W-:Y:S01]  /*3dc40*/  F2FP.BF16.F32.PACK_AB R169, R170, R171 ;  /* 0x000000abaaa9723e */ /* 0x000fe200000010ff */
[----:B------:R-:W-:Y:S01]  /*3dc50*/  @!P5 FMUL R212, R212, 16777216 ;  /* 0x4b800000d4d4d820 */ /* 0x000fe20000400000 */
[----:B------:R-:W-:-:S03]  /*3dc60*/  @!P5 FMUL R213, R213, 16777216 ;  /* 0x4b800000d5d5d820 */ /* 0x000fc60000400000 */
[C---:B------:R-:W-:Y:S01]  /*3dc70*/  FMUL R24, R247.reuse, R212 ;  /* 0x000000d4f7187220 */ /* 0x040fe20000400000 */
[----:B------:R-:W-:Y:S01]  /*3dc80*/  FMUL R213, R247, R213 ;  /* 0x000000d5f7d57220 */ /* 0x000fe20000400000 */
[----:B------:R-:W-:Y:S02]  /*3dc90*/  F2FP.BF16.F32.PACK_AB R25, R214, R215 ;  /* 0x000000d7d619723e */ /* 0x000fe400000010ff */
[----:B------:R-:W-:Y:S02]  /*3dca0*/  F2FP.BF16.F32.PACK_AB R27, R33, R29 ;  /* 0x0000001d211b723e */ /* 0x000fe400000010ff */
[----:B------:R-:W-:Y:S01]  /*3dcb0*/  F2FP.BF16.F32.PACK_AB R24, R24, R213 ;  /* 0x000000d51818723e */ /* 0x000fe200000010ff */
[----:B------:R-:W-:Y:S06]  /*3dcc0*/  BAR.SYNC.DEFER_BLOCKING 0x0 ;  /* 0x0000000000007b1d */ /* 0x000fec0000010000 */
[----:B------:R-:W-:Y:S02]  /*3dcd0*/  STSM.16.M88.4 [R252], R24 ;  /* 0x00000018fc007844 */ /* 0x000fe40000000200 */
[----:B------:R-:W-:Y:S01]  /*3dce0*/  BAR.SYNC.DEFER_BLOCKING 0x0 ;  /* 0x0000000000007b1d */ /* 0x000fe20000010000 */
[----:B----4-:R-:W-:-:S05]  /*3dcf0*/  F2FP.BF16.F32.PACK_AB R55, R81, R80 ;  /* 0x000000505137723e */ /* 0x010fca00000010ff */
[----:B------:R-:W0:Y:S04]  /*3dd00*/  LDS.128 R20, [R0] ;  /* 0x0000000000147984 */ /* 0x000e280000000c00 */
[----:B------:R-:W4:Y:S01]  /*3dd10*/  LDL.LU R81, [R1+0x188] ;  /* 0x0001880001517983 */ /* 0x000f220000300800 */
[----:B------:R-:W-:-:S03]  /*3dd20*/  F2FP.BF16.F32.PACK_AB R58, R77, R76 ;  /* 0x0000004c4d3a723e */ /* 0x000fc600000010ff */
[----:B------:R-:W4:Y:S04]  /*3dd30*/  LDL.LU R80, [R1+0x180] ;  /* 0x0001800001507983 */ /* 0x000f280000300800 */
[----:B------:R-:W4:Y:S04]  /*3dd40*/  LDL.LU R77, [R1+0x2ac] ;  /* 0x0002ac00014d7983 */ /* 0x000f280000300800 */
[----:B------:R-:W4:Y:S01]  /*3dd50*/  LDL.LU R76, [R1+0x2a8] ;  /* 0x0002a800014c7983 */ /* 0x000f220000300800 */
[----:B---3--:R-:W-:-:S03]  /*3dd60*/  F2FP.BF16.F32.PACK_AB R62, R100, R89 ;  /* 0x00000059643e723e */ /* 0x008fc600000010ff */
        /* <DEDUP_REMOVED lines=17> */
[----:B------:R-:W-:Y:S01]  /*3de80*/  BAR.SYNC.DEFER_BLOCKING 0x0 ;  /* 0x0000000000007b1d */ /* 0x000fe20000010000 */
[----:B------:R-:W-:Y:S01]  /*3de90*/  @!P5 FMUL R208, R208, 16777216 ;  /* 0x4b800000d0d0d820 */ /* 0x000fe20000400000 */
[----:B------:R-:W-:-:S03]  /*3dea0*/  @!P5 FMUL R209, R209, 16777216 ;  /* 0x4b800000d1d1d820 */ /* 0x000fc60000400000 */
[C---:B------:R-:W-:Y:S01]  /*3deb0*/  FMUL R28, R247.reuse, R208 ;  /* 0x000000d0f71c7220 */ /* 0x040fe20000400000 */
[----:B------:R-:W-:Y:S01]  /*3dec0*/  FMUL R209, R247, R209 ;  /* 0x000000d1f7d17220 */ /* 0x000fe20000400000 */
[----:B------:R-:W-:-:S04]  /*3ded0*/  F2FP.BF16.F32.PACK_AB R29, R210, R211 ;  /* 0x000000d3d21d723e */ /* 0x000fc800000010ff */
[----:B------:R-:W-:-:S05]  /*3dee0*/  F2FP.BF16.F32.PACK_AB R28, R28, R209 ;  /* 0x000000d11c1c723e */ /* 0x000fca00000010ff */
[----:B------:R-:W-:Y:S01]  /*3def0*/  STSM.16.M88.4 [R252], R28 ;  /* 0x0000001cfc007844 */ /* 0x000fe20000000200 */
[----:B------:R-:W-:Y:S01]  /*3df00*/  BAR.SYNC.DEFER_BLOCKING 0x0 ;  /* 0x0000000000007b1d */ /* 0x000fe20000010000 */
[----:B------:R-:W-:Y:S01]  /*3df10*/  @!P5 FMUL R204, R204, 16777216 ;  /* 0x4b800000ccccd820 */ /* 0x000fe20000400000 */
[----:B------:R-:W-:-:S03]  /*3df20*/  @!P5 FMUL R205, R205, 16777216 ;  /* 0x4b800000cdcdd820 */ /* 0x000fc60000400000 */
[C---:B------:R-:W-:Y:S01]  /*3df30*/  FMUL R32, R247.reuse, R204 ;  /* 0x000000ccf7207220 */ /* 0x040fe20000400000 */
[----:B------:R-:W-:Y:S01]  /*3df40*/  FMUL R205, R247, R205 ;  /* 0x000000cdf7cd7220 */ /* 0x000fe20000400000 */
[----:B------:R-:W1:Y:S04]  /*3df50*/  LDS.128 R24, [R0] ;  /* 0x0000000000187984 */ /* 0x000e680000000c00 */
[----:B------:R-:W-:Y:S02]  /*3df60*/  F2FP.BF16.F32.PACK_AB R32, R32, R205 ;  /* 0x000000cd2020723e */ /* 0x000fe400000010ff */
[----:B------:R-:W-:Y:S02]  /*3df70*/  F2FP.BF16.F32.PACK_AB R33, R206, R207 ;  /* 0x000000cfce21723e */ /* 0x000fe400000010ff */
        /* <DEDUP_REMOVED lines=8> */
[----:B------:R-:W1:Y:S04]  /*3e000*/  LDS.128 R28, [R0] ;  /* 0x00000000001c7984 */ /* 0x000e680000000c00 */
        /* <DEDUP_REMOVED lines=13> */
[----:B------:R-:W-:Y:S01]  /*3e0e0*/  BAR.SYNC.DEFER_BLOCKING 0x0 ;  /* 0x0000000000007b1d */ /* 0x000fe20000010000 */
[----:B------:R-:W-:Y:S01]  /*3e0f0*/  @!P5 FMUL R164, R164, 16777216 ;  /* 0x4b800000a4a4d820 */ /* 0x000fe20000400000 */
[----:B------:R-:W-:-:S04]  /*3e100*/  @!P5 FMUL R165, R165, 16777216 ;  /* 0x4b800000a5a5d820 */ /* 0x000fc80000400000 */
[----:B------:R-:W-:Y:S02]  /*3e110*/  STSM.16.M88.4 [R252], R40 ;  /* 0x00000028fc007844 */ /* 0x000fe40000000200 */
[----:B------:R-:W-:Y:S01]  /*3e120*/  BAR.SYNC.DEFER_BLOCKING 0x0 ;  /* 0x0000000000007b1d */ /* 0x000fe20000010000 */
[C---:B------:R-:W-:Y:S01]  /*3e130*/  FMUL R164, R247.reuse, R164 ;  /* 0x000000a4f7a47220 */ /* 0x040fe20000400000 */
[----:B------:R-:W-:Y:S01]  /*3e140*/  FMUL R165, R247, R165 ;  /* 0x000000a5f7a57220 */ /* 0x000fe20000400000 */
[----:B------:R-:W-:Y:S01]  /*3e150*/  @!P5 FMUL R160, R160, 16777216 ;  /* 0x4b800000a0a0d820 */ /* 0x000fe20000400000 */
[----:B------:R-:W-:Y:S01]  /*3e160*/  @!P5 FMUL R161, R161, 16777216 ;  /* 0x4b800000a1a1d820 */ /* 0x000fe20000400000 */
[----:B------:R-:W-:Y:S02]  /*3e170*/  @!P5 FMUL R90, R90, 16777216 ;  /* 0x4b8000005a5ad820 */ /* 0x000fe40000400000 */
[----:B------:R-:W-:Y:S01]  /*3e180*/  F2FP.BF16.F32.PACK_AB R164, R164, R165 ;  /* 0x000000a5a4a4723e */ /* 0x000fe200000010ff */
[----:B------:R-:W-:Y:S01]  /*3e190*/  @!P5 FMUL R87, R87, 16777216 ;  /* 0x4b8000005757d820 */ /* 0x000fe20000400000 */
[----:B------:R-:W-:Y:S01]  /*3e1a0*/  F2FP.BF16.F32.PACK_AB R165, R166, R167 ;  /* 0x000000a7a6a5723e */ /* 0x000fe200000010ff */
[----:B------:R-:W-:Y:S01]  /*3e1b0*/  @!P5 FMUL R86, R86, 16777216 ;  /* 0x4b8000005656d820 */ /* 0x000fe20000400000 */
[----:B----4-:R-:W-:Y:S01]  /*3e1c0*/  F2FP.BF16.F32.PACK_AB R166, R81, R80 ;  /* 0x0000005051a6723e */ /* 0x010fe200000010ff */
[C---:B------:R-:W-:Y:S01]  /*3e1d0*/  FMUL R160, R247.reuse, R160 ;  /* 0x000000a0f7a07220 */ /* 0x040fe20000400000 */
[----:B------:R-:W-:Y:S01]  /*3e1e0*/  FMUL R161, R247, R161 ;  /* 0x000000a1f7a17220 */ /* 0x000fe20000400000 */
[----:B------:R-:W4:Y:S01]  /*3e1f0*/  LDL.LU R81, [R1+0x1cc] ;  /* 0x0001cc0001517983 */ /* 0x000f220000300800 */
[----:B------:R-:W-:Y:S01]  /*3e200*/  F2FP.BF16.F32.PACK_AB R167, R77, R76 ;  /* 0x0000004c4da7723e */ /* 0x000fe200000010ff */
[----:B------:R-:W-:-:S02]  /*3e210*/  FMUL R143, R247, R90 ;  /* 0x0000005af78f7220 */ /* 0x000fc40000400000 */
[----:B------:R-:W4:Y:S04]  /*3e220*/  LDL.LU R80, [R1+0x1c8] ;  /* 0x0001c80001507983 */ /* 0x000f280000300800 */
[----:B------:R-:W1:Y:S01]  /*3e230*/  LDS.128 R36, [R0] ;  /* 0x0000000000247984 */ /* 0x000e620000000c00 */
[----:B------:R-:W-:-:S03]  /*3e240*/  FMUL R222, R247, R87 ;  /* 0x00000057f7de7220 */ /* 0x000fc60000400000 */
[----:B------:R-:W4:Y:S01]  /*3e250*/  LDL.LU R77, [R1+0x32c] ;  /* 0x00032c00014d7983 */ /* 0x000f220000300800 */
[----:B------:R-:W-:Y:S01]  /*3e260*/  FMUL R226, R247, R86 ;  /* 0x00000056f7e27220 */ /* 0x000fe20000400000 */
[----:B------:R-:W-:Y:S02]  /*3e270*/  F2FP.BF16.F32.PACK_AB R160, R160, R161 ;  /* 0x000000a1a0a0723e */ /* 0x000fe400000010ff */
[----:B------:R-:W4:Y:S01]  /*3e280*/  LDL.LU R76, [R1+0x328] ;  /* 0x00032800014c7983 */ /* 0x000f220000300800 */
[----:B------:R-:W-:Y:S01]  /*3e290*/  @!P5 FMUL R111, R111, 16777216 ;  /* 0x4b8000006f6fd820 */ /* 0x000fe20000400000 */
[----:B------:R-:W-:Y:S02]  /*3e2a0*/  F2FP.BF16.F32.PACK_AB R161, R162, R163 ;  /* 0x000000a3a2a1723e */ /* 0x000fe400000010ff */
[----:B------:R-:W4:Y:S01]  /*3e2b0*/  LDL.LU R90, [R1+0x1e4] ;  /* 0x0001e400015a7983 */ /* 0x000f220000300800 */
[----:B------:R-:W-:Y:S01]  /*3e2c0*/  @!P5 FMUL R102, R102, 16777216 ;  /* 0x4b8000006666d820 */ /* 0x000fe20000400000 */
[----:B------:R-:W-:-:S02]  /*3e2d0*/  @!P5 FMUL R192, R192, 16777216 ;  /* 0x4b800000c0c0d820 */ /* 0x000fc40000400000 */
[----:B------:R-:W4:Y:S01]  /*3e2e0*/  LDL.LU R87, [R1+0x1e0] ;  /* 0x0001e00001577983 */ /* 0x000f220000300800 */
[----:B------:R-:W-:Y:S01]  /*3e2f0*/  @!P5 FMUL R193, R193, 16777216 ;  /* 0x4b800000c1c1d820 */ /* 0x000fe20000400000 */
[----:B---3--:R-:W-:Y:S02]  /*3e300*/  F2FP.BF16.F32.PACK_AB R162, R100, R89 ;  /* 0x0000005964a2723e */ /* 0x008fe400000010ff */
[----:B------:R-:W3:Y:S04]  /*3e310*/  LDL.LU R86, [R1+0x35c] ;  /* 0x00035c0001567983 */ /* 0x000ee80000300800 */
[----:B------:R-:W3:Y:S01]  /*3e320*/  LDL.LU R104, [R1+0x358] ;  /* 0x0003580001687983 */ /* 0x000ee20000300800 */
[----:B------:R-:W-:-:S03]  /*3e330*/  FMUL R119, R247, R111 ;  /* 0x0000006ff7777220 */ /* 0x000fc60000400000 */
[----:B------:R-:W3:Y:S01]  /*3e340*/  LDL.LU R100, [R1+0x1f4] ;  /* 0x0001f40001647983 */ /* 0x000ee20000300800 */
[C---:B------:R-:W-:Y:S01]  /*3e350*/  FMUL R44, R247.reuse, R192 ;  /* 0x000000c0f72c7220 */ /* 0x040fe20000400000 */
[----:B------:R-:W-:Y:S01]  /*3e360*/  F2FP.BF16.F32.PACK_AB R163, R88, R85 ;  /* 0x0000005558a3723e */ /* 0x000fe200000010ff */
[----:B------:R-:W-:Y:S01]  /*3e370*/  BAR.SYNC.DEFER_BLOCKING 0x0 ;  /* 0x0000000000007b1d */ /* 0x000fe20000010000 */
[C---:B------:R-:W-:Y:S01]  /*3e380*/  FMUL R193, R247.reuse, R193 ;  /* 0x000000c1f7c17220 */ /* 0x040fe20000400000 */
[----:B------:R-:W-:Y:S01]  /*3e390*/  FMUL R126, R247, R102 ;  /* 0x00000066f77e7220 */ /* 0x000fe20000400000 */
[----:B------:R-:W-:-:S03]  /*3e3a0*/  @!P5 FMUL R152, R152, 16777216 ;  /* 0x4b8000009898d820 */ /* 0x000fc60000400000 */
[----:B------:R-:W3:Y:S04]  /*3e3b0*/  LDL.LU R89, [R1+0x1ec] ;  /* 0x0001ec0001597983 */ /* 0x000ee80000300800 */
[----:B------:R-:W3:Y:S01]  /*3e3c0*/  LDL.LU R88, [R1+0x364] ;  /* 0x0003640001587983 */ /* 0x000ee20000300800 */
[----:B------:R-:W-:-:S03]  /*3e3d0*/  @!P5 FMUL R153, R153, 16777216 ;  /* 0x4b8000009999d820 */ /* 0x000fc60000400000 */
[----:B------:R-:W3:Y:S01]  /*3e3e0*/  LDL.LU R85, [R1+0x360] ;  /* 0x0003600001557983 */ /* 0x000ee20000300800 */
[----:B------:R-:W-:-:S03]  /*3e3f0*/  @!P5 FMUL R107, R107, 16777216 ;  /* 0x4b8000006b6bd820 */ /* 0x000fc60000400000 */
[----:B------:R-:W4:Y:S01]  /*3e400*/  LDL.LU R111, [R1+0x20c] ;  /* 0x00020c00016f7983 */ /* 0x000f220000300800 */
[----:B------:R-:W-:-:S03]  /*3e410*/  @!P5 FMUL R103, R103, 16777216 ;  /* 0x4b8000006767d820 */ /* 0x000fc60000400000 */
[----:B------:R-:W4:Y:S01]  /*3e420*/  LDL.LU R102, [R1+0x208] ;  /* 0x0002080001667983 */ /* 0x000f220000300800 */
[----:B------:R-:W-:Y:S01]  /*3e430*/  F2FP.BF16.F32.PACK_AB R44, R44, R193 ;  /* 0x000000c12c2c723e */ /* 0x000fe200000010ff */
[----:B------:R-:W-:Y:S01]  /*3e440*/  @!P5 FMUL R106, R106, 16777216 ;  /* 0x4b8000006a6ad820 */ /* 0x000fe20000400000 */
[----:B------:R-:W-:Y:S01]  /*3e450*/  F2FP.BF16.F32.PACK_AB R45, R194, R195 ;  /* 0x000000c3c22d723e */ /* 0x000fe200000010ff */
[----:B------:R-:W-:Y:S01]  /*3e460*/  @!P5 FMUL R95, R95, 16777216 ;  /* 0x4b8000005f5fd820 */ /* 0x000fe20000400000 */
[C---:B------:R-:W-:Y:S01]  /*3e470*/  FMUL R152, R247.reuse, R152 ;  /* 0x00000098f7987220 */ /* 0x040fe20000400000 */
[C---:B------:R-:W-:Y:S01]  /*3e480*/  FMUL R153, R247.reuse, R153 ;  /* 0x00000099f7997220 */ /* 0x040fe20000400000 */
[----:B------:R-:W-:Y:S01]  /*3e490*/  @!P5 FMUL R94, R94, 16777216 ;  /* 0x4b8000005e5ed820 */ /* 0x000fe20000400000 */
[C---:B------:R-:W-:Y:S01]  /*3e4a0*/  FMUL R131, R247.reuse, R107 ;  /* 0x0000006bf7837220 */ /* 0x040fe20000400000 */
[----:B------:R-:W-:Y:S01]  /*3e4b0*/  @!P5 FMUL R176, R176, 16777216 ;  /* 0x4b800000b0b0d820 */ /* 0x000fe20000400000 */
[C---:B------:R-:W-:Y:S01]  /*3e4c0*/  FMUL R127, R247.reuse, R103 ;  /* 0x00000067f77f7220 */ /* 0x040fe20000400000 */
[----:B------:R-:W-:Y:S01]  /*3e4d0*/  STSM.16.M88.4 [R252], R44 ;  /* 0x0000002cfc007844 */ /* 0x000fe20000000200 */
[----:B------:R-:W-:Y:S01]  /*3e4e0*/  @!P5 FMUL R172, R172, 16777216 ;  /* 0x4b800000acacd820 */ /* 0x000fe20000400000 */
[----:B------:R-:W-:-:S02]  /*3e4f0*/  FMUL R130, R247, R106 ;  /* 0x0000006af7827220 */ /* 0x000fc40000400000 */
[----:B------:R-:W3:Y:S01]  /*3e500*/  LDL.LU R107, [R1+0x38c] ;  /* 0x00038c00016b7983 */ /* 0x000ee20000300800 */
[----:B------:R-:W-:Y:S01]  /*3e510*/  @!P5 FMUL R110, R110, 16777216 ;  /* 0x4b8000006e6ed820 */ /* 0x000fe20000400000 */
[C---:B------:R-:W-:Y:S01]  /*3e520*/  FMUL R138, R247.reuse, R95 ;  /* 0x0000005ff78a7220 */ /* 0x040fe20000400000 */
[----:B------:R-:W-:Y:S01]  /*3e530*/  F2FP.BF16.F32.PACK_AB R152, R152, R153 ;  /* 0x000000999898723e */ /* 0x000fe200000010ff */
[----:B------:R-:W-:Y:S01]  /*3e540*/  BAR.SYNC.DEFER_BLOCKING 0x0 ;  /* 0x0000000000007b1d */ /* 0x000fe20000010000 */
[C---:B------:R-:W-:Y:S01]  /*3e550*/  FMUL R139, R247.reuse, R94 ;  /* 0x0000005ef78b7220 */ /* 0x040fe20000400000 */
[----:B------:R-:W-:Y:S01]  /*3e560*/  F2FP.BF16.F32.PACK_AB R153, R154, R155 ;  /* 0x0000009b9a99723e */ /* 0x000fe200000010ff */
[C---:B------:R-:W-:Y:S01]  /*3e570*/  FMUL R60, R247.reuse, R176 ;  /* 0x000000b0f73c7220 */ /* 0x040fe20000400000 */
[----:B--2---:R-:W-:Y:S02]  /*3e580*/  F2FP.BF16.F32.PACK_AB R155, R108, R96 ;  /* 0x000000606c9b723e */ /* 0x004fe400000010ff */
[----:B------:R-:W2:Y:S04]  /*3e590*/  LDL.LU R103, [R1+0x388] ;  /* 0x0003880001677983 */ /* 0x000ea80000300800 */
[----:B------:R-:W2:Y:S01]  /*3e5a0*/  LDL.LU R106, [R1+0x224] ;  /* 0x00022400016a7983 */ /* 0x000ea20000300800 */
[----:B------:R-:W-:-:S03]  /*3e5b0*/  FMUL R64, R247, R172 ;  /* 0x000000acf7407220 */ /* 0x000fc60000400000 */
[----:B------:R-:W2:Y:S01]  /*3e5c0*/  LDL.LU R95, [R1+0x21c] ;  /* 0x00021c00015f7983 */ /* 0x000ea20000300800 */
[----:B------:R-:W-:-:S03]  /*3e5d0*/  FMUL R118, R247, R110 ;  /* 0x0000006ef7767220 */ /* 0x000fc60000400000 */
[----:B------:R-:W2:Y:S04]  /*3e5e0*/  LDL.LU R94, [R1+0x394] ;  /* 0x00039400015e7983 */ /* 0x000ea80000300800 */
[----:B------:R-:W2:Y:S04]  /*3e5f0*/  LDL.LU R108, [R1+0x390] ;  /* 0x00039000016c7983 */ /* 0x000ea80000300800 */
[----:B------:R-:W3:Y:S04]  /*3e600*/  LDL.LU R176, [R1+0x68] ;  /* 0x0000680001b07983 */ /* 0x000ee80000300800 */
[----:B------:R-:W2:Y:S04]  /*3e610*/  LDL.LU R172, [R1+0x23c] ;  /* 0x00023c0001ac7983 */ /* 0x000ea80000300800 */
[----:B------:R-:W2:Y:S04]  /*3e620*/  LDL.LU R110, [R1+0x238] ;  /* 0x00023800016e7983 */ /* 0x000ea80000300800 */
[----:B------:R-:W1:Y:S01]  /*3e630*/  LDS.128 R40, [R0] ;  /* 0x0000000000287984 */ /* 0x000e620000000c00 */
[----:B------:R-:W-:Y:S01]  /*3e640*/  @!P5 FMUL R188, R188, 16777216 ;  /* 0x4b800000bcbcd820 */ /* 0x000fe20000400000 */
[----:B------:R-:W-:Y:S01]  /*3e650*/  @!P5 FMUL R189, R189, 16777216 ;  /* 0x4b800000bdbdd820 */ /* 0x000fe20000400000 */
[----:B------:R-:W-:Y:S01]  /*3e660*/  F2FP.BF16.F32.PACK_AB R49, R190, R191 ;  /* 0x000000bfbe31723e */ /* 0x000fe200000010ff */
[----:B------:R-:W-:Y:S01]  /*3e670*/  @!P5 FMUL R184, R184, 16777216 ;  /* 0x4b800000b8b8d820 */ /* 0x000fe20000400000 */
[C---:B------:R-:W-:Y:S01]  /*3e680*/  FMUL R48, R247.reuse, R188 ;  /* 0x000000bcf7307220 */ /* 0x040fe20000400000 */
[----:B------:R-:W-:Y:S01]  /*3e690*/  FMUL R189, R247, R189 ;  /* 0x000000bdf7bd7220 */ /* 0x000fe20000400000 */
[----:B------:R-:W-:Y:S01]  /*3e6a0*/  F2FP.BF16.F32.PACK_AB R51, R57, R53 ;  /* 0x000000353933723e */ /* 0x000fe200000010ff */
[----:B------:R-:W-:Y:S01]  /*3e6b0*/  @!P5 FMUL R185, R185, 16777216 ;  /* 0x4b800000b9b9d820 */ /* 0x000fe20000400000 */
[----:B------:R-:W-:Y:S01]  /*3e6c0*/  @!P5 FMUL R180, R180, 16777216 ;  /* 0x4b800000b4b4d820 */ /* 0x000fe20000400000 */
[----:B------:R-:W-:Y:S01]  /*3e6d0*/  @!P5 FMUL R181, R181, 16777216 ;  /* 0x4b800000b5b5d820 */ /* 0x000fe20000400000 */
[----:B------:R-:W-:Y:S01]  /*3e6e0*/  F2FP.BF16.F32.PACK_AB R48, R48, R189 ;  /* 0x000000bd3030723e */ /* 0x000fe200000010ff */
[----:B------:R-:W-:Y:S01]  /*3e6f0*/  BAR.SYNC.DEFER_BLOCKING 0x0 ;  /* 0x0000000000007b1d */ /* 0x000fe20000010000 */
[----:B------:R-:W-:Y:S01]  /*3e700*/  F2FP.BF16.F32.PACK_AB R59, R65, R61 ;  /* 0x0000003d413b723e */ /* 0x000fe200000010ff */
[----:B------:R-:W-:Y:S01]  /*3e710*/  @!P5 FMUL R177, R177, 16777216 ;  /* 0x4b800000b1b1d820 */ /* 0x000fe20000400000 */
[----:B------:R-:W-:Y:S01]  /*3e720*/  @!P5 FMUL R173, R173, 16777216 ;  /* 0x4b800000adadd820 */ /* 0x000fe20000400000 */
[----:B------:R-:W-:Y:S01]  /*3e730*/  @!P5 FMUL R114, R114, 16777216 ;  /* 0x4b8000007272d820 */ /* 0x000fe20000400000 */
[----:B------:R-:W-:Y:S01]  /*3e740*/  @!P5 FMUL R115, R115, 16777216 ;  /* 0x4b8000007373d820 */ /* 0x000fe20000400000 */
[----:B------:R-:W2:Y:S04]  /*3e750*/  LDL.LU R212, [R1+0x3bc] ;  /* 0x0003bc0001d47983 */ /* 0x000ea80000300800 */
[----:B------:R-:W-:Y:S01]  /*3e760*/  STSM.16.M88.4 [R252], R48 ;  /* 0x00000030fc007844 */ /* 0x000fe20000000200 */
[----:B------:R-:W-:Y:S01]  /*3e770*/  BAR.SYNC.DEFER_BLOCKING 0x0 ;  /* 0x0000000000007b1d */ /* 0x000fe20000010000 */
[C---:B------:R-:W-:Y:S01]  /*3e780*/  FMUL R52, R247.reuse, R184 ;  /* 0x000000b8f7347220 */ /* 0x040fe20000400000 */
[----:B------:R-:W-:Y:S01]  /*3e790*/  FMUL R185, R247, R185 ;  /* 0x000000b9f7b97220 */ /* 0x000fe20000400000 */
[----:B------:R-:W-:-:S03]  /*3e7a0*/  F2FP.BF16.F32.PACK_AB R53, R186, R187 ;  /* 0x000000bbba35723e */ /* 0x000fc600000010ff */
[----:B------:R-:W1:Y:S01]  /*3e7b0*/  LDS.128 R44, [R0] ;  /* 0x00000000002c7984 */ /* 0x000e620000000c00 */
[----:B------:R-:W-:Y:S01]  /*3e7c0*/  F2FP.BF16.F32.PACK_AB R52, R52, R185 ;  /* 0x000000b93434723e */ /* 0x000fe200000010ff */
[----:B------:R-:W-:Y:S06]  /*3e7d0*/  BAR.SYNC.DEFER_BLOCKING 0x0 ;  /* 0x0000000000007b1d */ /* 0x000fec0000010000 */
[----:B------:R-:W-:Y:S02]  /*3e7e0*/  STSM.16.M88.4 [R252], R52 ;  /* 0x00000034fc007844 */ /* 0x000fe40000000200 */
        /* <DEDUP_REMOVED lines=9> */
[----:B------:R-:W-:Y:S01]  /*3e880*/  FMUL R177, R247, R177 ;  /* 0x000000b1f7b17220 */ /* 0x000fe20000400000 */
[----:B------:R-:W-:-:S04]  /*3e890*/  F2FP.BF16.F32.PACK_AB R61, R178, R179 ;  /* 0x000000b3b23d723e */ /* 0x000fc800000010ff */
        /* <DEDUP_REMOVED lines=12> */
[----:B----4-:R-:W-:Y:S01]  /*3e960*/  F2FP.BF16.F32.PACK_AB R102, R111, R102 ;  /* 0x000000666f66723e */ /* 0x010fe200000010ff */
[C---:B------:R-:W-:Y:S01]  /*3e970*/  FMUL R122, R247.reuse, R114 ;  /* 0x00000072f77a7220 */ /* 0x040fe20000400000 */
[----:B------:R-:W-:-:S03]  /*3e980*/  FMUL R123, R247, R115 ;  /* 0x00000073f77b7220 */ /* 0x000fc60000400000 */
[----:B------:R-:W4:Y:S04]  /*3e990*/  LDL.LU R111, [R1+0x3b8] ;  /* 0x0003b800016f7983 */ /* 0x000f280000300800 */
[----:B------:R-:W4:Y:S04]  /*3e9a0*/  LDL.LU R208, [R1+0x244] ;  /* 0x0002440001d07983 */ /* 0x000f280000300800 */
[----:B------:R-:W4:Y:S01]  /*3e9b0*/  LDL.LU R114, [R1+0x240] ;  /* 0x0002400001727983 */ /* 0x000f220000300800 */
[----:B------:R-:W-:-:S03]  /*3e9c0*/  @!P5 FMUL R74, R74, 16777216 ;  /* 0x4b8000004a4ad820 */ /* 0x000fc60000400000 */
[----:B------:R-:W4:Y:S04]  /*3e9d0*/  LDL.LU R204, [R1+0x3c4] ;  /* 0x0003c40001cc7983 */ /* 0x000f280000300800 */
[----:B------:R-:W1:Y:S01]  /*3e9e0*/  LDS.128 R60, [R0] ;  /* 0x00000000003c7984 */ /* 0x000e620000000c00 */
[----:B------:R-:W-:Y:S01]  /*3e9f0*/  BAR.SYNC.DEFER_BLOCKING 0x0 ;  /* 0x0000000000007b1d */ /* 0x000fe20000010000 */
[----:B------:R-:W-:Y:S01]  /*3ea00*/  @!P5 FMUL R75, R75, 16777216 ;  /* 0x4b8000004b4bd820 */ /* 0x000fe20000400000 */
[----:B------:R-:W-:Y:S01]  /*3ea10*/  @!P5 FMUL R82, R82, 16777216 ;  /* 0x4b8000005252d820 */ /* 0x000fe20000400000 */
[----:B------:R-:W-:Y:S01]  /*3ea20*/  @!P5 FMUL R83, R83, 16777216 ;  /* 0x4b8000005353d820 */ /* 0x000fe20000400000 */
[----:B------:R-:W-:Y:S01]  /*3ea30*/  @!P5 FMUL R91, R91, 16777216 ;  /* 0x4b8000005b5bd820 */ /* 0x000fe20000400000 */
[----:B------:R-:W-:Y:S01]  /*3ea40*/  @!P5 FMUL R98, R98, 16777216 ;  /* 0x4b8000006262d820 */ /* 0x000fe20000400000 */
[----:B------:R-:W-:Y:S01]  /*3ea50*/  @!P5 FMUL R99, R99, 16777216 ;  /* 0x4b8000006363d820 */ /* 0x000fe20000400000 */
[----:B------:R-:W4:Y:S01]  /*3ea60*/  LDL.LU R115, [R1+0x3c0] ;  /* 0x0003c00001737983 */ /* 0x000f220000300800 */
[----:B------:R-:W-:Y:S01]  /*3ea70*/  @!P5 FMUL R116, R116, 16777216 ;  /* 0x4b8000007474d820 */ /* 0x000fe20000400000 */
[----:B------:R-:W-:Y:S01]  /*3ea80*/  @!P5 FMUL R117, R117, 16777216 ;  /* 0x4b8000007575d820 */ /* 0x000fe20000400000 */
[----:B------:R-:W-:Y:S01]  /*3ea90*/  @!P5 FMUL R120, R120, 16777216 ;  /* 0x4b8000007878d820 */ /* 0x000fe20000400000 */
[----:B------:R-:W4:Y:S01]  /*3eaa0*/  LDL.LU R200, [R1+0x78] ;  /* 0x0000780001c87983 */ /* 0x000f220000300800 */
        /* <DEDUP_REMOVED lines=17> */
[----:B------:R-:W4:Y:S01]  /*3ebc0*/  LDL.LU R196, [R1+0x74] ;  /* 0x0000740001c47983 */ /* 0x000f220000300800 */
[----:B------:R-:W-:-:S03]  /*3ebd0*/  FMUL R248, R247, R74 ;  /* 0x0000004af7f87220 */ /* 0x000fc60000400000 */
[----:B------:R-:W-:Y:S01]  /*3ebe0*/  STSM.16.M88.4 [R252], R168 ;  /* 0x000000a8fc007844 */ /* 0x000fe20000000200 */
[----:B------:R-:W-:-:S03]  /*3ebf0*/  FMUL R246, R247, R75 ;  /* 0x0000004bf7f67220 */ /* 0x000fc60000400000 */
[----:B------:R-:W4:Y:S01]  /*3ec00*/  LDL.LU R192, [R1+0x88] ;  /* 0x0000880001c07983 */ /* 0x000f220000300800 */
[C---:B------:R-:W-:Y:S01]  /*3ec10*/  FMUL R242, R247.reuse, R82 ;  /* 0x00000052f7f27220 */ /* 0x040fe20000400000 */
[C---:B------:R-:W-:Y:S01]  /*3ec20*/  FMUL R241, R247.reuse, R83 ;  /* 0x00000053f7f17220 */ /* 0x040fe20000400000 */
[----:B------:R-:W-:Y:S01]  /*3ec30*/  BAR.SYNC.DEFER_BLOCKING 0x0 ;  /* 0x0000000000007b1d */ /* 0x000fe20000010000 */
[C---:B------:R-:W-:Y:S01]  /*3ec40*/  FMUL R142, R247.reuse, R91 ;  /* 0x0000005bf78e7220 */ /* 0x040fe20000400000 */
[C---:B------:R-:W-:Y:S01]  /*3ec50*/  FMUL R134, R247.reuse, R98 ;  /* 0x00000062f7867220 */ /* 0x040fe20000400000 */
[C---:B------:R-:W-:Y:S01]  /*3ec60*/  FMUL R135, R247.reuse, R99 ;  /* 0x00000063f7877220 */ /* 0x040fe20000400000 */
[C---:B------:R-:W-:Y:S01]  /*3ec70*/  FMUL R116, R247.reuse, R116 ;  /* 0x00000074f7747220 */ /* 0x040fe20000400000 */
[C---:B------:R-:W-:Y:S01]  /*3ec80*/  FMUL R117, R247.reuse, R117 ;  /* 0x00000075f7757220 */ /* 0x040fe20000400000 */
[C---:B------:R-:W-:Y:S01]  /*3ec90*/  FMUL R120, R247.reuse, R120 ;  /* 0x00000078f7787220 */ /* 0x040fe20000400000 */
[----:B------:R-:W4:Y:S01]  /*3eca0*/  LDL.LU R188, [R1+0x80] ;  /* 0x0000800001bc7983 */ /* 0x000f220000300800 */
[C---:B------:R-:W-:Y:S01]  /*3ecb0*/  FMUL R121, R247.reuse, R121 ;  /* 0x00000079f7797220 */ /* 0x040fe20000400000 */
[C---:B------:R-:W-:Y:S01]  /*3ecc0*/  FMUL R124, R247.reuse, R124 ;  /* 0x0000007cf77c7220 */ /* 0x040fe20000400000 */
[C---:B------:R-:W-:Y:S01]  /*3ecd0*/  FMUL R125, R247.reuse, R125 ;  /* 0x0000007df77d7220 */ /* 0x040fe20000400000 */
[----:B------:R-:W4:Y:S01]  /*3ece0*/  LDL.LU R184, [R1+0x274] ;  /* 0x0002740001b87983 */ /* 0x000f220000300800 */
        /* <DEDUP_REMOVED lines=14> */
[----:B------:R-:W4:Y:S01]  /*3edd0*/  LDL.LU R180, [R1+0x270] ;  /* 0x0002700001b47983 */ /* 0x000f220000300800 */
[----:B---3--:R-:W-:-:S03]  /*3ede0*/  F2FP.BF16.F32.PACK_AB R113, R176, R113 ;  /* 0x00000071b071723e */ /* 0x008fc600000010ff */
[----:B------:R-:W3:Y:S01]  /*3edf0*/  LDL.LU R247, [R1+0x3ec] ;  /* 0x0003ec0001f77983 */ /* 0x000ee20000300800 */
[----:B--2---:R-:W-:-:S03]  /*3ee00*/  F2FP.BF16.F32.PACK_AB R110, R172, R110 ;  /* 0x0000006eac6e723e */ /* 0x004fc600000010ff */
[----:B------:R-:W3:Y:S04]  /*3ee10*/  LDL.LU R234, [R1+0x3e8] ;  /* 0x0003e80001ea7983 */ /* 0x000ee80000300800 */
[----:B------:R-:W2:Y:S04]  /*3ee20*/  LDL.LU R224, [R1+0x284] ;  /* 0x0002840001e07983 */ /* 0x000ea80000300800 */
[----:B------:R-:W2:Y:S04]  /*3ee30*/  LDL.LU R220, [R1+0x278] ;  /* 0x0002780001dc7983 */ /* 0x000ea80000300800 */
[----:B------:R-:W3:Y:S04]  /*3ee40*/  LDL.LU R176, [R1+0x3f4] ;  /* 0x0003f40001b07983 */ /* 0x000ee80000300800 */
[----:B------:R-:W3:Y:S04]  /*3ee50*/  LDL.LU R172, [R1+0x3f0] ;  /* 0x0003f00001ac7983 */ /* 0x000ee80000300800 */
[----:B------:R-:W1:Y:S01]  /*3ee60*/  LDS.128 R64, [R0] ;  /* 0x0000000000407984 */ /* 0x000e620000000c00 */
[----:B------:R-:W-:Y:S01]  /*3ee70*/  BAR.SYNC.DEFER_BLOCKING 0x0 ;  /* 0x0000000000007b1d */ /* 0x000fe20000010000 */
[----:B------:R-:W-:-:S02]  /*3ee80*/  F2FP.BF16.F32.PACK_AB R156, R156, R157 ;  /* 0x0000009d9c9c723e */ /* 0x000fc400000010ff */
[----:B------:R-:W-:Y:S02]  /*3ee90*/  F2FP.BF16.F32.PACK_AB R148, R148, R149 ;  /* 0x000000959494723e */ /* 0x000fe400000010ff */
[----:B------:R-:W-:Y:S02]  /*3eea0*/  F2FP.BF16.F32.PACK_AB R154, R79, R78 ;  /* 0x0000004e4f9a723e */ /* 0x000fe400000010ff */
[----:B------:R-:W-:Y:S01]  /*3eeb0*/  F2FP.BF16.F32.PACK_AB R144, R144, R145 ;  /* 0x000000919090723e */ /* 0x000fe200000010ff */
[----:B------:R-:W2:Y:S04]  /*3eec0*/  LDL.LU R216, [R1+0xa4] ;  /* 0x0000a40001d87983 */ /* 0x000ea80000300800 */
[----:B------:R-:W-:Y:S01]  /*3eed0*/  STSM.16.M88.4 [R252], R164 ;  /* 0x000000a4fc007844 */ /* 0x000fe20000000200 */
[----:B------:R-:W-:-:S02]  /*3eee0*/  F2FP.BF16.F32.PACK_AB R157, R158, R159 ;  /* 0x0000009f9e9d723e */ /* 0x000fc400000010ff */
[----:B------:R-:W-:Y:S01]  /*3eef0*/  F2FP.BF16.F32.PACK_AB R159, R69, R68 ;  /* 0x00000044459f723e */ /* 0x000fe200000010ff */
[----:B------:R-:W-:Y:S06]  /*3ef00*/  BAR.SYNC.DEFER_BLOCKING 0x0 ;  /* 0x0000000000007b1d */ /* 0x000fec0000010000 */
[----:B------:R-:W1:Y:S02]  /*3ef10*/  LDS.128 R68, [R0] ;  /* 0x0000000000447984 */ /* 0x000e640000000c00 */
[----:B------:R-:W-:Y:S06]  /*3ef20*/  BAR.SYNC.DEFER_BLOCKING 0x0 ;  /* 0x0000000000007b1d */ /* 0x000fec0000010000 */
[----:B------:R-:W-:Y:S01]  /*3ef30*/  STSM.16.M88.4 [R252], R160 ;  /* 0x000000a0fc007844 */ /* 0x000fe20000000200 */
[----:B------:R-:W-:Y:S01]  /*3ef40*/  F2FP.BF16.F32.PACK_AB R158, R73, R72 ;  /* 0x00000048499e723e */ /* 0x000fe200000010ff */
[----:B------:R-:W-:Y:S06]  /*3ef50*/  BAR.SYNC.DEFER_BLOCKING 0x0 ;  /* 0x0000000000007b1d */ /* 0x000fec0000010000 */
[----:B------:R-:W1:Y:S02]  /*3ef60*/  LDS.128 R72, [R0] ;  /* 0x0000000000487984 */ /* 0x000e640000000c00 */
[----:B------:R-:W-:Y:S01]  /*3ef70*/  BAR.SYNC.DEFER_BLOCKING 0x0 ;  /* 0x0000000000007b1d */ /* 0x000fe20000010000 */
[----:B------:R-:W-:-:S05]  /*3ef80*/  F2FP.BF16.F32.PACK_AB R149, R150, R151 ;  /* 0x000000979695723e */ /* 0x000fca00000010ff */
[----:B------:R-:W-:Y:S01]  /*3ef90*/  STSM.16.M88.4 [R252], R156 ;  /* 0x0000009cfc007844 */ /* 0x000fe20000000200 */
        /* <DEDUP_REMOVED lines=10> */
[----:B------:R0:W-:Y:S01]  /*3f040*/  STSM.16.M88.4 [R252], R148 ;  /* 0x00000094fc007844 */ /* 0x0001e20000000200 */
[----:B------:R-:W-:Y:S02]  /*3f050*/  F2FP.BF16.F32.PACK_AB R97, R84, R97 ;  /* 0x000000615461723e */ /* 0x000fe400000010ff */
[----:B------:R-:W-:Y:S02]  /*3f060*/  F2FP.BF16.F32.PACK_AB R146, R90, R87 ;  /* 0x000000575a92723e */ /* 0x000fe400000010ff */
[----:B------:R-:W-:Y:S01]  /*3f070*/  F2FP.BF16.F32.PACK_AB R147, R86, R104 ;  /* 0x000000685693723e */ /* 0x000fe200000010ff */
[----:B------:R-:W-:Y:S01]  /*3f080*/  BAR.SYNC.DEFER_BLOCKING 0x0 ;  /* 0x0000000000007b1d */ /* 0x000fe20000010000 */
[----:B------:R-:W-:-:S05]  /*3f090*/  F2FP.BF16.F32.PACK_AB R99, R88, R85 ;  /* 0x000000555863723e */ /* 0x000fca00000010ff */
[----:B------:R-:W1:Y:S02]  /*3f0a0*/  LDS.128 R84, [R0] ;  /* 0x0000000000547984 */ /* 0x000e640000000c00 */
[----:B------:R-:W-:Y:S01]  /*3f0b0*/  BAR.SYNC.DEFER_BLOCKING 0x0 ;  /* 0x0000000000007b1d */ /* 0x000fe20000010000 */
[----:B----4-:R-:W-:Y:S02]  /*3f0c0*/  F2FP.BF16.F32.PACK_AB R111, R212, R111 ;  /* 0x0000006fd46f723e */ /* 0x010fe400000010ff */
[----:B------:R-:W-:Y:S02]  /*3f0d0*/  F2FP.BF16.F32.PACK_AB R114, R208, R114 ;  /* 0x00000072d072723e */ /* 0x000fe400000010ff */
[----:B------:R-:W-:Y:S01]  /*3f0e0*/  F2FP.BF16.F32.PACK_AB R115, R204, R115 ;  /* 0x00000073cc73723e */ /* 0x000fe200000010ff */
[----:B------:R-:W4:Y:S04]  /*3f0f0*/  LDL.LU R212, [R1+0x9c] ;  /* 0x00009c0001d47983 */ /* 0x000f280000300800 */
[----:B------:R-:W4:Y:S04]  /*3f100*/  LDL.LU R208, [R1+0xb0] ;  /* 0x0000b00001d07983 */ /* 0x000f280000300800 */
[----:B------:R-:W4:Y:S01]  /*3f110*/  LDL.LU R204, [R1+0xa8] ;  /* 0x0000a80001cc7983 */ /* 0x000f220000300800 */
[----:B0-----:R-:W-:-:S03]  /*3f120*/  F2FP.BF16.F32.PACK_AB R149, R192, R188 ;  /* 0x000000bcc095723e */ /* 0x001fc600000010ff */
[----:B------:R0:W-:Y:S01]  /*3f130*/  STSM.16.M88.4 [R252], R144 ;  /* 0x00000090fc007844 */ /* 0x0001e20000000200 */
[----:B---3--:R-:W-:Y:S02]  /*3f140*/  F2FP.BF16.F32.PACK_AB R151, R176, R172 ;  /* 0x000000acb097723e */ /* 0x008fe400000010ff */
[----:B0-----:R-:W-:Y:S02]  /*3f150*/  F2FP.BF16.F32.PACK_AB R145, R200, R196 ;  /* 0x000000c4c891723e */ /* 0x001fe400000010ff */
[----:B------:R-:W3:Y:S04]  /*3f160*/  LDL.LU R200, [R1+0x2b4] ;  /* 0x0002b40001c87983 */ /* 0x000ee80000300800 */
[----:B------:R-:W3:Y:S01]  /*3f170*/  LDL.LU R196, [R1+0x2b0] ;  /* 0x0002b00001c47983 */ /* 0x000ee20000300800 */
[----:B------:R-:W-:-:S03]  /*3f180*/  F2FP.BF16.F32.PACK_AB R146, R184, R180 ;  /* 0x000000b4b892723e */ /* 0x000fc600000010ff */
[----:B------:R-:W3:Y:S04]  /*3f190*/  LDL.LU R239, [R1+0x41c] ;  /* 0x00041c0001ef7983 */ /* 0x000ee80000300800 */
[----:B------:R-:W3:Y:S04]  /*3f1a0*/  LDL.LU R238, [R1+0x418] ;  /* 0x0004180001ee7983 */ /* 0x000ee80000300800 */
[----:B------:R-:W3:Y:S04]  /*3f1b0*/  LDL.LU R192, [R1+0x2c4] ;  /* 0x0002c40001c07983 */ /* 0x000ee80000300800 */
[----:B------:R-:W3:Y:S04]  /*3f1c0*/  LDL.LU R188, [R1+0x2b8] ;  /* 0x0002b80001bc7983 */ /* 0x000ee80000300800 */
[----:B------:R-:W3:Y:S04]  /*3f1d0*/  LDL.LU R184, [R1+0x424] ;  /* 0x0004240001b87983 */ /* 0x000ee80000300800 */
[----:B------:R-:W3:Y:S04]  /*3f1e0*/  LDL.LU R180, [R1+0x420] ;  /* 0x0004200001b47983 */ /* 0x000ee80000300800 */
[----:B------:R-:W3:Y:S04]  /*3f1f0*/  LDL.LU R176, [R1+0xc8] ;  /* 0x0000c80001b07983 */ /* 0x000ee80000300800 */
[----:B------:R-:W3:Y:S01]  /*3f200*/  LDL.LU R172, [R1+0xc0] ;  /* 0x0000c00001ac7983 */ /* 0x000ee20000300800 */
[----:B------:R-:W-:Y:S01]  /*3f210*/  F2FP.BF16.F32.PACK_AB R98, R100, R89 ;  /* 0x000000596462723e */ /* 0x000fe200000010ff */
[----:B------:R-:W-:Y:S01]  /*3f220*/  BAR.SYNC.DEFER_BLOCKING 0x0 ;  /* 0x0000000000007b1d */ /* 0x000fe20000010000 */
[----:B------:R-:W-:-:S05]  /*3f230*/  F2FP.BF16.F32.PACK_AB R96, R140, R141 ;  /* 0x0000008d8c60723e */ /* 0x000fca00000010ff */
[----:B------:R-:W0:Y:S02]  /*3f240*/  LDS.128 R88, [R0] ;  /* 0x0000000000587984 */ /* 0x000e240000000c00 */
[----:B------:R-:W-:Y:S01]  /*3f250*/  BAR.SYNC.DEFER_BLOCKING 0x0 ;  /* 0x0000000000007b1d */ /* 0x000fe20000010000 */
[----:B------:R-:W-:-:S05]  /*3f260*/  F2FP.BF16.F32.PACK_AB R103, R107, R103 ;  /* 0x000000676b67723e */ /* 0x000fca00000010ff */
[----:B------:R-:W-:Y:S02]  /*3f270*/  STSM.16.M88.4 [R252], R96 ;  /* 0x00000060fc007844 */ /* 0x000fe40000000200 */
[----:B------:R-:W-:Y:S01]  /*3f280*/  BAR.SYNC.DEFER_BLOCKING 0x0 ;  /* 0x0000000000007b1d */ /* 0x000fe20000010000 */
[----:B------:R-:W-:Y:S02]  /*3f290*/  F2FP.BF16.F32.PACK_AB R101, R92, R101 ;  /* 0x000000655c65723e */ /* 0x000fe400000010ff */
[----:B------:R-:W-:Y:S02]  /*3f2a0*/  F2FP.BF16.F32.PACK_AB R105, R93, R105 ;  /* 0x000000695d69723e */ /* 0x000fe400000010ff */
[----:B------:R-:W-:Y:S02]  /*3f2b0*/  F2FP.BF16.F32.PACK_AB R106, R106, R95 ;  /* 0x0000005f6a6a723e */ /* 0x000fe400000010ff */
[----:B------:R-:W-:Y:S02]  /*3f2c0*/  F2FP.BF16.F32.PACK_AB R107, R94, R108 ;  /* 0x0000006c5e6b723e */ /* 0x000fe400000010ff */
[----:B------:R-:W0:Y:S01]  /*3f2d0*/  LDS.128 R92, [R0] ;  /* 0x00000000005c7984 */ /* 0x000e220000000c00 */
[----:B------:R-:W-:Y:S01]  /*3f2e0*/  F2FP.BF16.F32.PACK_AB R100, R136, R137 ;  /* 0x000000898864723e */ /* 0x000fe200000010ff */
[----:B------:R-:W-:Y:S06]  /*3f2f0*/  BAR.SYNC.DEFER_BLOCKING 0x0 ;  /* 0x0000000000007b1d */ /* 0x000fec0000010000 */
[----:B------:R-:W-:Y:S02]  /*3f300*/  STSM.16.M88.4 [R252], R100 ;  /* 0x00000064fc007844 */ /* 0x000fe40000000200 */
[----:B------:R-:W-:Y:S01]  /*3f310*/  BAR.SYNC.DEFER_BLOCKING 0x0 ;  /* 0x0000000000007b1d */ /* 0x000fe20000010000 */
[----:B------:R-:W-:-:S05]  /*3f320*/  F2FP.BF16.F32.PACK_AB R104, R132, R133 ;  /* 0x000000858468723e */ /* 0x000fca00000010ff */
[----:B------:R-:W0:Y:S02]  /*3f330*/  LDS.128 R96, [R0] ;  /* 0x0000000000607984 */ /* 0x000e240000000c00 */
[----:B------:R-:W-:Y:S06]  /*3f340*/  BAR.SYNC.DEFER_BLOCKING 0x0 ;  /* 0x0000000000007b1d */ /* 0x000fec0000010000 */
[----:B------:R-:W-:Y:S02]  /*3f350*/  STSM.16.M88.4 [R252], R104 ;  /* 0x00000068fc007844 */ /* 0x000fe40000000200 */
[----:B------:R-:W-:Y:S01]  /*3f360*/  BAR.SYNC.DEFER_BLOCKING 0x0 ;  /* 0x0000000000007b1d */ /* 0x000fe20000010000 */
[----:B------:R-:W-:-:S02]  /*3f370*/  F2FP.BF16.F32.PACK_AB R108, R128, R129 ;  /* 0x00000081806c723e */ /* 0x000fc400000010ff */
[----:B------:R-:W-:-:S03]  /*3f380*/  F2FP.BF16.F32.PACK_AB R109, R112, R109 ;  /* 0x0000006d706d723e */ /* 0x000fc600000010ff */
[----:B------:R-:W0:Y:S02]  /*3f390*/  LDS.128 R100, [R0] ;  /* 0x0000000000647984 */ /* 0x000e240000000c00 */
        /* <DEDUP_REMOVED lines=9> */
[----:B--2---:R-:W-:Y:S02]  /*3f430*/  F2FP.BF16.F32.PACK_AB R150, R224, R220 ;  /* 0x000000dce096723e */ /* 0x004fe400000010ff */
[----:B----4-:R-:W-:Y:S01]  /*3f440*/  F2FP.BF16.F32.PACK_AB R153, R216, R212 ;  /* 0x000000d4d899723e */ /* 0x010fe200000010ff */
[----:B------:R-:W2:Y:S04]  /*3f450*/  LDL.LU R247, [R1+0xe0] ;  /* 0x0000e00001f77983 */ /* 0x000ea80000300800 */
[----:B------:R-:W2:Y:S01]  /*3f460*/  LDL.LU R234, [R1+0xd8] ;  /* 0x0000d80001ea7983 */ /* 0x000ea20000300800 */
[----:B------:R-:W-:-:S03]  /*3f470*/  F2FP.BF16.F32.PACK_AB R157, R208, R204 ;  /* 0x000000ccd09d723e */ /* 0x000fc600000010ff */
[----:B------:R-:W4:Y:S04]  /*3f480*/  LDL.LU R224, [R1+0x2f4] ;  /* 0x0002f40001e07983 */ /* 0x000f280000300800 */
[----:B------:R-:W4:Y:S04]  /*3f490*/  LDL.LU R220, [R1+0x2f0] ;  /* 0x0002f00001dc7983 */ /* 0x000f280000300800 */
[----:B------:R-:W0:Y:S01]  /*3f4a0*/  LDS.128 R108, [R0] ;  /* 0x00000000006c7984 */ /* 0x000e220000000c00 */
[----:B------:R-:W-:Y:S01]  /*3f4b0*/  F2FP.BF16.F32.PACK_AB R144, R120, R121 ;  /* 0x000000797890723e */ /* 0x000fe200000010ff */
[----:B------:R-:W-:Y:S01]  /*3f4c0*/  BAR.SYNC.DEFER_BLOCKING 0x0 ;  /* 0x0000000000007b1d */ /* 0x000fe20000010000 */
[----:B---3--:R-:W-:-:S02]  /*3f4d0*/  F2FP.BF16.F32.PACK_AB R154, R200, R196 ;  /* 0x000000c4c89a723e */ /* 0x008fc400000010ff */
[----:B------:R-:W-:-:S03]  /*3f4e0*/  F2FP.BF16.F32.PACK_AB R158, R192, R188 ;  /* 0x000000bcc09e723e */ /* 0x000fc600000010ff */
[----:B------:R-:W3:Y:S04]  /*3f4f0*/  LDL.LU R216, [R1+0x44c] ;  /* 0x00044c0001d87983 */ /* 0x000ee80000300800 */
[----:B------:R-:W3:Y:S04]  /*3f500*/  LDL.LU R212, [R1+0x448] ;  /* 0x0004480001d47983 */ /* 0x000ee80000300800 */
[----:B------:R-:W3:Y:S04]  /*3f510*/  LDL.LU R208, [R1+0x304] ;  /* 0x0003040001d07983 */ /* 0x000ee80000300800 */
[----:B------:R-:W3:Y:S01]  /*3f520*/  LDL.LU R204, [R1+0x2f8] ;  /* 0x0002f80001cc7983 */ /* 0x000ee20000300800 */
[----:B------:R-:W-:-:S03]  /*3f530*/  F2FP.BF16.F32.PACK_AB R159, R184, R180 ;  /* 0x000000b4b89f723e */ /* 0x000fc600000010ff */
[----:B------:R-:W3:Y:S04]  /*3f540*/  LDL.LU R200, [R1+0x454] ;  /* 0x0004540001c87983 */ /* 0x000ee80000300800 */
[----:B------:R-:W3:Y:S04]  /*3f550*/  LDL.LU R196, [R1+0x450] ;  /* 0x0004500001c47983 */ /* 0x000ee80000300800 */
[----:B------:R-:W3:Y:S04]  /*3f560*/  LDL.LU R192, [R1+0xf0] ;  /* 0x0000f00001c07983 */ /* 0x000ee80000300800 */
[----:B------:R-:W3:Y:S04]  /*3f570*/  LDL.LU R188, [R1+0xe8] ;  /* 0x0000e80001bc7983 */ /* 0x000ee80000300800 */
[----:B------:R1:W-:Y:S04]  /*3f580*/  STSM.16.M88.4 [R252], R144 ;  /* 0x00000090fc007844 */ /* 0x0003e80000000200 */
[----:B------:R-:W3:Y:S04]  /*3f590*/  LDL.LU R184, [R1+0x120] ;  /* 0x0001200001b87983 */ /* 0x000ee80000300800 */
[----:B------:R-:W3:Y:S01]  /*3f5a0*/  LDL.LU R180, [R1+0x100] ;  /* 0x0001000001b47983 */ /* 0x000ee20000300800 */
[----:B------:R-:W-:Y:S01]  /*3f5b0*/  BAR.SYNC.DEFER_BLOCKING 0x0 ;  /* 0x0000000000007b1d */ /* 0x000fe20000010000 */
[----:B-1----:R-:W-:-:S05]  /*3f5c0*/  F2FP.BF16.F32.PACK_AB R145, R176, R172 ;  /* 0x000000acb091723e */ /* 0x002fca00000010ff */
[----:B------:R-:W3:Y:S04]  /*3f5d0*/  LDL.LU R176, [R1+0x334] ;  /* 0x0003340001b07983 */ /* 0x000ee80000300800 */
[----:B------:R-:W3:Y:S04]  /*3f5e0*/  LDL.LU R172, [R1+0x330] ;  /* 0x0003300001ac7983 */ /* 0x000ee80000300800 */
[----:B------:R-:W1:Y:S01]  /*3f5f0*/  LDS.128 R112, [R0] ;  /* 0x0000000000707984 */ /* 0x000e620000000c00 */
[----:B------:R-:W-:Y:S01]  /*3f600*/  F2FP.BF16.F32.PACK_AB R148, R116, R117 ;  /* 0x000000757494723e */ /* 0x000fe200000010ff */
[----:B------:R-:W-:Y:S06]  /*3f610*/  BAR.SYNC.DEFER_BLOCKING 0x0 ;  /* 0x0000000000007b1d */ /* 0x000fec0000010000 */
[----:B------:R2:W-:Y:S01]  /*3f620*/  STSM.16.M88.4 [R252], R148 ;  /* 0x00000094fc007844 */ /* 0x0005e20000000200 */
[----:B------:R-:W-:Y:S01]  /*3f630*/  F2FP.BF16.F32.PACK_AB R156, R118, R119 ;  /* 0x00000077769c723e */ /* 0x000fe200000010ff */
[----:B------:R-:W-:Y:S01]  /*3f640*/  BAR.SYNC.DEFER_BLOCKING 0x0 ;  /* 0x0000000000007b1d */ /* 0x000fe20000010000 */
[----:B------:R-:W-:-:S02]  /*3f650*/  F2FP.BF16.F32.PACK_AB R152, R122, R123 ;  /* 0x0000007b7a98723e */ /* 0x000fc400000010ff */
[----:B------:R-:W-:-:S03]  /*3f660*/  F2FP.BF16.F32.PACK_AB R155, R239, R238 ;  /* 0x000000eeef9b723e */ /* 0x000fc600000010ff */
[----:B------:R-:W3:Y:S04]  /*3f670*/  LDL.LU R239, [R1+0x47c] ;  /* 0x00047c0001ef7983 */ /* 0x000ee80000300800 */
[----:B------:R-:W3:Y:S04]  /*3f680*/  LDL.LU R238, [R1+0x478] ;  /* 0x0004780001ee7983 */ /* 0x000ee80000300800 */
[----:B------:R-:W1:Y:S01]  /*3f690*/  LDS.128 R116, [R0] ;  /* 0x0000000000747984 */ /* 0x000e620000000c00 */
[----:B------:R-:W-:Y:S06]  /*3f6a0*/  BAR.SYNC.DEFER_BLOCKING 0x0 ;  /* 0x0000000000007b1d */ /* 0x000fec0000010000 */
[----:B------:R0:W-:Y:S02]  /*3f6b0*/  STSM.16.M88.4 [R252], R152 ;  /* 0x00000098fc007844 */ /* 0x0001e40000000200 */
[----:B------:R-:W-:Y:S06]  /*3f6c0*/  BAR.SYNC.DEFER_BLOCKING 0x0 ;  /* 0x0000000000007b1d */ /* 0x000fec0000010000 */
[----:B------:R-:W-:Y:S02]  /*3f6d0*/  LDS.128 R120, [R0] ;  /* 0x0000000000787984 */ /* 0x000fe40000000c00 */
[----:B------:R-:W-:Y:S06]  /*3f6e0*/  BAR.SYNC.DEFER_BLOCKING 0x0 ;  /* 0x0000000000007b1d */ /* 0x000fec0000010000 */
[----:B------:R0:W-:Y:S01]  /*3f6f0*/  STSM.16.M88.4 [R252], R156 ;  /* 0x0000009cfc007844 */ /* 0x0001e20000000200 */
[----:B--2---:R-:W-:-:S03]  /*3f700*/  F2FP.BF16.F32.PACK_AB R149, R247, R234 ;  /* 0x000000eaf795723e */ /* 0x004fc600000010ff */
[----:B------:R-:W2:Y:S04]  /*3f710*/  LDL.LU R247, [R1+0x344] ;  /* 0x0003440001f77983 */ /* 0x000ea80000300800 */
[----:B------:R-:W2:Y:S01]  /*3f720*/  LDL.LU R234, [R1+0x338] ;  /* 0x0003380001ea7983 */ /* 0x000ea20000300800 */
[----:B----4-:R-:W-:-:S03]  /*3f730*/  F2FP.BF16.F32.PACK_AB R146, R224, R220 ;  /* 0x000000dce092723e */ /* 0x010fc600000010ff */
        /* <DEDUP_REMOVED lines=8> */
[----:B------:R-:W-:-:S03]  /*3f7c0*/  F2FP.BF16.F32.PACK_AB R151, R200, R196 ;  /* 0x000000c4c897723e */ /* 0x000fc600000010ff */
[----:B------:R-:W3:Y:S04]  /*3f7d0*/  LDL.LU R200, [R1+0x36c] ;  /* 0x00036c0001c87983 */ /* 0x000ee80000300800 */
[----:B------:R-:W3:Y:S01]  /*3f7e0*/  LDL.LU R196, [R1+0x368] ;  /* 0x0003680001c47983 */ /* 0x000ee20000300800 */
[----:B0-----:R-:W-:-:S03]  /*3f7f0*/  F2FP.BF16.F32.PACK_AB R153, R192, R188 ;  /* 0x000000bcc099723e */ /* 0x001fc600000010ff */
        /* <DEDUP_REMOVED lines=8> */
[----:B------:R-:W-:Y:S01]  /*3f880*/  F2FP.BF16.F32.PACK_AB R148, R126, R127 ;  /* 0x0000007f7e94723e */ /* 0x000fe200000010ff */
[----:B------:R-:W-:Y:S01]  /*3f890*/  BAR.SYNC.DEFER_BLOCKING 0x0 ;  /* 0x0000000000007b1d */ /* 0x000fe20000010000 */
[----:B------:R-:W-:Y:S02]  /*3f8a0*/  F2FP.BF16.F32.PACK_AB R144, R130, R131 ;  /* 0x000000838290723e */ /* 0x000fe400000010ff */
[----:B------:R-:W-:Y:S02]  /*3f8b0*/  FSETP.NEU.AND P6, PT, R233, RZ, PT ;  /* 0x000000ffe900720b */ /* 0x000fe40003fcd000 */
[----:B------:R-:W-:Y:S01]  /*3f8c0*/  FSETP.NEU.AND P5, PT, R232, RZ, PT ;  /* 0x000000ffe800720b */ /* 0x000fe20003fad000 */
[----:B------:R-:W3:Y:S01]  /*3f8d0*/  LDL.LU R235, [R1+0x1a4] ;  /* 0x0001a40001eb7983 */ /* 0x000ee20000300800 */
[----:B------:R-:W-:-:S03]  /*3f8e0*/  FSETP.NEU.AND P2, PT, R237, RZ, PT ;  /* 0x000000ffed00720b */ /* 0x000fc60003f4d000 */
[----:B------:R-:W3:Y:S01]  /*3f8f0*/  LDL.LU R233, [R1+0x194] ;  /* 0x0001940001e97983 */ /* 0x000ee20000300800 */
[----:B------:R-:W-:-:S03]  /*3f900*/  FSETP.NEU.AND P1, PT, R236, RZ, PT ;  /* 0x000000ffec00720b */ /* 0x000fc60003f2d000 */
[----:B------:R-:W3:Y:S04]  /*3f910*/  LDL.LU R232, [R1+0x1c4] ;  /* 0x0001c40001e87983 */ /* 0x000ee80000300800 */
[----:B------:R-:W3:Y:S04]  /*3f920*/  LDL.LU R237, [R1+0x1b4] ;  /* 0x0001b40001ed7983 */ /* 0x000ee80000300800 */
[----:B------:R-:W-:Y:S01]  /*3f930*/  LDS.128 R124, [R0] ;  /* 0x00000000007c7984 */ /* 0x000fe20000000c00 */
[----:B------:R-:W-:Y:S06]  /*3f940*/  BAR.SYNC.DEFER_BLOCKING 0x0 ;  /* 0x0000000000007b1d */ /* 0x000fec0000010000 */
[----:B------:R-:W3:Y:S04]  /*3f950*/  LDL.LU R236, [R1+0x39c] ;  /* 0x00039c0001ec7983 */ /* 0x000ee80000300800 */
[----:B------:R-:W3:Y:S04]  /*3f960*/  LDL.LU R240, [R1+0x398] ;  /* 0x0003980001f07983 */ /* 0x000ee80000300800 */
[----:B------:R-:W-:Y:S01]  /*3f970*/  STSM.16.M88.4 [R252], R144 ;  /* 0x00000090fc007844 */ /* 0x000fe20000000200 */
[----:B------:R-:W-:Y:S01]  /*3f980*/  BAR.SYNC.DEFER_BLOCKING 0x0 ;  /* 0x0000000000007b1d */ /* 0x000fe20000010000 */
[----:B------:R-:W-:-:S05]  /*3f990*/  F2FP.BF16.F32.PACK_AB R155, R239, R238 ;  /* 0x000000eeef9b723e */ /* 0x000fca00000010ff */
[----:B------:R-:W3:Y:S04]  /*3f9a0*/  LDL.LU R239, [R1+0x4c4] ;  /* 0x0004c40001ef7983 */ /* 0x000ee80000300800 */
[----:B------:R-:W3:Y:S04]  /*3f9b0*/  LDL.LU R238, [R1+0x4c0] ;  /* 0x0004c00001ee7983 */ /* 0x000ee80000300800 */
[----:B------:R-:W-:Y:S01]  /*3f9c0*/  LDS.128 R128, [R0] ;  /* 0x0000000000807984 */ /* 0x000fe20000000c00 */
        /* <DEDUP_REMOVED lines=9> */
[----:B------:R-:W3:Y:S01]  /*3fa60*/  LDL.LU R216, [R1+0x248] ;  /* 0x0002480001d87983 */ /* 0x000ee20000300800 */
[----:B------:R-:W-:Y:S02]  /*3fa70*/  F2FP.BF16.F32.PACK_AB R161, R208, R204 ;  /* 0x000000ccd0a1723e */ /* 0x000fe400000010ff */
[----:B------:R-:W-:Y:S02]  /*3fa80*/  F2FP.BF16.F32.PACK_AB R150, R200, R196 ;  /* 0x000000c4c896723e */ /* 0x000fe400000010ff */
[----:B------:R-:W-:Y:S02]  /*3fa90*/  F2FP.BF16.F32.PACK_AB R151, R192, R188 ;  /* 0x000000bcc097723e */ /* 0x000fe400000010ff */
[----:B------:R-:W-:Y:S02]  /*3faa0*/  F2FP.BF16.F32.PACK_AB R162, R184, R180 ;  /* 0x000000b4b8a2723e */ /* 0x000fe400000010ff */
[----:B------:R-:W-:Y:S02]  /*3fab0*/  F2FP.BF16.F32.PACK_AB R163, R176, R172 ;  /* 0x000000acb0a3723e */ /* 0x000fe400000010ff */
        /* <DEDUP_REMOVED lines=12> */
[----:B------:R-:W-:Y:S06]  /*3fb80*/  BAR.SYNC.DEFER_BLOCKING 0x0 ;  /* 0x0000000000007b1d */ /* 0x000fec0000010000 */
[----:B------:R-:W-:Y:S02]  /*3fb90*/  LDS.128 R132, [R0] ;  /* 0x0000000000847984 */ /* 0x000fe40000000c00 */
[----:B------:R-:W-:Y:S06]  /*3fba0*/  BAR.SYNC.DEFER_BLOCKING 0x0 ;  /* 0x0000000000007b1d */ /* 0x000fec0000010000 */
[----:B------:R-:W-:Y:S02]  /*3fbb0*/  STSM.16.M88.4 [R252], R152 ;  /* 0x00000098fc007844 */ /* 0x000fe40000000200 */
[----:B------:R-:W-:Y:S01]  /*3fbc0*/  BAR.SYNC.DEFER_BLOCKING 0x0 ;  /* 0x0000000000007b1d */ /* 0x000fe20000010000 */
[----:B------:R-:W-:-:S05]  /*3fbd0*/  F2FP.BF16.F32.PACK_AB R156, R139, R138 ;  /* 0x0000008a8b9c723e */ /* 0x000fca00000010ff */
[----:B------:R-:W-:Y:S02]  /*3fbe0*/  LDS.128 R136, [R0] ;  /* 0x0000000000887984 */ /* 0x000fe40000000c00 */
[----:B------:R-:W-:Y:S01]  /*3fbf0*/  BAR.SYNC.DEFER_BLOCKING 0x0 ;  /* 0x0000000000007b1d */ /* 0x000fe20000010000 */
[----:B------:R-:W-:-:S05]  /*3fc00*/  F2FP.BF16.F32.PACK_AB R165, R232, R237 ;  /* 0x000000ede8a5723e */ /* 0x000fca00000010ff */
[----:B------:R0:W-:Y:S02]  /*3fc10*/  STSM.16.M88.4 [R252], R156 ;  /* 0x0000009cfc007844 */ /* 0x0001e40000000200 */
[----:B0-----:R-:W-:Y:S02]  /*3fc20*/  F2FP.BF16.F32.PACK_AB R157, R235, R233 ;  /* 0x000000e9eb9d723e */ /* 0x001fe400000010ff */
[----:B------:R-:W-:Y:S02]  /*3fc30*/  F2FP.BF16.F32.PACK_AB R158, R236, R240 ;  /* 0x000000f0ec9e723e */ /* 0x000fe400000010ff */
[----:B------:R-:W-:Y:S02]  /*3fc40*/  F2FP.BF16.F32.PACK_AB R159, R239, R238 ;  /* 0x000000eeef9f723e */ /* 0x000fe400000010ff */
[----:B--2---:R-:W-:Y:S02]  /*3fc50*/  F2FP.BF16.F32.PACK_AB R166, R247, R234 ;  /* 0x000000eaf7a6723e */ /* 0x004fe400000010ff */
[----:B----4-:R-:W-:-:S02]  /*3fc60*/  F2FP.BF16.F32.PACK_AB R167, R224, R220 ;  /* 0x000000dce0a7723e */ /* 0x010fc400000010ff */
[----:B---3--:R-:W-:Y:S02]  /*3fc70*/  F2FP.BF16.F32.PACK_AB R169, R216, R172 ;  /* 0x000000acd8a9723e */ /* 0x008fe400000010ff */
[----:B------:R-:W-:Y:S02]  /*3fc80*/  F2FP.BF16.F32.PACK_AB R173, R212, R208 ;  /* 0x000000d0d4ad723e */ /* 0x000fe400000010ff */
[----:B------:R-:W-:Y:S02]  /*3fc90*/  F2FP.BF16.F32.PACK_AB R175, R180, R176 ;  /* 0x000000b0b4af723e */ /* 0x000fe400000010ff */
[----:B------:R-:W2:Y:S04]  /*3fca0*/  LDL.LU R176, [R1+0x60] ;  /* 0x0000600001b07983 */ /* 0x000ea80000300800 */
[----:B------:R-:W3:Y:S04]  /*3fcb0*/  LDL.LU R221, [R1+0x288] ;  /* 0x0002880001dd7983 */ /* 0x000ee80000300800 */
[----:B------:R-:W3:Y:S04]  /*3fcc0*/  LDL.LU R227, [R1+0x27c] ;  /* 0x00027c0001e37983 */ /* 0x000ee80000300800 */
[----:B------:R-:W4:Y:S04]  /*3fcd0*/  LDL.LU R225, [R1+0x6c] ;  /* 0x00006c0001e17983 */ /* 0x000f280000300800 */
[----:B------:R-:W4:Y:S04]  /*3fce0*/  LDL.LU R180, [R1+0x64] ;  /* 0x0000640001b47983 */ /* 0x000f280000300800 */
[----:B------:R-:W2:Y:S04]  /*3fcf0*/  LDL.LU R231, [R1+0x298] ;  /* 0x0002980001e77983 */ /* 0x000ea80000300800 */
[----:B------:R-:W2:Y:S04]  /*3fd00*/  LDL.LU R230, [R1+0x290] ;  /* 0x0002900001e67983 */ /* 0x000ea80000300800 */
[----:B------:R-:W2:Y:S04]  /*3fd10*/  LDL.LU R229, [R1+0x3fc] ;  /* 0x0003fc0001e57983 */ /* 0x000ea80000300800 */
[----:B------:R-:W2:Y:S04]  /*3fd20*/  LDL.LU R228, [R1+0x3f8] ;  /* 0x0003f80001e47983 */ /* 0x000ea80000300800 */
[----:B------:R-:W2:Y:S04]  /*3fd30*/  LDL.LU R243, [R1+0x504] ;  /* 0x0005040001f37983 */ /* 0x000ea80000300800 */
[----:B------:R-:W2:Y:S04]  /*3fd40*/  LDL.LU R235, [R1+0x500] ;  /* 0x0005000001eb7983 */ /* 0x000ea80000300800 */
[----:B------:R-:W2:Y:S01]  /*3fd50*/  LDL.LU R233, [R1+0x40c] ;  /* 0x00040c0001e97983 */ /* 0x000ea20000300800 */
[----:B------:R-:W-:-:S03]  /*3fd60*/  F2FP.BF16.F32.PACK_AB R174, R188, R184 ;  /* 0x000000b8bcae723e */ /* 0x000fc600000010ff */
        /* <DEDUP_REMOVED lines=21> */
[----:B------:R-:W2:Y:S01]  /*3fec0*/  LDL.LU R9, [R1+0xa0] ;  /* 0x0000a00001097983 */ /* 0x000ea20000300800 */
        /* <DEDUP_REMOVED lines=9> */
[----:B---3--:R-:W-:Y:S02]  /*3ff60*/  F2FP.BF16.F32.PACK_AB R177, R221, R227 ;  /* 0x000000e3ddb1723e */ /* 0x008fe400000010ff */
[----:B----4-:R-:W-:Y:S02]  /*3ff70*/  F2FP.BF16.F32.PACK_AB R180, R225, R180 ;  /* 0x000000b4e1b4723e */ /* 0x010fe400000010ff */
[----:B--2---:R-:W-:Y:S02]  /*3ff80*/  F2FP.BF16.F32.PACK_AB R181, R231, R230 ;  /* 0x000000e6e7b5723e */ /* 0x004fe400000010ff */
[----:B------:R-:W-:Y:S02]  /*3ff90*/  F2FP.BF16.F32.PACK_AB R178, R229, R228 ;  /* 0x000000e4e5b2723e */ /* 0x000fe400000010ff */
[----:B------:R-:W-:-:S02]  /*3ffa0*/  F2FP.BF16.F32.PACK_AB R179, R243, R235 ;  /* 0x000000ebf3b3723e */ /* 0x000fc400000010ff */
[----:B------:R-:W-:Y:S02]  /*3ffb0*/  F2FP.BF16.F32.PACK_AB R182, R233, R232 ;  /* 0x000000e8e9b6723e */ /* 0x000fe400000010ff */
[----:B------:R-:W-:Y:S02]  /*3ffc0*/  F2FP.BF16.F32.PACK_AB R183, R237, R236 ;  /* 0x000000ecedb7723e */ /* 0x000fe400000010ff */
[----:B------:R-:W-:Y:S02]  /*3ffd0*/  F2FP.BF16.F32.PACK_AB R184, R240, R184 ;  /* 0x000000b8f0b8723e */ /* 0x000fe400000010ff */
[----:B------:R-:W-:Y:S02]  /*3ffe0*/  F2FP.BF16.F32.PACK_AB R185, R239, R238 ;  /* 0x000000eeefb9723e */ /* 0x000fe400000010ff */
[----:B------:R-:W-:Y:S02]  /*3fff0*/  F2FP.BF16.F32.PACK_AB R188, R247, R188 ;  /* 0x000000bcf7bc723e */ /* 0x000fe400000010ff */
[----:B------:R-:W-:-:S02]  /*40000*/  F2FP.BF16.F32.PACK_AB R189, R234, R224 ;  /* 0x000000e0eabd723e */ /* 0x000fc400000010ff */
[----:B------:R-:W-:Y:S02]  /*40010*/  F2FP.BF16.F32.PACK_AB R187, R212, R208 ;  /* 0x000000d0d4bb723e */ /* 0x000fe400000010ff */
[----:B------:R-:W-:Y:S02]  /*40020*/  F2FP.BF16.F32.PACK_AB R191, R196, R192 ;  /* 0x000000c0c4bf723e */ /* 0x000fe400000010ff */
[----:B------:R-:W2:Y:S04]  /*40030*/  LDL.LU R192, [R1+0x98] ;  /* 0x0000980001c07983 */ /* 0x000ea80000300800 */
[----:B------:R-:W3:Y:S04]  /*40040*/  LDL.LU R7, [R1+0x308] ;  /* 0x0003080001077983 */ /* 0x000ee80000300800 */
        /* <DEDUP_REMOVED lines=14> */
[----:B------:R-:W-:-:S03]  /*40130*/  F2FP.BF16.F32.PACK_AB R190, R204, R200 ;  /* 0x000000c8ccbe723e */ /* 0x000fc600000010ff */
        /* <DEDUP_REMOVED lines=16> */
[----:B------:R-:W-:Y:S01]  /*40240*/  STSM.16.M88.4 [R252], R160 ;  /* 0x000000a0fc007844 */ /* 0x000fe20000000200 */
[----:B------:R-:W-:Y:S01]  /*40250*/  BAR.SYNC.DEFER_BLOCKING 0x0 ;  /* 0x0000000000007b1d */ /* 0x000fe20000010000 */
[----:B------:R-:W-:-:S02]  /*40260*/  F2FP.BF16.F32.PACK_AB R156, R242, R241 ;  /* 0x000000f1f29c723e */ /* 0x000fc400000010ff */
[----:B------:R-:W-:Y:S02]  /*40270*/  F2FP.BF16.F32.PACK_AB R164, R245, R244 ;  /* 0x000000f4f5a4723e */ /* 0x000fe400000010ff */
[----:B------:R-:W-:Y:S02]  /*40280*/  F2FP.BF16.F32.PACK_AB R168, R248, R246 ;  /* 0x000000f6f8a8723e */ /* 0x000fe400000010ff */
[----:B------:R-:W-:Y:S01]  /*40290*/  F2FP.BF16.F32.PACK_AB R172, R250, R249 ;  /* 0x000000f9faac723e */ /* 0x000fe200000010ff */
[----:B------:R-:W4:Y:S04]  /*402a0*/  LDL.LU R217, [R1+0x150] ;  /* 0x0001500001d97983 */ /* 0x000f280000300800 */
[----:B------:R-:W-:Y:S01]  /*402b0*/  LDS.128 R148, [R0] ;  /* 0x0000000000947984 */ /* 0x000fe20000000c00 */
[----:B------:R-:W-:Y:S06]  /*402c0*/  BAR.SYNC.DEFER_BLOCKING 0x0 ;  /* 0x0000000000007b1d */ /* 0x000fec0000010000 */
[----:B------:R-:W-:Y:S02]  /*402d0*/  STSM.16.M88.4 [R252], R156 ;  /* 0x0000009cfc007844 */ /* 0x000fe40000000200 */
[----:B------:R-:W-:Y:S06]  /*402e0*/  BAR.SYNC.DEFER_BLOCKING 0x0 ;  /* 0x0000000000007b1d */ /* 0x000fec0000010000 */
[----:B------:R-:W0:Y:S02]  /*402f0*/  LDS.128 R152, [R0] ;  /* 0x0000000000987984 */ /* 0x000e240000000c00 */
        /* <DEDUP_REMOVED lines=8> */
[----:B------:R-:W-:Y:S01]  /*40380*/  BAR.SYNC.DEFER_BLOCKING 0x0 ;  /* 0x0000000000007b1d */ /* 0x000fe20000010000 */
[----:B--2---:R-:W-:-:S02]  /*40390*/  F2FP.BF16.F32.PACK_AB R192, R9, R192 ;  /* 0x000000c009c0723e */ /* 0x004fc400000010ff */
[----:B---3--:R-:W-:Y:S02]  /*403a0*/  F2FP.BF16.F32.PACK_AB R193, R7, R5 ;  /* 0x0000000507c1723e */ /* 0x008fe400000010ff */
[----:B----4-:R-:W-:Y:S02]  /*403b0*/  F2FP.BF16.F32.PACK_AB R196, R4, R196 ;  /* 0x000000c404c4723e */ /* 0x010fe400000010ff */
[----:B------:R-:W-:Y:S01]  /*403c0*/  F2FP.BF16.F32.PACK_AB R197, R223, R221 ;  /* 0x000000dddfc5723e */ /* 0x000fe200000010ff */
[----:B------:R-:W-:Y:S01]  /*403d0*/  STSM.16.M88.4 [R252], R172 ;  /* 0x000000acfc007844 */ /* 0x000fe20000000200 */
[----:B------:R-:W-:Y:S01]  /*403e0*/  BAR.SYNC.DEFER_BLOCKING 0x0 ;  /* 0x0000000000007b1d */ /* 0x000fe20000010000 */
[----:B------:R-:W-:Y:S02]  /*403f0*/  F2FP.BF16.F32.PACK_AB R194, R227, R225 ;  /* 0x000000e1e3c2723e */ /* 0x000fe400000010ff */
[----:B------:R-:W-:Y:S02]  /*40400*/  F2FP.BF16.F32.PACK_AB R195, R231, R230 ;  /* 0x000000e6e7c3723e */ /* 0x000fe400000010ff */
[----:B------:R-:W-:-:S02]  /*40410*/  F2FP.BF16.F32.PACK_AB R198, R229, R228 ;  /* 0x000000e4e5c6723e */ /* 0x000fc400000010ff */
[----:B------:R-:W-:Y:S02]  /*40420*/  F2FP.BF16.F32.PACK_AB R199, R243, R235 ;  /* 0x000000ebf3c7723e */ /* 0x000fe400000010ff */
[----:B------:R-:W-:Y:S02]  /*40430*/  F2FP.BF16.F32.PACK_AB R212, R233, R212 ;  /* 0x000000d4e9d4723e */ /* 0x000fe400000010ff */
[----:B------:R-:W-:Y:S01]  /*40440*/  F2FP.BF16.F32.PACK_AB R213, R232, R237 ;  /* 0x000000ede8d5723e */ /* 0x000fe200000010ff */
[----:B------:R-:W2:Y:S01]  /*40450*/  LDS.128 R164, [R0] ;  /* 0x0000000000a47984 */ /* 0x000ea20000000c00 */
[----:B------:R-:W-:Y:S02]  /*40460*/  F2FP.BF16.F32.PACK_AB R200, R236, R200 ;  /* 0x000000c8ecc8723e */ /* 0x000fe400000010ff */
[----:B------:R-:W-:Y:S02]  /*40470*/  F2FP.BF16.F32.PACK_AB R201, R240, R239 ;  /* 0x000000eff0c9723e */ /* 0x000fe400000010ff */
[----:B------:R-:W-:-:S02]  /*40480*/  F2FP.BF16.F32.PACK_AB R203, R208, R204 ;  /* 0x000000ccd0cb723e */ /* 0x000fc400000010ff */
[----:B------:R-:W3:Y:S04]  /*40490*/  LDL.LU R204, [R1+0x138] ;  /* 0x0001380001cc7983 */ /* 0x000ee80000300800 */
[----:B------:R-:W4:Y:S04]  /*404a0*/  LDL.LU R10, [R1+0x37c] ;  /* 0x00037c00010a7983 */ /* 0x000f280000300800 */
[----:B------:R-:W4:Y:S04]  /*404b0*/  LDL.LU R11, [R1+0x374] ;  /* 0x00037400010b7983 */ /* 0x000f280000300800 */
[----:B------:R-:W2:Y:S04]  /*404c0*/  LDL.LU R8, [R1+0x18c] ;  /* 0x00018c0001087983 */ /* 0x000ea80000300800 */
[----:B------:R-:W2:Y:S04]  /*404d0*/  LDL.LU R208, [R1+0x17c] ;  /* 0x00017c0001d07983 */ /* 0x000ea80000300800 */
[----:B------:R-:W2:Y:S04]  /*404e0*/  LDL.LU R9, [R1+0x384] ;  /* 0x0003840001097983 */ /* 0x000ea80000300800 */
[----:B------:R-:W2:Y:S04]  /*404f0*/  LDL.LU R7, [R1+0x380] ;  /* 0x0003800001077983 */ /* 0x000ea80000300800 */
[----:B------:R-:W3:Y:S04]  /*40500*/  LDL.LU R5, [R1+0x4b4] ;  /* 0x0004b40001057983 */ /* 0x000ee80000300800 */
[----:B------:R-:W3:Y:S04]  /*40510*/  LDL.LU R4, [R1+0x4b0] ;  /* 0x0004b00001047983 */ /* 0x000ee80000300800 */
[----:B------:R-:W4:Y:S04]  /*40520*/  LDL.LU R223, [R1+0x57c] ;  /* 0x00057c0001df7983 */ /* 0x000f280000300800 */
[----:B------:R-:W4:Y:S04]  /*40530*/  LDL.LU R221, [R1+0x578] ;  /* 0x0005780001dd7983 */ /* 0x000f280000300800 */
[----:B------:R-:W2:Y:S04]  /*40540*/  LDL.LU R227, [R1+0x4bc] ;  /* 0x0004bc0001e37983 */ /* 0x000ea80000300800 */
[----:B------:R-:W2:Y:S04]  /*40550*/  LDL.LU R225, [R1+0x4b8] ;  /* 0x0004b80001e17983 */ /* 0x000ea80000300800 */
[----:B------:R-:W3:Y:S04]  /*40560*/  LDL.LU R231, [R1+0x584] ;  /* 0x0005840001e77983 */ /* 0x000ee80000300800 */
[----:B------:R-:W3:Y:S04]  /*40570*/  LDL.LU R230, [R1+0x580] ;  /* 0x0005800001e67983 */ /* 0x000ee80000300800 */
[----:B------:R-:W3:Y:S01]  /*40580*/  LDL.LU R229, [R1+0x1ac] ;  /* 0x0001ac0001e57983 */ /* 0x000ee20000300800 */
[----:B------:R-:W-:-:S03]  /*40590*/  F2FP.BF16.F32.PACK_AB R202, R220, R216 ;  /* 0x000000d8dcca723e */ /* 0x000fc600000010ff */
[----:B------:R-:W3:Y:S04]  /*405a0*/  LDL.LU R228, [R1+0x19c] ;  /* 0x00019c0001e47983 */ /* 0x000ee80000300800 */
[----:B------:R-:W3:Y:S04]  /*405b0*/  LDL.LU R243, [R1+0x3ac] ;  /* 0x0003ac0001f37983 */ /* 0x000ee80000300800 */
[----:B------:R-:W3:Y:S01]  /*405c0*/  LDL.LU R235, [R1+0x3a4] ;  /* 0x0003a40001eb7983 */ /* 0x000ee20000300800 */
[----:B------:R-:W-:Y:S01]  /*405d0*/  BAR.SYNC.DEFER_BLOCKING 0x0 ;  /* 0x0000000000007b1d */ /* 0x000fe20000010000 */
[----:B------:R-:W-:-:S05]  /*405e0*/  F2FP.BF16.F32.PACK_AB R214, R238, R247 ;  /* 0x000000f7eed6723e */ /* 0x000fca00000010ff */
[----:B------:R-:W3:Y:S04]  /*405f0*/  LDL.LU R233, [R1+0x1d0] ;  /* 0x0001d00001e97983 */ /* 0x000ee80000300800 */
        /* <DEDUP_REMOVED lines=10> */
[----:B------:R-:W2:Y:S04]  /*406a0*/  LDL.LU R224, [R1+0x594] ;  /* 0x0005940001e07983 */ /* 0x000ea80000300800 */
[----:B------:R-:W2:Y:S01]  /*406b0*/  LDL.LU R220, [R1+0x590] ;  /* 0x0005900001dc7983 */ /* 0x000ea20000300800 */
[----:B------:R-:W-:-:S03]  /*406c0*/  F2FP.BF16.F32.PACK_AB R176, R176, R251 ;  /* 0x000000fbb0b0723e */ /* 0x000fc600000010ff */
[----:B------:R-:W3:Y:S04]  /*406d0*/  LDL.LU R14, [R1+0x24c] ;  /* 0x00024c00010e7983 */ /* 0x000ee80000300800 */
[----:B------:R-:W-:Y:S01]  /*406e0*/  STSM.16.M88.4 [R252], R176 ;  /* 0x000000b0fc007844 */ /* 0x000fe20000000200 */
        /* <DEDUP_REMOVED lines=20> */
[----:B------:R-:W-:Y:S01]  /*40830*/  BAR.SYNC.DEFER_BLOCKING 0x0 ;  /* 0x0000000000007b1d */ /* 0x000fe20000010000 */
[----:B----4-:R-:W-:-:S02]  /*40840*/  F2FP.BF16.F32.PACK_AB R207, R223, R221 ;  /* 0x000000dddfcf723e */ /* 0x010fc400000010ff */
[----:B--2---:R-:W-:-:S03]  /*40850*/  F2FP.BF16.F32.PACK_AB R219, R224, R220 ;  /* 0x000000dce0db723e */ /* 0x004fc600000010ff */
[----:B------:R-:W2:Y:S04]  /*40860*/  LDL.LU R220, [R1+0x1f0] ;  /* 0x0001f00001dc7983 */ /* 0x000ea80000300800 */
[----:B------:R-:W4:Y:S01]  /*40870*/  LDL.LU R15, [R1+0x3dc] ;  /* 0x0003dc00010f7983 */ /* 0x000f220000300800 */
[----:B------:R-:W-:-:S03]  /*40880*/  F2FP.BF16.F32.PACK_AB R210, R227, R225 ;  /* 0x000000e1e3d2723e */ /* 0x000fc600000010ff */
[----:B------:R-:W4:Y:S01]  /*40890*/  LDL.LU R221, [R1+0x3d4] ;  /* 0x0003d40001dd7983 */ /* 0x000f220000300800 */
[----:B------:R-:W-:-:S03]  /*408a0*/  F2FP.BF16.F32.PACK_AB R205, R10, R11 ;  /* 0x0000000b0acd723e */ /* 0x000fc600000010ff */
[----:B------:R-:W4:Y:S04]  /*408b0*/  LDL.LU R12, [R1+0x25c] ;  /* 0x00025c00010c7983 */ /* 0x000f280000300800 */
[----:B------:R-:W0:Y:S01]  /*408c0*/  LDS.128 R188, [R0] ;  /* 0x0000000000bc7984 */ /* 0x000e220000000c00 */
[----:B------:R-:W-:Y:S01]  /*408d0*/  BAR.SYNC.DEFER_BLOCKING 0x0 ;  /* 0x0000000000007b1d */ /* 0x000fe20000010000 */
[----:B---3--:R-:W-:-:S05]  /*408e0*/  F2FP.BF16.F32.PACK_AB R206, R5, R4 ;  /* 0x0000000405ce723e */ /* 0x008fca00000010ff */
[----:B------:R-:W3:Y:S04]  /*408f0*/  LDL.LU R224, [R1+0x254] ;  /* 0x0002540001e07983 */ /* 0x000ee80000300800 */
[----:B------:R-:W3:Y:S04]  /*40900*/  LDL.LU R13, [R1+0x3e4] ;  /* 0x0003e400010d7983 */ /* 0x000ee80000300800 */
[----:B------:R-:W3:Y:S04]  /*40910*/  LDL.LU R225, [R1+0x3e0] ;  /* 0x0003e00001e17983 */ /* 0x000ee80000300800 */
[----:B------:R-:W2:Y:S01]  /*40920*/  LDL.LU R10, [R1+0x4f4] ;  /* 0x0004f400010a7983 */ /* 0x000ea20000300800 */
[----:B------:R-:W-:-:S03]  /*40930*/  F2FP.BF16.F32.PACK_AB R204, R217, R204 ;  /* 0x000000ccd9cc723e */ /* 0x000fc600000010ff */
[----:B------:R-:W2:Y:S01]  /*40940*/  LDL.LU R11, [R1+0x4f0] ;  /* 0x0004f000010b7983 */ /* 0x000ea20000300800 */
[----:B------:R-:W-:-:S03]  /*40950*/  F2FP.BF16.F32.PACK_AB R216, R233, R216 ;  /* 0x000000d8e9d8723e */ /* 0x000fc600000010ff */
[----:B------:R-:W4:Y:S01]  /*40960*/  LDL.LU R5, [R1+0x59c] ;  /* 0x00059c0001057983 */ /* 0x000f220000300800 */
[----:B------:R-:W-:-:S03]  /*40970*/  F2FP.BF16.F32.PACK_AB R217, R232, R237 ;  /* 0x000000ede8d9723e */ /* 0x000fc600000010ff */
[----:B------:R-:W4:Y:S04]  /*40980*/  LDL.LU R223, [R1+0x598] ;  /* 0x0005980001df7983 */ /* 0x000f280000300800 */
[----:B------:R-:W3:Y:S04]  /*40990*/  LDL.LU R227, [R1+0x4fc] ;  /* 0x0004fc0001e37983 */ /* 0x000ee80000300800 */
[----:B------:R1:W-:Y:S04]  /*409a0*/  STSM.16.M88.4 [R252], R212 ;  /* 0x000000d4fc007844 */ /* 0x0003e80000000200 */
[----:B------:R-:W3:Y:S04]  /*409b0*/  LDL.LU R233, [R1+0x4f8] ;  /* 0x0004f80001e97983 */ /* 0x000ee80000300800 */
[----:B------:R-:W3:Y:S01]  /*409c0*/  LDL.LU R232, [R1+0x5a4] ;  /* 0x0005a40001e87983 */ /* 0x000ee20000300800 */
[----:B------:R-:W-:Y:S01]  /*409d0*/  BAR.SYNC.DEFER_BLOCKING 0x0 ;  /* 0x0000000000007b1d */ /* 0x000fe20000010000 */
[----:B-1----:R-:W-:-:S05]  /*409e0*/  F2FP.BF16.F32.PACK_AB R214, R236, R240 ;  /* 0x000000f0ecd6723e */ /* 0x002fca00000010ff */
[----:B------:R-:W3:Y:S04]  /*409f0*/  LDL.LU R236, [R1+0x5a0] ;  /* 0x0005a00001ec7983 */ /* 0x000ee80000300800 */
[----:B------:R-:W1:Y:S01]  /*40a00*/  LDS.128 R192, [R0] ;  /* 0x0000000000c07984 */ /* 0x000e620000000c00 */
[----:B------:R-:W-:Y:S06]  /*40a10*/  BAR.SYNC.DEFER_BLOCKING 0x0 ;  /* 0x0000000000007b1d */ /* 0x000fec0000010000 */
[----:B------:R-:W-:Y:S02]  /*40a20*/  STSM.16.M88.4 [R252], R200 ;  /* 0x000000c8fc007844 */ /* 0x000fe40000000200 */
[----:B------:R-:W-:Y:S01]  /*40a30*/  BAR.SYNC.DEFER_BLOCKING 0x0 ;  /* 0x0000000000007b1d */ /* 0x000fe20000010000 */
[----:B------:R-:W-:-:S02]  /*40a40*/  F2FP.BF16.F32.PACK_AB R208, R8, R208 ;  /* 0x000000d008d0723e */ /* 0x000fc400000010ff */
[----:B------:R-:W-:Y:S02]  /*40a50*/  F2FP.BF16.F32.PACK_AB R212, R229, R228 ;  /* 0x000000e4e5d4723e */ /* 0x000fe400000010ff */
[----:B------:R-:W-:Y:S01]  /*40a60*/  F2FP.BF16.F32.PACK_AB R209, R9, R7 ;  /* 0x0000000709d1723e */ /* 0x000fe200000010ff */
[----:B------:R-:W3:Y:S04]  /*40a70*/  LDL.LU R8, [R1+0x28c] ;  /* 0x00028c0001087983 */ /* 0x000ee80000300800 */
[----:B------:R-:W3:Y:S04]  /*40a80*/  LDL.LU R228, [R1+0x280] ;  /* 0x0002800001e47983 */ /* 0x000ee80000300800 */
[----:B------:R-:W3:Y:S01]  /*40a90*/  LDL.LU R9, [R1+0x408] ;  /* 0x0004080001097983 */ /* 0x000ee20000300800 */
[----:B------:R-:W-:-:S03]  /*40aa0*/  F2FP.BF16.F32.PACK_AB R211, R231, R230 ;  /* 0x000000e6e7d3723e */ /* 0x000fc600000010ff */
[----:B------:R-:W3:Y:S04]  /*40ab0*/  LDL.LU R229, [R1+0x400] ;  /* 0x0004000001e57983 */ /* 0x000ee80000300800 */
[----:B------:R-:W1:Y:S01]  /*40ac0*/  LDS.128 R196, [R0] ;  /* 0x0000000000c47984 */ /* 0x000e620000000c00 */
[----:B------:R-:W-:Y:S01]  /*40ad0*/  BAR.SYNC.DEFER_BLOCKING 0x0 ;  /* 0x0000000000007b1d */ /* 0x000fe20000010000 */
[----:B------:R-:W-:-:S05]  /*40ae0*/  F2FP.BF16.F32.PACK_AB R213, R243, R235 ;  /* 0x000000ebf3d5723e */ /* 0x000fca00000010ff */
        /* <DEDUP_REMOVED lines=8> */
[----:B------:R-:W-:Y:S01]  /*40b70*/  STSM.16.M88.4 [R252], R204 ;  /* 0x000000ccfc007844 */ /* 0x000fe20000000200 */
[----:B------:R-:W-:Y:S01]  /*40b80*/  BAR.SYNC.DEFER_BLOCKING 0x0 ;  /* 0x0000000000007b1d */ /* 0x000fe20000010000 */
[----:B------:R-:W-:-:S02]  /*40b90*/  F2FP.BF16.F32.PACK_AB R215, R239, R238 ;  /* 0x000000eeefd7723e */ /* 0x000fc400000010ff */
[----:B------:R-:W-:-:S03]  /*40ba0*/  F2FP.BF16.F32.PACK_AB R218, R247, R234 ;  /* 0x000000eaf7da723e */ /* 0x000fc600000010ff */
[----:B------:R-:W3:Y:S04]  /*40bb0*/  LDL.LU R239, [R1+0x51c] ;  /* 0x00051c0001ef7983 */ /* 0x000ee80000300800 */
[----:B------:R-:W3:Y:S04]  /*40bc0*/  LDL.LU R238, [R1+0x518] ;  /* 0x0005180001ee7983 */ /* 0x000ee80000300800 */
[----:B------:R-:W3:Y:S04]  /*40bd0*/  LDL.LU R247, [R1+0x5b4] ;  /* 0x0005b40001f77983 */ /* 0x000ee80000300800 */
[----:B------:R-:W3:Y:S04]  /*40be0*/  LDL.LU R234, [R1+0x5b0] ;  /* 0x0005b00001ea7983 */ /* 0x000ee80000300800 */
[----:B------:R-:W1:Y:S01]  /*40bf0*/  LDS.128 R200, [R0] ;  /* 0x0000000000c87984 */ /* 0x000e620000000c00 */
[----:B------:R-:W-:Y:S06]  /*40c00*/  BAR.SYNC.DEFER_BLOCKING 0x0 ;  /* 0x0000000000007b1d */ /* 0x000fec0000010000 */
[----:B------:R-:W-:Y:S02]  /*40c10*/  STSM.16.M88.4 [R252], R208 ;  /* 0x000000d0fc007844 */ /* 0x000fe40000000200 */
[----:B------:R-:W-:Y:S06]  /*40c20*/  BAR.SYNC.DEFER_BLOCKING 0x0 ;  /* 0x0000000000007b1d */ /* 0x000fec0000010000 */
[----:B------:R-:W1:Y:S02]  /*40c30*/  LDS.128 R204, [R0] ;  /* 0x0000000000cc7984 */ /* 0x000e640000000c00 */
[----:B------:R-:W-:Y:S01]  /*40c40*/  BAR.SYNC.DEFER_BLOCKING 0x0 ;  /* 0x0000000000007b1d */ /* 0x000fe20000010000 */
[----:B--2---:R-:W-:-:S05]  /*40c50*/  F2FP.BF16.F32.PACK_AB R222, R10, R11 ;  /* 0x0000000b0ade723e */ /* 0x004fca00000010ff */
[----:B------:R-:W2:Y:S01]  /*40c60*/  LDL.LU R10, [R1+0x2cc] ;  /* 0x0002cc00010a7983 */ /* 0x000ea20000300800 */
[----:B----4-:R-:W-:Y:S02]  /*40c70*/  F2FP.BF16.F32.PACK_AB R223, R5, R223 ;  /* 0x000000df05df723e */ /* 0x010fe400000010ff */
[----:B---3--:R-:W-:Y:S02]  /*40c80*/  F2FP.BF16.F32.PACK_AB R226, R227, R233 ;  /* 0x000000e9e3e2723e */ /* 0x008fe400000010ff */
[----:B------:R-:W-:Y:S02]  /*40c90*/  F2FP.BF16.F32.PACK_AB R227, R232, R236 ;  /* 0x000000ece8e3723e */ /* 0x000fe400000010ff */
[----:B------:R-:W2:Y:S04]  /*40ca0*/  LDL.LU R232, [R1+0x2c0] ;  /* 0x0002c00001e87983 */ /* 0x000ea80000300800 */
[----:B------:R-:W3:Y:S04]  /*40cb0*/  LDL.LU R11, [R1+0x43c] ;  /* 0x00043c00010b7983 */ /* 0x000ee80000300800 */
[----:B------:R-:W3:Y:S04]  /*40cc0*/  LDL.LU R233, [R1+0x434] ;  /* 0x0004340001e97983 */ /* 0x000ee80000300800 */
[----:B------:R-:W4:Y:S04]  /*40cd0*/  LDL.LU R5, [R1+0x2dc] ;  /* 0x0002dc0001057983 */ /* 0x000f280000300800 */
[----:B------:R-:W4:Y:S04]  /*40ce0*/  LDL.LU R236, [R1+0x2d4] ;  /* 0x0002d40001ec7983 */ /* 0x000f280000300800 */
[----:B------:R-:W-:Y:S01]  /*40cf0*/  STSM.16.M88.4 [R252], R212 ;  /* 0x000000d4fc007844 */ /* 0x000fe20000000200 */
[----:B------:R-:W-:Y:S06]  /*40d00*/  BAR.SYNC.DEFER_BLOCKING 0x0 ;  /* 0x0000000000007b1d */ /* 0x000fec0000010000 */
[----:B------:R-:W1:Y:S02]  /*40d10*/  LDS.128 R208, [R0] ;  /* 0x0000000000d07984 */ /* 0x000e640000000c00 */
[----:B------:R-:W-:Y:S06]  /*40d20*/  BAR.SYNC.DEFER_BLOCKING 0x0 ;  /* 0x0000000000007b1d */ /* 0x000fec0000010000 */
[----:B------:R-:W-:Y:S02]  /*40d30*/  STSM.16.M88.4 [R252], R216 ;  /* 0x000000d8fc007844 */ /* 0x000fe40000000200 */
[----:B------:R-:W-:Y:S01]  /*40d40*/  BAR.SYNC.DEFER_BLOCKING 0x0 ;  /* 0x0000000000007b1d */ /* 0x000fe20000010000 */
[----:B------:R-:W-:-:S02]  /*40d50*/  F2FP.BF16.F32.PACK_AB R220, R14, R220 ;  /* 0x000000dc0edc723e */ /* 0x000fc400000010ff */
[----:B------:R-:W-:-:S03]  /*40d60*/  F2FP.BF16.F32.PACK_AB R221, R15, R221 ;  /* 0x000000dd0fdd723e */ /* 0x000fc600000010ff */
        /* <DEDUP_REMOVED lines=12> */
[----:B------:R-:W1:Y:S01]  /*40e30*/  LDS.128 R220, [R0] ;  /* 0x0000000000dc7984 */ /* 0x000e620000000c00 */
[----:B------:R-:W-:Y:S02]  /*40e40*/  F2FP.BF16.F32.PACK_AB R229, R9, R229 ;  /* 0x000000e509e5723e */ /* 0x000fe400000010ff */
[----:B------:R-:W-:Y:S01]  /*40e50*/  F2FP.BF16.F32.PACK_AB R230, R230, R243 ;  /* 0x000000f3e6e6723e */ /* 0x000fe200000010ff */
[----:B------:R-:W4:Y:S01]  /*40e60*/  LDL.LU R8, [R1+0x444] ;  /* 0x0004440001087983 */ /* 0x000f220000300800 */
[----:B------:R-:W-:Y:S01]  /*40e70*/  F2FP.BF16.F32.PACK_AB R231, R235, R237 ;  /* 0x000000edebe7723e */ /* 0x000fe200000010ff */
[----:B------:R-:W-:Y:S01]  /*40e80*/  BAR.SYNC.DEFER_BLOCKING 0x0 ;  /* 0x0000000000007b1d */ /* 0x000fe20000010000 */
[----:B------:R-:W-:Y:S02]  /*40e90*/  F2FP.BF16.F32.PACK_AB R243, R247, R234 ;  /* 0x000000eaf7f3723e */ /* 0x000fe400000010ff */
[----:B------:R-:W-:-:S03]  /*40ea0*/  F2FP.BF16.F32.PACK_AB R240, R7, R240 ;  /* 0x000000f007f0723e */ /* 0x000fc600000010ff */
[----:B------:R-:W4:Y:S04]  /*40eb0*/  LDL.LU R237, [R1+0x440] ;  /* 0x0004400001ed7983 */ /* 0x000f280000300800 */
[----:B------:R-:W4:Y:S01]  /*40ec0*/  LDL.LU R9, [R1+0x534] ;  /* 0x0005340001097983 */ /* 0x000f220000300800 */
[----:B------:R-:W-:-:S03]  /*40ed0*/  F2FP.BF16.F32.PACK_AB R242, R239, R238 ;  /* 0x000000eeeff2723e */ /* 0x000fc600000010ff */
[----:B------:R-:W4:Y:S04]  /*40ee0*/  LDL.LU R234, [R1+0x530] ;  /* 0x0005300001ea7983 */ /* 0x000f280000300800 */
[----:B------:R-:W4:Y:S04]  /*40ef0*/  LDL.LU R7, [R1+0x5bc] ;  /* 0x0005bc0001077983 */ /* 0x000f280000300800 */
[----:B------:R-:W-:Y:S01]  /*40f00*/  STSM.16.M88.4 [R252], R228 ;  /* 0x000000e4fc007844 */ /* 0x000fe20000000200 */
[----:B------:R-:W-:Y:S06]  /*40f10*/  BAR.SYNC.DEFER_BLOCKING 0x0 ;  /* 0x0000000000007b1d */ /* 0x000fec0000010000 */
[----:B------:R-:W4:Y:S04]  /*40f20*/  LDL.LU R235, [R1+0x5b8] ;  /* 0x0005b80001eb7983 */ /* 0x000f280000300800 */
[----:B------:R-:W4:Y:S04]  /*40f30*/  LDL.LU R4, [R1+0x53c] ;  /* 0x00053c0001047983 */ /* 0x000f280000300800 */
[----:B------:R-:W4:Y:S04]  /*40f40*/  LDL.LU R238, [R1+0x538] ;  /* 0x0005380001ee7983 */ /* 0x000f280000300800 */
[----:B------:R-:W4:Y:S04]  /*40f50*/  LDL.LU R239, [R1+0x5c4] ;  /* 0x0005c40001ef7983 */ /* 0x000f280000300800 */
[----:B------:R-:W1:Y:S01]  /*40f60*/  LDS.128 R224, [R0] ;  /* 0x0000000000e07984 */ /* 0x000e620000000c00 */
[----:B------:R-:W-:Y:S06]  /*40f70*/  BAR.SYNC.DEFER_BLOCKING 0x0 ;  /* 0x0000000000007b1d */ /* 0x000fec0000010000 */
[----:B------:R-:W4:Y:S04]  /*40f80*/  LDL.LU R247, [R1+0x5c0] ;  /* 0x0005c00001f77983 */ /* 0x000f280000300800 */
[----:B------:R0:W-:Y:S01]  /*40f90*/  STSM.16.M88.4 [R252], R240 ;  /* 0x000000f0fc007844 */ /* 0x0001e20000000200 */
[----:B--2---:R-:W-:-:S02]  /*40fa0*/  F2FP.BF16.F32.PACK_AB R232, R10, R232 ;  /* 0x000000e80ae8723e */ /* 0x004fc400000010ff */
[----:B---3--:R-:W-:Y:S01]  /*40fb0*/  F2FP.BF16.F32.PACK_AB R233, R11, R233 ;  /* 0x000000e90be9723e */ /* 0x008fe200000010ff */
[----:B------:R-:W-:Y:S06]  /*40fc0*/  BAR.SYNC.DEFER_BLOCKING 0x0 ;  /* 0x0000000000007b1d */ /* 0x000fec0000010000 */
[----:B0-----:R-:W2:Y:S04]  /*40fd0*/  LDL.LU R240, [R1+0x30c] ;  /* 0x00030c0001f07983 */ /* 0x001ea80000300800 */
[----:B------:R-:W2:Y:S04]  /*40fe0*/  LDL.LU R241, [R1+0x300] ;  /* 0x0003000001f17983 */ /* 0x000ea80000300800 */
[----:B------:R-:W3:Y:S04]  /*40ff0*/  LDL.LU R242, [R1+0x46c] ;  /* 0x00046c0001f27983 */ /* 0x000ee80000300800 */
[----:B------:R-:W3:Y:S04]  /*41000*/  LDL.LU R243, [R1+0x464] ;  /* 0x0004640001f37983 */ /* 0x000ee80000300800 */
[----:B------:R-:W3:Y:S01]  /*41010*/  LDL.LU R251, [R1+0x31c] ;  /* 0x00031c0001fb7983 */ /* 0x000ee20000300800 */
[----:B----4-:R-:W-:-:S03]  /*41020*/  F2FP.BF16.F32.PACK_AB R236, R5, R236 ;  /* 0x000000ec05ec723e */ /* 0x010fc600000010ff */
        /* <DEDUP_REMOVED lines=15> */
[----:B------:R-:W0:Y:S01]  /*41120*/  LDS.128 R228, [R0] ;  /* 0x0000000000e47984 */ /* 0x000e220000000c00 */
[----:B------:R-:W-:-:S02]  /*41130*/  F2FP.BF16.F32.PACK_AB R237, R8, R237 ;  /* 0x000000ed08ed723e */ /* 0x000fc400000010ff */
[----:B------:R-:W-:Y:S02]  /*41140*/  F2FP.BF16.F32.PACK_AB R234, R9, R234 ;  /* 0x000000ea09ea723e */ /* 0x000fe400000010ff */
[----:B------:R-:W-:Y:S01]  /*41150*/  F2FP.BF16.F32.PACK_AB R235, R7, R235 ;  /* 0x000000eb07eb723e */ /* 0x000fe200000010ff */
[----:B------:R-:W-:Y:S01]  /*41160*/  BAR.SYNC.DEFER_BLOCKING 0x0 ;  /* 0x0000000000007b1d */ /* 0x000fe20000010000 */
[----:B------:R-:W-:-:S05]  /*41170*/  F2FP.BF16.F32.PACK_AB R238, R4, R238 ;  /* 0x000000ee04ee723e */ /* 0x000fca00000010ff */
[----:B------:R-:W4:Y:S04]  /*41180*/  LDL.LU R7, [R1+0x574] ;  /* 0x0005740001077983 */ /* 0x000f280000300800 */
[----:B------:R-:W4:Y:S04]  /*41190*/  LDL.LU R4, [R1+0x570] ;  /* 0x0005700001047983 */ /* 0x000f280000300800 */
[----:B------:R-:W4:Y:S04]  /*411a0*/  LDL.LU R8, [R1+0x5dc] ;  /* 0x0005dc0001087983 */ /* 0x000f280000300800 */
[----:B------:R-:W4:Y:S01]  /*411b0*/  LDL.LU R9, [R1+0x5d8] ;  /* 0x0005d80001097983 */ /* 0x000f220000300800 */
[----:B--2---:R-:W-:-:S02]  /*411c0*/  F2FP.BF16.F32.PACK_AB R240, R240, R241 ;  /* 0x000000f1f0f0723e */ /* 0x004fc400000010ff */
[----:B---3--:R-:W-:Y:S02]  /*411d0*/  F2FP.BF16.F32.PACK_AB R241, R242, R243 ;  /* 0x000000f3f2f1723e */ /* 0x008fe400000010ff */
[----:B----4-:R-:W-:Y:S02]  /*411e0*/  F2FP.BF16.F32.PACK_AB R242, R246, R5 ;  /* 0x00000005f6f2723e */ /* 0x010fe400000010ff */
[----:B------:R-:W2:Y:S04]  /*411f0*/  LDL.LU R5, [R1+0x10] ;  /* 0x0000100001057983 */ /* 0x000ea80000300800 */
[----:B------:R-:W-:Y:S01]  /*41200*/  STSM.16.M88.4 [R252], R232 ;  /* 0x000000e8fc007844 */ /* 0x000fe20000000200 */
[----:B------:R-:W-:Y:S01]  /*41210*/  BAR.SYNC.DEFER_BLOCKING 0x0 ;  /* 0x0000000000007b1d */ /* 0x000fe20000010000 */
[----:B------:R-:W-:-:S02]  /*41220*/  F2FP.BF16.F32.PACK_AB R239, R239, R247 ;  /* 0x000000f7efef723e */ /* 0x000fc400000010ff */
[----:B------:R-:W-:Y:S02]  /*41230*/  F2FP.BF16.F32.PACK_AB R243, R244, R245 ;  /* 0x000000f5f4f3723e */ /* 0x000fe400000010ff */
[----:B------:R-:W-:-:S03]  /*41240*/  F2FP.BF16.F32.PACK_AB R248, R251, R248 ;  /* 0x000000f8fbf8723e */ /* 0x000fc600000010ff */
[----:B------:R-:W3:Y:S01]  /*41250*/  LDC R247, c[0x0][0x278] ;  /* 0x00009e00fff77b82 */ /* 0x000ee20000000800 */
[----:B------:R-:W4:Y:S07]  /*41260*/  LDS.128 R232, [R0] ;  /* 0x0000000000e87984 */ /* 0x000f2e0000000c00 */
[----:B------:R-:W-:Y:S06]  /*41270*/  BAR.SYNC.DEFER_BLOCKING 0x0 ;  /* 0x0000000000007b1d */ /* 0x000fec0000010000 */
[----:B------:R-:W-:Y:S02]  /*41280*/  STSM.16.M88.4 [R252], R236 ;  /* 0x000000ecfc007844 */ /* 0x000fe40000000200 */
[----:B------:R-:W-:Y:S06]  /*41290*/  BAR.SYNC.DEFER_BLOCKING 0x0 ;  /* 0x0000000000007b1d */ /* 0x000fec0000010000 */
[----:B------:R-:W4:Y:S02]  /*412a0*/  LDS.128 R236, [R0] ;  /* 0x0000000000ec7984 */ /* 0x000f240000000c00 */
[----:B------:R-:W-:Y:S06]  /*412b0*/  BAR.SYNC.DEFER_BLOCKING 0x0 ;  /* 0x0000000000007b1d */ /* 0x000fec0000010000 */
[----:B------:R-:W-:Y:S02]  /*412c0*/  STSM.16.M88.4 [R252], R240 ;  /* 0x000000f0fc007844 */ /* 0x000fe40000000200 */
[----:B------:R-:W-:Y:S01]  /*412d0*/  BAR.SYNC.DEFER_BLOCKING 0x0 ;  /* 0x0000000000007b1d */ /* 0x000fe20000010000 */
[----:B------:R-:W-:-:S02]  /*412e0*/  F2FP.BF16.F32.PACK_AB R249, R249, R250 ;  /* 0x000000faf9f9723e */ /* 0x000fc400000010ff */
[----:B------:R-:W-:Y:S02]  /*412f0*/  F2FP.BF16.F32.PACK_AB R250, R18, R19 ;  /* 0x0000001312fa723e */ /* 0x000fe400000010ff */
[----:B------:R-:W-:-:S03]  /*41300*/  F2FP.BF16.F32.PACK_AB R251, R14, R10 ;  /* 0x0000000a0efb723e */ /* 0x000fc600000010ff */
[----:B------:R-:W1:Y:S01]  /*41310*/  LDC R19, c[0x0][0x278] ;  /* 0x00009e00ff137b82 */ /* 0x000e620000000800 */
[----:B------:R-:W-:Y:S02]  /*41320*/  F2FP.BF16.F32.PACK_AB R245, R13, R11 ;  /* 0x0000000b0df5723e */ /* 0x000fe400000010ff */
[----:B------:R-:W4:Y:S01]  /*41330*/  LDL.LU R11, [R1+0x14] ;  /* 0x00001400010b7983 */ /* 0x000f220000300800 */
[----:B------:R-:W-:-:S04]  /*41340*/  F2FP.BF16.F32.PACK_AB R244, R15, R12 ;  /* 0x0000000c0ff4723e */ /* 0x000fc800000010ff */
[----:B------:R-:W0:Y:S08]  /*41350*/  LDC R10, c[0x0][0x278] ;  /* 0x00009e00ff0a7b82 */ /* 0x000e300000000800 */
[----:B------:R-:W1:Y:S01]  /*41360*/  LDC R14, c[0x0][0x278] ;  /* 0x00009e00ff0e7b82 */ /* 0x000e620000000800 */
[----:B------:R-:W4:Y:S07]  /*41370*/  LDS.128 R240, [R0] ;  /* 0x0000000000f07984 */ /* 0x000f2e0000000c00 */
[----:B------:R-:W-:Y:S08]  /*41380*/  BAR.SYNC.DEFER_BLOCKING 0x0 ;  /* 0x0000000000007b1d */ /* 0x000ff00000010000 */
[----:B------:R-:W1:Y:S01]  /*41390*/  LDC R15, c[0x0][0x278] ;  /* 0x00009e00ff0f7b82 */ /* 0x000e620000000800 */
[----:B------:R-:W-:Y:S07]  /*413a0*/  STSM.16.M88.4 [R252], R248 ;  /* 0x000000f8fc007844 */ /* 0x000fee0000000200 */
[----:B------:R-:W-:Y:S06]  /*413b0*/  BAR.SYNC.DEFER_BLOCKING 0x0 ;  /* 0x0000000000007b1d */ /* 0x000fec0000010000 */
[----:B------:R-:W4:Y:S01]  /*413c0*/  LDS.128 R248, [R0] ;  /* 0x0000000000f87984 */ /* 0x000f220000000c00 */
[----:B------:R-:W-:-:S02]  /*413d0*/  F2FP.BF16.F32.PACK_AB R246, R7, R4 ;  /* 0x0000000407f6723e */ /* 0x000fc400000010ff */
[----:B---3--:R-:W-:Y:S01]  /*413e0*/  SHF.L.U32 R4, R247, 0x1, RZ ;  /* 0x00000001f7047819 */ /* 0x008fe200000006ff */
[----:B------:R-:W3:Y:S01]  /*413f0*/  LDC R7, c[0x0][0x278] ;  /* 0x00009e00ff077b82 */ /* 0x000ee20000000800 */
[----:B------:R-:W-:-:S07]  /*41400*/  F2FP.BF16.F32.PACK_AB R247, R8, R9 ;  /* 0x0000000908f7723e */ /* 0x000fce00000010ff */
[----:B------:R-:W-:Y:S08]  /*41410*/  BAR.SYNC.DEFER_BLOCKING 0x0 ;  /* 0x0000000000007b1d */ /* 0x000ff00000010000 */
[----:B------:R-:W3:Y:S01]  /*41420*/  LDC R8, c[0x0][0x278] ;  /* 0x00009e00ff087b82 */ /* 0x000ee20000000800 */
[----:B------:R-:W4:Y:S04]  /*41430*/  LDL.LU R9, [R1+0x18] ;  /* 0x0000180001097983 */ /* 0x000f280000300800 */
[----:B------:R1:W-:Y:S03]  /*41440*/  STSM.16.M88.4 [R252], R244 ;  /* 0x000000f4fc007844 */ /* 0x0003e60000000200 */
[----:B------:R-:W-:Y:S01]  /*41450*/  BAR.SYNC.DEFER_BLOCKING 0x0 ;  /* 0x0000000000007b1d */ /* 0x000fe20000010000 */
[----:B------:R-:W-:-:S04]  /*41460*/  IADD3 R12, P0, R4, R2, RZ ;  /* 0x00000002040c7210 */ /* 0x000fc80007f1e0ff */
[-C--:B0-----:R-:W-:Y:S02]  /*41470*/  LEA.HI.X.SX32 R13, R10, R3.reuse, 0x1, P0 ;  /* 0x000000030a0d7211 */ /* 0x081fe400000f0eff */
[----:B-1----:R-:W-:Y:S01]  /*41480*/  LEA R14, P0, R14, R2, 0x2 ;  /* 0x000000020e0e7211 */ /* 0x002fe200078010ff */
[----:B------:R-:W0:Y:S01]  /*41490*/  LDC R10, c[0x0][0x278] ;  /* 0x00009e00ff0a7b82 */ /* 0x000e220000000800 */
[----:B------:R-:W-:Y:S02]  /*414a0*/  SHF.L.U32 R18, R15, 0x2, RZ ;  /* 0x000000020f127819 */ /* 0x000fe400000006ff */
[----:B------:R-:W-:-:S05]  /*414b0*/  LEA.HI.X.SX32 R15, R4, R3, 0x1, P0 ;  /* 0x00000003040f7211 */ /* 0x000fca00000f0eff */
[----:B------:R-:W1:Y:S01]  /*414c0*/  LDC R247, c[0x0][0x278] ;  /* 0x00009e00fff77b82 */ /* 0x000e620000000800 */
[----:B--2---:R-:W-:Y:S01]  /*414d0*/  PRMT R244, R5, 0x7632, R244 ;  /* 0x0000763205f47816 */ /* 0x004fe200000000f4 */
[----:B------:R2:W-:Y:S04]  /*414e0*/  STG.E.U16 desc[UR4][R2.64], R5 ;  /* 0x0000000502007986 */ /* 0x0005e8000c101504 */
[----:B------:R3:W-:Y:S02]  /*414f0*/  STG.E.U16 desc[UR4][R12.64], R244 ;  /* 0x000000f40c007986 */ /* 0x0007e4000c101504 */
[----:B--2---:R-:W2:Y:S01]  /*41500*/  LDC R5, c[0x0][0x278] ;  /* 0x00009e00ff057b82 */ /* 0x004ea20000000800 */
[----:B---3--:R-:W-:-:S07]  /*41510*/  IMAD R244, R7, 0x6, RZ ;  /* 0x0000000607f47824 */ /* 0x008fce00078e02ff */
[----:B------:R-:W3:Y:S01]  /*41520*/  LDC R13, c[0x0][0x278] ;  /* 0x00009e00ff0d7b82 */ /* 0x000ee20000000800 */
[-C--:B------:R-:W-:Y:S02]  /*41530*/  IADD3 R246, P3, R244, R2.reuse, RZ ;  /* 0x00000002f4f67210 */ /* 0x080fe40007f7e0ff */
[----:B------:R-:W-:Y:S02]  /*41540*/  LEA R244, P4, R8, R2, 0x3 ;  /* 0x0000000208f47211 */ /* 0x000fe400078818ff */
[----:B------:R-:W3:Y:S01]  /*41550*/  LDL.LU R8, [R1+0x1c] ;  /* 0x00001c0001087983 */ /* 0x000ee20000300800 */
[----:B-1----:R-:W-:Y:S02]  /*41560*/  LEA R245, R247, R247, 0x1 ;  /* 0x000000f7f7f57211 */ /* 0x002fe400078e08ff */
[----:B------:R-:W1:Y:S01]  /*41570*/  LDC R12, c[0x0][0x278] ;  /* 0x00009e00ff0c7b82 */ /* 0x000e620000000800 */
[----:B------:R-:W3:Y:S01]  /*41580*/  LDL.LU R4, [R1] ;  /* 0x0000000001047983 */ /* 0x000ee20000300800 */
[----:B------:R-:W-:-:S02]  /*41590*/  LEA.HI.X.SX32 R247, R245, R3, 0x1, P3 ;  /* 0x00000003f5f77211 */ /* 0x000fc400018f0eff */
[----:B------:R-:W-:Y:S01]  /*415a0*/  LEA.HI.X.SX32 R245, R18, R3, 0x1, P4 ;  /* 0x0000000312f57211 */ /* 0x000fe200020f0eff */
[----:B--2---:R-:W-:-:S03]  /*415b0*/  IMAD R18, R5, 0xa, RZ ;  /* 0x0000000a05127824 */ /* 0x004fc600078e02ff */
[----:B------:R-:W2:Y:S02]  /*415c0*/  LDC R5, c[0x0][0x278] ;  /* 0x00009e00ff057b82 */ /* 0x000ea40000000800 */
[----:B------:R-:W-:Y:S02]  /*415d0*/  IADD3 R18, P3, R18, R2, RZ ;  /* 0x0000000212127210 */ /* 0x000fe40007f7e0ff */
[----:B0-----:R-:W-:Y:S01]  /*415e0*/  SHF.L.U32 R10, R10, 0x3, RZ ;  /* 0x000000030a0a7819 */ /* 0x001fe200000006ff */
[----:B-1----:R-:W-:-:S05]  /*415f0*/  IMAD R12, R12, 0xc, RZ ;  /* 0x0000000c0c0c7824 */ /* 0x002fca00078e02ff */
[----:B------:R-:W-:Y:S01]  /*41600*/  IADD3 R12, P0, R12, R2, RZ ;  /* 0x000000020c0c7210 */ /* 0x000fe20007f1e0ff */
[----:B--2---:R-:W-:Y:S01]  /*41610*/  IMAD R5, R5, 0x16, RZ ;  /* 0x0000001605057824 */ /* 0x004fe200078e02ff */
[----:B----4-:R-:W-:Y:S01]  /*41620*/  PRMT R252, R11, 0x7632, R252 ;  /* 0x000076320bfc7816 */ /* 0x010fe200000000fc */
[----:B------:R0:W-:Y:S04]  /*41630*/  STG.E.U16 desc[UR4][R14.64], R11 ;  /* 0x0000000b0e007986 */ /* 0x0001e8000c101504 */
[----:B------:R3:W-:Y:S04]  /*41640*/  STG.E.U16 desc[UR4][R246.64], R252 ;  /* 0x000000fcf6007986 */ /* 0x0007e8000c101504 */
[----:B0-----:R-:W2:Y:S01]  /*41650*/  LDL.LU R14, [R1+0x1ac0] ;  /* 0x001ac000010e7983 */ /* 0x001ea20000300800 */
[----:B------:R-:W0:Y:S01]  /*41660*/  LDC R15, c[0x0][0x278] ;  /* 0x00009e00ff0f7b82 */ /* 0x000e220000000800 */
[----:B---3--:R-:W-:-:S02]  /*41670*/  IMAD R246, R13, 0xe, RZ ;  /* 0x0000000e0df67824 */ /* 0x008fc400078e02ff */
[----:B------:R-:W-:Y:S02]  /*41680*/  IMAD R13, R7, 0x6, RZ ;  /* 0x00000006070d7824 */ /* 0x000fe400078e02ff */
[----:B------:R-:W3:Y:S03]  /*41690*/  LDL.LU R7, [R1+0x4] ;  /* 0x0000040001077983 */ /* 0x000ee60000300800 */
[----:B------:R-:W1:Y:S01]  /*416a0*/  LDC R247, c[0x0][0x278] ;  /* 0x00009e00fff77b82 */ /* 0x000e620000000800 */
[----:B------:R-:W-:-:S07]  /*416b0*/  LEA.HI.X.SX32 R13, R13, R3, 0x1, P0 ;  /* 0x000000030d0d7211 */ /* 0x000fce00000f0eff */
[----:B------:R-:W4:Y:S01]  /*416c0*/  LDC R11, c[0x0][0x278] ;  /* 0x00009e00ff0b7b82 */ /* 0x000f220000000800 */
[----:B0-----:R-:W-:Y:S01]  /*416d0*/  IMAD R15, R15, 0x14, RZ ;  /* 0x000000140f0f7824 */ /* 0x001fe200078e02ff */
[----:B-1----:R-:W-:Y:S01]  /*416e0*/  LEA R247, R247, -R247, 0x3 ;  /* 0x800000f7f7f77211 */ /* 0x002fe200078e18ff */
[----:B------:R0:W-:Y:S02]  /*416f0*/  STG.E.U16 desc[UR4][R244.64], R9 ;  /* 0x00000009f4007986 */ /* 0x0001e4000c101504 */
[----:B0-----:R-:W-:-:S04]  /*41700*/  LEA R244, R19, R19, 0x2 ;  /* 0x0000001313f47211 */ /* 0x001fc800078e10ff */
[----:B------:R-:W-:Y:S02]  /*41710*/  LEA.HI.X.SX32 R19, R244, R3, 0x1, P3 ;  /* 0x00000003f4137211 */ /* 0x000fe400018f0eff */
[----:B------:R-:W0:Y:S01]  /*41720*/  LDC R244, c[0x0][0x278] ;  /* 0x00009e00fff47b82 */ /* 0x000e220000000800 */
[----:B------:R-:W-:Y:S02]  /*41730*/  PRMT R245, R9, 0x7632, R245 ;  /* 0x0000763209f57816 */ /* 0x000fe400000000f5 */
[----:B------:R-:W-:-:S03]  /*41740*/  IADD3 R246, P3, R246, R2, RZ ;  /* 0x00000002f6f67210 */ /* 0x000fc60007f7e0ff */
[----:B------:R1:W-:Y:S01]  /*41750*/  STG.E.U16 desc[UR4][R18.64], R245 ;  /* 0x000000f512007986 */ /* 0x0003e2000c101504 */
[----:B------:R-:W-:Y:S01]  /*41760*/  LEA.HI.X.SX32 R247, R247, R3, 0x1, P3 ;  /* 0x00000003f7f77211 */ /* 0x000fe200018f0eff */
[----:B------:R-:W4:Y:S02]  /*41770*/  LDC R9, c[0x0][0x278] ;  /* 0x00009e00ff097b82 */ /* 0x000f240000000800 */
[----:B-1----:R-:W2:Y:S01]  /*41780*/  LDL.LU.64 R18, [R1+0x1ab8] ;  /* 0x001ab80001127983 */ /* 0x002ea20000300a00 */
[----:B0-----:R-:W-:-:S04]  /*41790*/  LEA R244, P4, R244, R2, 0x4 ;  /* 0x00000002f4f47211 */ /* 0x001fc800078820ff */
[----:B------:R-:W-:Y:S02]  /*417a0*/  LEA.HI.X.SX32 R245, R10, R3, 0x1, P4 ;  /* 0x000000030af57211 */ /* 0x000fe400020f0eff */
[----:B------:R-:W-:Y:S01]  /*417b0*/  PRMT R252, R8, 0x7632, R252 ;  /* 0x0000763208fc7816 */ /* 0x000fe200000000fc */
[----:B------:R-:W-:Y:S04]  /*417c0*/  STG.E.U16 desc[UR4][R12.64], R8 ;  /* 0x000000080c007986 */ /* 0x000fe8000c101504 */
[----:B------:R0:W-:Y:S01]  /*417d0*/  STG.E.U16 desc[UR4][R246.64], R252 ;  /* 0x000000fcf6007986 */ /* 0x0001e2000c101504 */
[----:B------:R-:W-:-:S03]  /*417e0*/  PRMT R6, R4, 0x7632, R6 ;  /* 0x0000763204067816 */ /* 0x000fc60000000006 */
[----:B------:R1:W-:Y:S01]  /*417f0*/  STG.E.U16 desc[UR4][R244.64], R4 ;  /* 0x00000004f4007986 */ /* 0x0003e2000c101504 */
[----:B----4-:R-:W-:Y:S02]  /*41800*/  IMAD R10, R9, 0x12, RZ ;  /* 0x00000012090a7824 */ /* 0x010fe400078e02ff */
[----:B------:R-:W4:Y:S01]  /*41810*/  LDC R9, c[0x0][0x278] ;  /* 0x00009e00ff097b82 */ /* 0x000f220000000800 */
[-C--:B0-----:R-:W-:Y:S02]  /*41820*/  IADD3 R246, P3, R15, R2.reuse, RZ ;  /* 0x000000020ff67210 */ /* 0x081fe40007f7e0ff */
[----:B------:R-:W2:Y:S05]  /*41830*/  LDL.LU R15, [R1+0x8] ;  /* 0x00000800010f7983 */ /* 0x000eaa0000300800 */
[----:B------:R-:W0:Y:S01]  /*41840*/  LDC R247, c[0x0][0x278] ;  /* 0x00009e00fff77b82 */ /* 0x000e220000000800 */
[----:B-1----:R-:W-:-:S02]  /*41850*/  IADD3 R244, P4, R5, R2, RZ ;  /* 0x0000000205f47210 */ /* 0x002fc40007f9e0ff */
[----:B------:R-:W2:Y:S04]  /*41860*/  LDL.LU R5, [R1+0xc] ;  /* 0x00000c0001057983 */ /* 0x000ea80000300800 */
[----:B------:R-:W2:Y:S01]  /*41870*/  LDL.LU R4, [R1+0x1ab0] ;  /* 0x001ab00001047983 */ /* 0x000ea20000300800 */
[----:B------:R-:W-:Y:S01]  /*41880*/  LEA R245, R11, R11, 0x3 ;  /* 0x0000000b0bf57211 */ /* 0x000fe200078e18ff */
[----:B------:R-:W1:Y:S08]  /*41890*/  LDC R12, c[0x0][0x278] ;  /* 0x00009e00ff0c7b82 */ /* 0x000e700000000800 */
[----:B------:R-:W4:Y:S01]  /*418a0*/  LDC R11, c[0x0][0x278] ;  /* 0x00009e00ff0b7b82 */ /* 0x000f220000000800 */
[----:B------:R-:W-:Y:S01]  /*418b0*/  IADD3 R10, P0, R10, R2, RZ ;  /* 0x000000020a0a7210 */ /* 0x000fe20007f1e0ff */
[----:B0-----:R-:W-:-:S06]  /*418c0*/  IMAD R252, R247, 0xb, RZ ;  /* 0x0000000bf7fc7824 */ /* 0x001fcc00078e02ff */
[----:B------:R-:W0:Y:S08]  /*418d0*/  LDC R8, c[0x0][0x278] ;  /* 0x00009e00ff087b82 */ /* 0x000e300000000800 */
[----:B------:R-:W3:Y:S01]  /*418e0*/  LDC R13, c[0x0][0x278] ;  /* 0x00009e00ff0d7b82 */ /* 0x000ee20000000800 */
[----:B----4-:R-:W-:Y:S01]  /*418f0*/  IMAD R247, R11, 0xa, RZ ;  /* 0x0000000a0bf77824 */ /* 0x010fe200078e02ff */
[----:B------:R-:W-:-:S02]  /*41900*/  LEA.HI.X.SX32 R11, R245, R3, 0x1, P0 ;  /* 0x00000003f50b7211 */ /* 0x000fc400000f0eff */
[-C--:B------:R-:W-:Y:S02]  /*41910*/  LEA.HI.X.SX32 R245, R252, R3.reuse, 0x1, P4 ;  /* 0x00000003fcf57211 */ /* 0x080fe400020f0eff */
[----:B------:R-:W-:Y:S01]  /*41920*/  LEA.HI.X.SX32 R247, R247, R3, 0x1, P3 ;  /* 0x00000003f7f77211 */ /* 0x000fe200018f0eff */
[----:B------:R4:W-:Y:S01]  /*41930*/  STG.E.U16 desc[UR4][R10.64], R6 ;  /* 0x000000060a007986 */ /* 0x0009e2000c101504 */
[----:B-1----:R-:W-:Y:S02]  /*41940*/  IMAD R12, R12, 0x18, RZ ;  /* 0x000000180c0c7824 */ /* 0x002fe400078e02ff */
[----:B0-----:R-:W-:-:S03]  /*41950*/  IMAD R8, R8, 0x1a, RZ ;  /* 0x0000001a08087824 */ /* 0x001fc600078e02ff */
[-C--:B------:R-:W-:Y:S02]  /*41960*/  IADD3 R12, P3, R12, R2.reuse, RZ ;  /* 0x000000020c0c7210 */ /* 0x080fe40007f7e0ff */
[----:B------:R-:W-:Y:S01]  /*41970*/  IADD3 R8, P0, R8, R2, RZ ;  /* 0x0000000208087210 */ /* 0x000fe20007f1e0ff */
[----:B----4-:R-:W0:Y:S08]  /*41980*/  LDC R11, c[0x0][0x278] ;  /* 0x00009e00ff0b7b82 */ /* 0x010e300000000800 */
[----:B------:R-:W1:Y:S08]  /*41990*/  LDC R6, c[0x0][0x278] ;  /* 0x00009e00ff067b82 */ /* 0x000e700000000800 */
[----:B------:R-:W4:Y:S01]  /*419a0*/  LDC R10, c[0x0][0x278] ;  /* 0x00009e00ff0a7b82 */ /* 0x000f220000000800 */
[----:B---3--:R-:W-:Y:S01]  /*419b0*/  PRMT R252, R7, 0x7632, R252 ;  /* 0x0000763207fc7816 */ /* 0x008fe200000000fc */
[----:B------:R3:W-:Y:S04]  /*419c0*/  STG.E.U16 desc[UR4][R246.64], R7 ;  /* 0x00000007f6007986 */ /* 0x0007e8000c101504 */
[----:B------:R3:W-:Y:S02]  /*419d0*/  STG.E.U16 desc[UR4][R244.64], R252 ;  /* 0x000000fcf4007986 */ /* 0x0007e4000c101504 */
[----:B---3--:R-:W-:Y:S01]  /*419e0*/  IMAD R247, R13, 0xd, RZ ;  /* 0x0000000d0df77824 */ /* 0x008fe200078e02ff */
[----:B------:R-:W3:Y:S08]  /*419f0*/  LDC R246, c[0x0][0x278] ;  /* 0x00009e00fff67b82 */ /* 0x000ef00000000800 */
[----:B------:R-:W0:Y:S01]  /*41a00*/  LDC R245, c[0x0][0x278] ;  /* 0x00009e00fff57b82 */ /* 0x000e220000000800 */
[----:B------:R-:W-:Y:S01]  /*41a10*/  IMAD R244, R9, 0x1e, RZ ;  /* 0x0000001e09f47824 */ /* 0x000fe200078e02ff */
[----:B------:R-:W-:-:S06]  /*41a20*/  LEA.HI.X.SX32 R9, R247, R3, 0x1, P0 ;  /* 0x00000003f7097211 */ /* 0x000fcc00000f0eff */
[----:B------:R-:W1:Y:S08]  /*41a30*/  LDC R247, c[0x0][0x278] ;  /* 0x00009e00fff77b82 */ /* 0x000e700000000800 */
[----:B------:R-:W4:Y:S01]  /*41a40*/  LDC R7, c[0x0][0x278] ;  /* 0x00009e00ff077b82 */ /* 0x000f220000000800 */
[----:B0-----:R-:W-:Y:S01]  /*41a50*/  IMAD R13, R245, 0xc, RZ ;  /* 0x0000000cf50d7824 */ /* 0x001fe200078e02ff */
[----:B--2---:R-:W-:Y:S01]  /*41a60*/  PRMT R4, R15, 0x7632, R4 ;  /* 0x000076320f047816 */ /* 0x004fe20000000004 */
[----:B---3--:R-:W-:-:S03]  /*41a70*/  IMAD R246, R246, 0x1c, RZ ;  /* 0x0000001cf6f67824 */ /* 0x008fc600078e02ff */
[----:B------:R-:W-:Y:S01]  /*41a80*/  LEA.HI.X.SX32 R13, R13, R3, 0x1, P3 ;  /* 0x000000030d0d7211 */ /* 0x000fe200018f0eff */
[----:B-1----:R-:W-:Y:S01]  /*41a90*/  IMAD R247, R247, 0xe, RZ ;  /* 0x0000000ef7f77824 */ /* 0x002fe200078e02ff */
[----:B------:R-:W0:Y:S03]  /*41aa0*/  LDC R245, c[0x0][0x278] ;  /* 0x00009e00fff57b82 */ /* 0x000e260000000800 */
[----:B------:R1:W-:Y:S04]  /*41ab0*/  STG.E.U16 desc[UR4][R12.64], R15 ;  /* 0x0000000f0c007986 */ /* 0x0003e8000c101504 */
[----:B------:R2:W-:Y:S04]  /*41ac0*/  STG.E.U16 desc[UR4][R8.64], R4 ;  /* 0x0000000408007986 */ /* 0x0005e8000c101504 */
[----:B-1----:R-:W3:Y:S04]  /*41ad0*/  LDL.LU.64 R12, [R1+0x1aa8] ;  /* 0x001aa800010c7983 */ /* 0x002ee80000300a00 */
[----:B------:R-:W3:Y:S04]  /*41ae0*/  LDL.LU R15, [R1+0x1aa0] ;  /* 0x001aa000010f7983 */ /* 0x000ee80000300800 */
[----:B--2---:R-:W2:Y:S04]  /*41af0*/  LDL.LU.64 R8, [R1+0x1a98] ;  /* 0x001a980001087983 */ /* 0x004ea80000300a00 */
[----:B------:R-:W3:Y:S01]  /*41b00*/  LDL.LU R4, [R1+0x1a94] ;  /* 0x001a940001047983 */ /* 0x000ee20000300800 */
[----:B------:R-:W-:-:S04]  /*41b10*/  IADD3 R246, P3, R246, R2, RZ ;  /* 0x00000002f6f67210 */ /* 0x000fc80007f7e0ff */
[----:B------:R-:W-:Y:S02]  /*41b20*/  LEA.HI.X.SX32 R247, R247, R3, 0x1, P3 ;  /* 0x00000003f7f77211 */ /* 0x000fe400018f0eff */
[----:B------:R-:W-:-:S03]  /*41b30*/  PRMT R252, R5, 0x7632, R252 ;  /* 0x0000763205fc7816 */ /* 0x000fc600000000fc */
[----:B------:R1:W-:Y:S02]  /*41b40*/  STG.E.U16 desc[UR4][R246.64], R5 ;  /* 0x00000005f6007986 */ /* 0x0003e4000c101504 */
[----:B-1----:R-:W1:Y:S02]  /*41b50*/  LDC R247, c[0x0][0x278] ;  /* 0x00009e00fff77b82 */ /* 0x002e640000000800 */
[----:B------:R-:W2:Y:S01]  /*41b60*/  LDL.LU R5, [R1+0x1a90] ;  /* 0x001a900001057983 */ /* 0x000ea20000300800 */
[----:B0-----:R-:W-:Y:S02]  /*41b70*/  LEA R245, R245, -R245, 0x4 ;  /* 0x800000f5f5f57211 */ /* 0x001fe400078e20ff */
[----:B------:R-:W-:-:S04]  /*41b80*/  IADD3 R244, P4, R244, R2, RZ ;  /* 0x00000002f4f47210 */ /* 0x000fc80007f9e0ff */
[----:B------:R-:W-:-:S05]  /*41b90*/  LEA.HI.X.SX32 R245, R245, R3, 0x1, P4 ;  /* 0x00000003f5f57211 */ /* 0x000fca00020f0eff */
[----:B------:R1:W-:Y:S02]  /*41ba0*/  STG.E.U16 desc[UR4][R244.64], R252 ;  /* 0x000000fcf4007986 */ /* 0x0003e4000c101504 */
[----:B-1----:R-:W-:Y:S01]  /*41bb0*/  SHF.L.U32 R244, R247, 0x4, RZ ;  /* 0x00000004f7f47819 */ /* 0x002fe200000006ff */
[----:B------:R-:W-:Y:S01]  /*41bc0*/  IMAD R6, R6, 0x22, RZ ;  /* 0x0000002206067824 */ /* 0x000fe200078e02ff */
[----:B------:R-:W-:Y:S01]  /*41bd0*/  LEA R247, R11, R11, 0x4 ;  /* 0x0000000b0bf77211 */ /* 0x000fe200078e20ff */
[----:B----4-:R-:W-:Y:S01]  /*41be0*/  IMAD R246, R7, 0x24, RZ ;  /* 0x0000002407f67824 */ /* 0x010fe200078e02ff */
[----:B------:R-:W0:Y:S01]  /*41bf0*/  LDC R11, c[0x0][0x278] ;  /* 0x00009e00ff0b7b82 */ /* 0x000e220000000800 */
[-C--:B------:R-:W-:Y:S02]  /*41c00*/  LEA R10, P3, R10, R2.reuse, 0x5 ;  /* 0x000000020a0a7211 */ /* 0x080fe400078628ff */
[----:B------:R-:W-:-:S05]  /*41c10*/  IADD3 R6, P0, R6, R2, RZ ;  /* 0x0000000206067210 */ /* 0x000fca0007f1e0ff */
[----:B------:R-:W1:Y:S01]  /*41c20*/  LDC R245, c[0x0][0x278] ;  /* 0x00009e00fff57b82 */ /* 0x000e620000000800 */
[----:B0-----:R-:W-:Y:S01]  /*41c30*/  IMAD R7, R11, 0x26, RZ ;  /* 0x000000260b077824 */ /* 0x001fe200078e02ff */
[----:B------:R-:W-:-:S04]  /*41c40*/  LEA.HI.X.SX32 R11, R244, R3, 0x1, P3 ;  /* 0x00000003f40b7211 */ /* 0x000fc800018f0eff */
[-C--:B------:R-:W-:Y:S02]  /*41c50*/  IADD3 R244, P4, R7, R2.reuse, RZ ;  /* 0x0000000207f47210 */ /* 0x080fe40007f9e0ff */
[----:B------:R-:W-:Y:S02]  /*41c60*/  LEA.HI.X.SX32 R7, R247, R3, 0x1, P0 ;  /* 0x00000003f7077211 */ /* 0x000fe400000f0eff */
[----:B------:R-:W0:Y:S01]  /*41c70*/  LDC R247, c[0x0][0x278] ;  /* 0x00009e00fff77b82 */ /* 0x000e220000000800 */
[----:B---3--:R-:W-:Y:S01]  /*41c80*/  PRMT R252, R4, 0x7632, R252 ;  /* 0x0000763204fc7816 */ /* 0x008fe200000000fc */
[----:B------:R3:W-:Y:S04]  /*41c90*/  STG.E.U16 desc[UR4][R10.64], R4 ;  /* 0x000000040a007986 */ /* 0x0007e8000c101504 */
[----:B------:R4:W-:Y:S04]  /*41ca0*/  STG.E.U16 desc[UR4][R6.64], R252 ;  /* 0x000000fc06007986 */ /* 0x0009e8000c101504 */
[----:B---3--:R-:W3:Y:S04]  /*41cb0*/  LDL.LU.64 R10, [R1+0x1a88] ;  /* 0x001a8800010a7983 */ /* 0x008ee80000300a00 */
[----:B----4-:R-:W4:Y:S01]  /*41cc0*/  LDL.LU.64 R6, [R1+0x1a80] ;  /* 0x001a800001067983 */ /* 0x010f220000300a00 */
[----:B0-----:R-:W-:Y:S01]  /*41cd0*/  IMAD R247, R247, 0x12, RZ ;  /* 0x00000012f7f77824 */ /* 0x001fe200078e02ff */
[----:B------:R-:W-:Y:S01]  /*41ce0*/  IADD3 R246, P3, R246, R2, RZ ;  /* 0x00000002f6f67210 */ /* 0x000fe20007f7e0ff */
[----:B-1----:R-:W-:-:S03]  /*41cf0*/  IMAD R245, R245, 0x13, RZ ;  /* 0x00000013f5f57824 */ /* 0x002fc600078e02ff */
[-C--:B------:R-:W-:Y:S02]  /*41d00*/  LEA.HI.X.SX32 R247, R247, R3.reuse, 0x1, P3 ;  /* 0x00000003f7f77211 */ /* 0x080fe400018f0eff */
[----:B------:R-:W-:Y:S02]  /*41d10*/  LEA.HI.X.SX32 R245, R245, R3, 0x1, P4 ;  /* 0x00000003f5f57211 */ /* 0x000fe400020f0eff */
[----:B--2---:R-:W-:Y:S01]  /*41d20*/  PRMT R4, R5, 0x7632, R4 ;  /* 0x0000763205047816 */ /* 0x004fe20000000004 */
[----:B------:R0:W-:Y:S04]  /*41d30*/  STG.E.U16 desc[UR4][R246.64], R5 ;  /* 0x00000005f6007986 */ /* 0x0001e8000c101504 */
[----:B------:R1:W-:Y:S01]  /*41d40*/  STG.E.U16 desc[UR4][R244.64], R4 ;  /* 0x00000004f4007986 */ /* 0x0003e2000c101504 */
[----:B0-----:R-:W0:Y:S08]  /*41d50*/  LDC R5, c[0x0][0x278] ;  /* 0x00009e00ff057b82 */ /* 0x001e300000000800 */
[----:B------:R-:W2:Y:S08]  /*41d60*/  LDC R247, c[0x0][0x278] ;  /* 0x00009e00fff77b82 */ /* 0x000eb00000000800 */
[----:B-1----:R-:W1:Y:S08]  /*41d70*/  LDC R245, c[0x0][0x278] ;  /* 0x00009e00fff57b82 */ /* 0x002e700000000800 */
[----:B------:R-:W1:Y:S01]  /*41d80*/  LDC R246, c[0x0][0x278] ;  /* 0x00009e00fff67b82 */ /* 0x000e620000000800 */
[----:B0-----:R-:W-:-:S02]  /*41d90*/  IMAD R4, R5, 0x2a, RZ ;  /* 0x0000002a05047824 */ /* 0x001fc400078e02ff */
[----:B--2---:R-:W-:-:S05]  /*41da0*/  IMAD R244, R247, 0x2c, RZ ;  /* 0x0000002cf7f47824 */ /* 0x004fca00078e02ff */
[----:B------:R-:W0:Y:S01]  /*41db0*/  LDC R5, c[0x0][0x278] ;  /* 0x00009e00ff057b82 */ /* 0x000e220000000800 */
[----:B-1----:R-:W-:-:S07]  /*41dc0*/  IMAD R247, R245, 0x14, RZ ;  /* 0x00000014f5f77824 */ /* 0x002fce00078e02ff */
[----:B------:R-:W1:Y:S01]  /*41dd0*/  LDC R245, c[0x0][0x278] ;  /* 0x00009e00fff57b82 */ /* 0x000e620000000800 */
[----:B------:R-:W-:-:S05]  /*41de0*/  IMAD R246, R246, 0x28, RZ ;  /* 0x00000028f6f67824 */ /* 0x000fca00078e02ff */
[-C--:B------:R-:W-:Y:S02]  /*41df0*/  IADD3 R246, P0, R246, R2.reuse, RZ ;  /* 0x00000002f6f67210 */ /* 0x080fe40007f1e0ff */
[-C--:B------:R-:W-:Y:S01]  /*41e00*/  IADD3 R4, P3, R4, R2.reuse, RZ ;  /* 0x0000000204047210 */ /* 0x080fe20007f7e0ff */
[----:B0-----:R-:W-:Y:S01]  /*41e10*/  IMAD R5, R5, 0x15, RZ ;  /* 0x0000001505057824 */ /* 0x001fe200078e02ff */
[-C--:B------:R-:W-:Y:S02]  /*41e20*/  LEA.HI.X.SX32 R247, R247, R3.reuse, 0x1, P0 ;  /* 0x00000003f7f77211 */ /* 0x080fe400000f0eff */
[----:B------:R-:W-:Y:S02]  /*41e30*/  IADD3 R244, P4, R244, R2, RZ ;  /* 0x00000002f4f47210 */ /* 0x000fe40007f9e0ff */
[----:B------:R-:W-:Y:S01]  /*41e40*/  LEA.HI.X.SX32 R5, R5, R3, 0x1, P3 ;  /* 0x0000000305057211 */ /* 0x000fe200018f0eff */
[----:B-1----:R-:W-:-:S05]  /*41e50*/  IMAD R245, R245, 0x16, RZ ;  /* 0x00000016f5f57824 */ /* 0x002fca00078e02ff */
[----:B------:R-:W-:Y:S02]  /*41e60*/  LEA.HI.X.SX32 R245, R245, R3, 0x1, P4 ;  /* 0x00000003f5f57211 */ /* 0x000fe400020f0eff */
[----:B----4-:R-:W-:Y:S01]  /*41e70*/  PRMT R252, R6, 0x7632, R252 ;  /* 0x0000763206fc7816 */ /* 0x010fe200000000fc */
[----:B------:R0:W-:Y:S04]  /*41e80*/  STG.E.U16 desc[UR4][R246.64], R6 ;  /* 0x00000006f6007986 */ /* 0x0001e8000c101504 */
[----:B------:R-:W-:Y:S01]  /*41e90*/  STG.E.U16 desc[UR4][R4.64], R252 ;  /* 0x000000fc04007986 */ /* 0x000fe2000c101504 */
[----:B0-----:R-:W0:Y:S03]  /*41ea0*/  LDC R247, c[0x0][0x278] ;  /* 0x00009e00fff77b82 */ /* 0x001e260000000800 */
[----:B------:R1:W-:Y:S05]  /*41eb0*/  STG.E.U16 desc[UR4][R244.64], R7 ;  /* 0x00000007f4007986 */ /* 0x0003ea000c101504 */
[----:B------:R-:W2:Y:S08]  /*41ec0*/  LDC R246, c[0x0][0x278] ;  /* 0x00009e00fff67b82 */ /* 0x000eb00000000800 */
[----:B-1----:R-:W1:Y:S01]  /*41ed0*/  LDC R245, c[0x0][0x278] ;  /* 0x00009e00fff57b82 */ /* 0x002e620000000800 */
[----:B------:R-:W-:Y:S01]  /*41ee0*/  PRMT R252, R7, 0x7632, R252 ;  /* 0x0000763207fc7816 */ /* 0x000fe200000000fc */
[----:B0-----:R-:W-:-:S06]  /*41ef0*/  IMAD R7, R247, 0x2e, RZ ;  /* 0x0000002ef7077824 */ /* 0x001fcc00078e02ff */
[----:B------:R-:W0:Y:S08]  /*41f00*/  LDC R6, c[0x0][0x278] ;  /* 0x00009e00ff067b82 */ /* 0x000e300000000800 */
[----:B------:R-:W4:Y:S01]  /*41f10*/  LDC R247, c[0x0][0x278] ;  /* 0x00009e00fff77b82 */ /* 0x000f220000000800 */
[----:B--2---:R-:W-:Y:S01]  /*41f20*/  IMAD R4, R246, 0x30, RZ ;  /* 0x00000030f6047824 */ /* 0x004fe200078e02ff */
[----:B------:R-:W-:Y:S01]  /*41f30*/  IADD3 R246, P3, R7, R2, RZ ;  /* 0x0000000207f67210 */ /* 0x000fe20007f7e0ff */
[----:B-1----:R-:W-:-:S05]  /*41f40*/  IMAD R244, R245, 0x34, RZ ;  /* 0x00000034f5f47824 */ /* 0x002fca00078e02ff */
[----:B------:R-:W1:Y:S08]  /*41f50*/  LDC R7, c[0x0][0x278] ;  /* 0x00009e00ff077b82 */ /* 0x000e700000000800 */
[----:B------:R-:W2:Y:S01]  /*41f60*/  LDC R245, c[0x0][0x278] ;  /* 0x00009e00fff57b82 */ /* 0x000ea20000000800 */
[----:B0-----:R-:W-:Y:S02]  /*41f70*/  IMAD R6, R6, 0x32, RZ ;  /* 0x0000003206067824 */ /* 0x001fe400078e02ff */
[----:B----4-:R-:W-:Y:S01]  /*41f80*/  IMAD R5, R247, 0x17, RZ ;  /* 0x00000017f7057824 */ /* 0x010fe200078e02ff */
[----:B------:R-:W-:-:S04]  /*41f90*/  IADD3 R4, P0, R4, R2, RZ ;  /* 0x0000000204047210 */ /* 0x000fc80007f1e0ff */
[-C--:B------:R-:W-:Y:S02]  /*41fa0*/  LEA.HI.X.SX32 R247, R5, R3.reuse, 0x1, P3 ;  /* 0x0000000305f77211 */ /* 0x080fe400018f0eff */
[----:B------:R-:W-:Y:S01]  /*41fb0*/  IADD3 R6, P3, R6, R2, RZ ;  /* 0x0000000206067210 */ /* 0x000fe20007f7e0ff */
[----:B-1----:R-:W-:Y:S02]  /*41fc0*/  IMAD R7, R7, 0x19, RZ ;  /* 0x0000001907077824 */ /* 0x002fe400078e02ff */
[----:B------:R0:W-:Y:S01]  /*41fd0*/  STG.E.U16 desc[UR4][R246.64], R252 ;  /* 0x000000fcf6007986 */ /* 0x0001e2000c101504 */
[----:B--2---:R-:W-:Y:S02]  /*41fe0*/  IMAD R5, R245, 0x18, RZ ;  /* 0x00000018f5057824 */ /* 0x004fe400078e02ff */
[----:B------:R-:W1:Y:S01]  /*41ff0*/  LDC R245, c[0x0][0x278] ;  /* 0x00009e00fff57b82 */ /* 0x000e620000000800 */
[-C--:B------:R-:W-:Y:S02]  /*42000*/  LEA.HI.X.SX32 R7, R7, R3.reuse, 0x1, P3 ;  /* 0x0000000307077211 */ /* 0x080fe400018f0eff */
[----:B------:R-:W-:-:S02]  /*42010*/  LEA.HI.X.SX32 R5, R5, R3, 0x1, P0 ;  /* 0x0000000305057211 */ /* 0x000fc400000f0eff */
[----:B0-----:R-:W-:-:S03]  /*42020*/  PRMT R246, R8, 0x7632, R246 ;  /* 0x0000763208f67816 */ /* 0x001fc600000000f6 */
[----:B------:R-:W0:Y:S01]  /*42030*/  LDC R247, c[0x0][0x278] ;  /* 0x00009e00fff77b82 */ /* 0x000e220000000800 */
[----:B------:R-:W-:Y:S04]  /*42040*/  STG.E.U16 desc[UR4][R4.64], R8 ;  /* 0x0000000804007986 */ /* 0x000fe8000c101504 */
[----:B------:R2:W-:Y:S01]  /*42050*/  STG.E.U16 desc[UR4][R6.64], R246 ;  /* 0x000000f606007986 */ /* 0x0005e2000c101504 */
[----:B------:R-:W-:Y:S02]  /*42060*/  IADD3 R244, P4, R244, R2, RZ ;  /* 0x00000002f4f47210 */ /* 0x000fe40007f9e0ff */
[----:B------:R-:W4:Y:S01]  /*42070*/  LDC R252, c[0x0][0x278] ;  /* 0x00009e00fffc7b82 */ /* 0x000f220000000800 */
[----:B-1----:R-:W-:-:S07]  /*42080*/  IMAD R245, R245, 0x1a, RZ ;  /* 0x0000001af5f57824 */ /* 0x002fce00078e02ff */
[----:B--2---:R-:W1:Y:S01]  /*42090*/  LDC R7, c[0x0][0x278] ;  /* 0x00009e00ff077b82 */ /* 0x004e620000000800 */
[----:B------:R-:W-:Y:S01]  /*420a0*/  LEA.HI.X.SX32 R245, R245, R3, 0x1, P4 ;  /* 0x00000003f5f57211 */ /* 0x000fe200020f0eff */
[----:B0-----:R-:W-:-:S06]  /*420b0*/  IMAD R246, R247, 0x36, RZ ;  /* 0x00000036f7f67824 */ /* 0x001fcc00078e02ff */
[----:B------:R-:W0:Y:S01]  /*420c0*/  LDC R4, c[0x0][0x278] ;  /* 0x00009e00ff047b82 */ /* 0x000e220000000800 */
[----:B------:R2:W-:Y:S07]  /*420d0*/  STG.E.U16 desc[UR4][R244.64], R9 ;  /* 0x00000009f4007986 */ /* 0x0005ee000c101504 */
[----:B------:R-:W3:Y:S01]  /*420e0*/  LDC R247, c[0x0][0x278] ;  /* 0x00009e00fff77b82 */ /* 0x000ee20000000800 */
[----:B--2---:R-:W-:-:S07]  /*420f0*/  PRMT R245, R9, 0x7632, R245 ;  /* 0x0000763209f57816 */ /* 0x004fce00000000f5 */
[----:B------:R-:W2:Y:S01]  /*42100*/  LDC R5, c[0x0][0x278] ;  /* 0x00009e00ff057b82 */ /* 0x000ea20000000800 */
[----:B-1----:R-:W-:-:S07]  /*42110*/  IMAD R9, R7, 0x1d, RZ ;  /* 0x0000001d07097824 */ /* 0x002fce00078e02ff */
[----:B------:R-:W1:Y:S01]  /*42120*/  LDC R7, c[0x0][0x278] ;  /* 0x00009e00ff077b82 */ /* 0x000e620000000800 */
[----:B0-----:R-:W-:Y:S01]  /*42130*/  IMAD R8, R4, 0x3a, RZ ;  /* 0x0000003a04087824 */ /* 0x001fe200078e02ff */
[----:B------:R-:W-:Y:S01]  /*42140*/  IADD3 R4, P0, R246, R2, RZ ;  /* 0x00000002f6047210 */ /* 0x000fe20007f1e0ff */
[----:B---3--:R-:W-:-:S05]  /*42150*/  IMAD R247, R247, 0x38, RZ ;  /* 0x00000038f7f77824 */ /* 0x008fca00078e02ff */
[----:B------:R-:W-:Y:S01]  /*42160*/  IADD3 R6, P3, R247, R2, RZ ;  /* 0x00000002f7067210 */ /* 0x000fe20007f7e0ff */
[----:B--2---:R-:W-:Y:S02]  /*42170*/  IMAD R5, R5, 0x1b, RZ ;  /* 0x0000001b05057824 */ /* 0x004fe400078e02ff */
[----:B-1----:R-:W-:-:S03]  /*42180*/  IMAD R7, R7, 0x1c, RZ ;  /* 0x0000001c07077824 */ /* 0x002fc600078e02ff */
[-C--:B------:R-:W-:Y:S02]  /*42190*/  LEA.HI.X.SX32 R5, R5, R3.reuse, 0x1, P0 ;  /* 0x0000000305057211 */ /* 0x080fe400000f0eff */
[----:B------:R-:W-:-:S03]  /*421a0*/  LEA.HI.X.SX32 R7, R7, R3, 0x1, P3 ;  /* 0x0000000307077211 */ /* 0x000fc600018f0eff */
[----:B------:R0:W-:Y:S04]  /*421b0*/  STG.E.U16 desc[UR4][R4.64], R245 ;  /* 0x000000f504007986 */ /* 0x0001e8000c101504 */
[----:B------:R1:W-:Y:S01]  /*421c0*/  STG.E.U16 desc[UR4][R6.64], R10 ;  /* 0x0000000a06007986 */ /* 0x0003e2000c101504 */
[----:B0-----:R-:W0:Y:S08]  /*421d0*/  LDC R5, c[0x0][0x278] ;  /* 0x00009e00ff057b82 */ /* 0x001e300000000800 */
[----:B------:R-:W2:Y:S08]  /*421e0*/  LDC R4, c[0x0][0x278] ;  /* 0x00009e00ff047b82 */ /* 0x000eb00000000800 */
[----:B-1----:R-:W1:Y:S01]  /*421f0*/  LDC R6, c[0x0][0x278] ;  /* 0x00009e00ff067b82 */ /* 0x002e620000000800 */
[----:B------:R-:W-:-:S02]  /*42200*/  IADD3 R8, P4, R8, R2, RZ ;  /* 0x0000000208087210 */ /* 0x000fc40007f9e0ff */
[----:B------:R-:W-:Y:S02]  /*42210*/  PRMT R244, R10, 0x7632, R244 ;  /* 0x000076320af47816 */ /* 0x000fe400000000f4 */
[----:B------:R-:W-:Y:S01]  /*42220*/  LEA.HI.X.SX32 R9, R9, R3, 0x1, P4 ;  /* 0x0000000309097211 */ /* 0x000fe200020f0eff */
[----:B----4-:R-:W-:Y:S02]  /*42230*/  IMAD R252, R252, 0x3c, RZ ;  /* 0x0000003cfcfc7824 */ /* 0x010fe400078e02ff */
[----:B------:R-:W3:Y:S02]  /*42240*/  LDC R10, c[0x0][0x278] ;  /* 0x00009e00ff0a7b82 */ /* 0x000ee40000000800 */
[----:B------:R0:W-:Y:S01]  /*42250*/  STG.E.U16 desc[UR4][R8.64], R244 ;  /* 0x000000f408007986 */ /* 0x0001e2000c101504 */
[----:B--2---:R-:W-:Y:S01]  /*42260*/  IMAD R245, R4, 0x3e, RZ ;  /* 0x0000003e04f57824 */ /* 0x004fe200078e02ff */
[----:B------:R-:W-:-:S04]  /*42270*/  IADD3 R4, P3, R252, R2, RZ ;  /* 0x00000002fc047210 */ /* 0x000fc80007f7e0ff */
[----:B------:R-:W2:Y:S01]  /*42280*/  LDC R7, c[0x0][0x278] ;  /* 0x00009e00ff077b82 */ /* 0x000ea20000000800 */
[----:B0-----:R-:W-:Y:S01]  /*42290*/  SHF.L.U32 R9, R5, 0x5, RZ ;  /* 0x0000000505097819 */ /* 0x001fe200000006ff */
[----:B-1----:R-:W-:-:S06]  /*422a0*/  IMAD R5, R6, 0x1e, RZ ;  /* 0x0000001e06057824 */ /* 0x002fcc00078e02ff */
[----:B------:R-:W0:Y:S01]  /*422b0*/  LDC R8, c[0x0][0x278] ;  /* 0x00009e00ff087b82 */ /* 0x000e220000000800 */
[----:B------:R-:W-:-:S05]  /*422c0*/  LEA.HI.X.SX32 R5, R5, R3, 0x1, P3 ;  /* 0x0000000305057211 */ /* 0x000fca00018f0eff */
[----:B------:R1:W-:Y:S02]  /*422d0*/  STG.E.U16 desc[UR4][R4.64], R11 ;  /* 0x0000000b04007986 */ /* 0x0003e4000c101504 */
[----:B-1----:R-:W1:Y:S01]  /*422e0*/  LDC R5, c[0x0][0x278] ;  /* 0x00009e00ff057b82 */ /* 0x002e620000000800 */
[----:B---3--:R-:W-:Y:S01]  /*422f0*/  IMAD R10, R10, 0x42, RZ ;  /* 0x000000420a0a7824 */ /* 0x008fe200078e02ff */
[----:B--2---:R-:W-:Y:S02]  /*42300*/  LEA R7, R7, -R7, 0x5 ;  /* 0x8000000707077211 */ /* 0x004fe400078e28ff */
[-C--:B------:R-:W-:Y:S02]  /*42310*/  IADD3 R6, P0, R245, R2.reuse, RZ ;  /* 0x00000002f5067210 */ /* 0x080fe40007f1e0ff */
[-C--:B0-----:R-:W-:Y:S02]  /*42320*/  LEA R8, P3, R8, R2.reuse, 0x6 ;  /* 0x0000000208087211 */ /* 0x081fe400078630ff */
[----:B------:R-:W-:-:S02]  /*42330*/  IADD3 R10, P4, R10, R2, RZ ;  /* 0x000000020a0a7210 */ /* 0x000fc40007f9e0ff */
[-C--:B------:R-:W-:Y:S02]  /*42340*/  LEA.HI.X.SX32 R7, R7, R3.reuse, 0x1, P0 ;  /* 0x0000000307077211 */ /* 0x080fe400000f0eff */
[----:B------:R-:W-:Y:S02]  /*42350*/  PRMT R244, R11, 0x7632, R244 ;  /* 0x000076320bf47816 */ /* 0x000fe400000000f4 */
[----:B------:R-:W-:-:S03]  /*42360*/  LEA.HI.X.SX32 R9, R9, R3, 0x1, P3 ;  /* 0x0000000309097211 */ /* 0x000fc600018f0eff */
[----:B------:R0:W-:Y:S01]  /*42370*/  STG.E.U16 desc[UR4][R6.64], R244 ;  /* 0x000000f406007986 */ /* 0x0001e2000c101504 */
[----:B-1----:R-:W-:-:S03]  /*42380*/  LEA R5, R5, R5, 0x5 ;  /* 0x0000000505057211 */ /* 0x002fc600078e28ff */
[----:B------:R1:W-:Y:S01]  /*42390*/  STG.E.U16 desc[UR4][R8.64], R12 ;  /* 0x0000000c08007986 */ /* 0x0003e2000c101504 */
[----:B------:R-:W-:Y:S01]  /*423a0*/  LEA.HI.X.SX32 R11, R5, R3, 0x1, P4 ;  /* 0x00000003050b7211 */ /* 0x000fe200020f0eff */
[----:B0-----:R-:W0:Y:S08]  /*423b0*/  LDC R7, c[0x0][0x278] ;  /* 0x00009e00ff077b82 */ /* 0x001e300000000800 */
[----:B------:R-:W2:Y:S08]  /*423c0*/  LDC R5, c[0x0][0x278] ;  /* 0x00009e00ff057b82 */ /* 0x000eb00000000800 */
[----:B-1----:R-:W1:Y:S01]  /*423d0*/  LDC R9, c[0x0][0x278] ;  /* 0x00009e00ff097b82 */ /* 0x002e620000000800 */
[----:B------:R-:W-:-:S05]  /*423e0*/  PRMT R4, R12, 0x7632, R4 ;  /* 0x000076320c047816 */ /* 0x000fca0000000004 */
[----:B------:R1:W-:Y:S01]  /*423f0*/  STG.E.U16 desc[UR4][R10.64], R4 ;  /* 0x000000040a007986 */ /* 0x0003e2000c101504 */
[----:B0-----:R-:W-:Y:S01]  /*42400*/  IMAD R6, R7, 0x46, RZ ;  /* 0x0000004607067824 */ /* 0x001fe200078e02ff */
[----:B------:R-:W0:Y:S01]  /*42410*/  LDC R8, c[0x0][0x278] ;  /* 0x00009e00ff087b82 */ /* 0x000e220000000800 */
[----:B--2---:R-:W-:-:S07]  /*42420*/  IMAD R244, R5, 0x44, RZ ;  /* 0x0000004405f47824 */ /* 0x004fce00078e02ff */
[----:B------:R-:W2:Y:S01]  /*42430*/  LDC R12, c[0x0][0x278] ;  /* 0x00009e00ff0c7b82 */ /* 0x000ea20000000800 */
[----:B-1----:R-:W-:-:S07]  /*42440*/  IMAD R11, R9, 0x22, RZ ;  /* 0x00000022090b7824 */ /* 0x002fce00078e02ff */
[----:B------:R-:W1:Y:S08]  /*42450*/  LDC R5, c[0x0][0x278] ;  /* 0x00009e00ff057b82 */ /* 0x000e700000000800 */
[----:B------:R-:W3:Y:S01]  /*42460*/  LDC R9, c[0x0][0x278] ;  /* 0x00009e00ff097b82 */ /* 0x000ee20000000800 */
[----:B------:R-:W-:-:S07]  /*42470*/  IADD3 R4, P3, R244, R2, RZ ;  /* 0x00000002f4047210 */ /* 0x000fce0007f7e0ff */
[----:B------:R-:W4:Y:S01]  /*42480*/  LDC R10, c[0x0][0x278] ;  /* 0x00009e00ff0a7b82 */ /* 0x000f220000000800 */
[----:B-1----:R-:W-:Y:S01]  /*42490*/  IMAD R7, R5, 0x23, RZ ;  /* 0x0000002305077824 */ /* 0x002fe200078e02ff */
[----:B------:R-:W-:Y:S01]  /*424a0*/  LEA.HI.X.SX32 R5, R11, R3, 0x1, P3 ;  /* 0x000000030b057211 */ /* 0x000fe200018f0eff */
[----:B---3--:R-:W-:-:S05]  /*424b0*/  IMAD R11, R9, 0x25, RZ ;  /* 0x00000025090b7824 */ /* 0x008fca00078e02ff */
[----:B------:R-:W1:Y:S01]  /*424c0*/  LDC R9, c[0x0][0x278] ;  /* 0x00009e00ff097b82 */ /* 0x000e620000000800 */
[----:B0-----:R-:W-:Y:S01]  /*424d0*/  IMAD R8, R8, 0x48, RZ ;  /* 0x0000004808087824 */ /* 0x001fe200078e02ff */
[-C--:B------:R-:W-:Y:S01]  /*424e0*/  IADD3 R6, P0, R6, R2.reuse, RZ ;  /* 0x0000000206067210 */ /* 0x080fe20007f1e0ff */
[----:B------:R0:W-:Y:S03]  /*424f0*/  STG.E.U16 desc[UR4][R4.64], R13 ;  /* 0x0000000d04007986 */ /* 0x0001e6000c101504 */
[----:B------:R-:W-:Y:S02]  /*42500*/  IADD3 R8, P3, R8, R2, RZ ;  /* 0x0000000208087210 */ /* 0x000fe40007f7e0ff */
[----:B------:R-:W-:Y:S02]  /*42510*/  LEA.HI.X.SX32 R7, R7, R3, 0x1, P0 ;  /* 0x0000000307077211 */ /* 0x000fe400000f0eff */
[----:B0-----:R-:W-:Y:S01]  /*42520*/  PRMT R13, R13, 0x7632, R13 ;  /* 0x000076320d0d7816 */ /* 0x001fe2000000000d */
[----:B------:R-:W0:Y:S01]  /*42530*/  LDC R5, c[0x0][0x278] ;  /* 0x00009e00ff057b82 */ /* 0x000e220000000800 */
[----:B-1----:R-:W-:-:S03]  /*42540*/  IMAD R9, R9, 0x24, RZ ;  /* 0x0000002409097824 */ /* 0x002fc600078e02ff */
[----:B------:R1:W-:Y:S02]  /*42550*/  STG.E.U16 desc[UR4][R6.64], R13 ;  /* 0x0000000d06007986 */ /* 0x0003e4000c101504 */
[----:B------:R-:W-:Y:S02]  /*42560*/  LEA.HI.X.SX32 R9, R9, R3, 0x1, P3 ;  /* 0x0000000309097211 */ /* 0x000fe400018f0eff */
[----:B------:R-:W-:-:S03]  /*42570*/  PRMT R4, R14, 0x7632, R4 ;  /* 0x000076320e047816 */ /* 0x000fc60000000004 */
[----:B------:R3:W-:Y:S01]  /*42580*/  STG.E.U16 desc[UR4][R8.64], R14 ;  /* 0x0000000e08007986 */ /* 0x0007e2000c101504 */
[----:B----4-:R-:W-:Y:S01]  /*42590*/  IMAD R10, R10, 0x4a, RZ ;  /* 0x0000004a0a0a7824 */ /* 0x010fe200078e02ff */
[----:B-1----:R-:W1:Y:S08]  /*425a0*/  LDC R7, c[0x0][0x278] ;  /* 0x00009e00ff077b82 */ /* 0x002e700000000800 */
[----:B------:R-:W4:Y:S08]  /*425b0*/  LDC R13, c[0x0][0x278] ;  /* 0x00009e00ff0d7b82 */ /* 0x000f300000000800 */
[----:B---3--:R-:W3:Y:S01]  /*425c0*/  LDC R14, c[0x0][0x278] ;  /* 0x00009e00ff0e7b82 */ /* 0x008ee20000000800 */
[----:B------:R-:W-:-:S07]  /*425d0*/  IADD3 R10, P4, R10, R2, RZ ;  /* 0x000000020a0a7210 */ /* 0x000fce0007f9e0ff */
[----:B------:R-:W4:Y:S01]  /*425e0*/  LDC R9, c[0x0][0x278] ;  /* 0x00009e00ff097b82 */ /* 0x000f220000000800 */
[----:B------:R-:W-:-:S05]  /*425f0*/  LEA.HI.X.SX32 R11, R11, R3, 0x1, P4 ;  /* 0x000000030b0b7211 */ /* 0x000fca00020f0eff */
[----:B------:R2:W-:Y:S01]  /*42600*/  STG.E.U16 desc[UR4][R10.64], R4 ;  /* 0x000000040a007986 */ /* 0x0005e2000c101504 */
[----:B-1----:R-:W-:Y:S01]  /*42610*/  IMAD R6, R7, 0x4e, RZ ;  /* 0x0000004e07067824 */ /* 0x002fe200078e02ff */
[----:B------:R-:W1:Y:S01]  /*42620*/  LDC R8, c[0x0][0x278] ;  /* 0x00009e00ff087b82 */ /* 0x000e620000000800 */
[----:B0-----:R-:W-:Y:S02]  /*42630*/  IMAD R7, R5, 0x27, RZ ;  /* 0x0000002705077824 */ /* 0x001fe400078e02ff */
[----:B--2---:R-:W-:Y:S02]  /*42640*/  IMAD R4, R12, 0x4c, RZ ;  /* 0x0000004c0c047824 */ /* 0x004fe400078e02ff */
[----:B---3--:R-:W-:-:S03]  /*42650*/  IMAD R14, R14, 0x26, RZ ;  /* 0x000000260e0e7824 */ /* 0x008fc600078e02ff */
[----:B------:R-:W-:-:S04]  /*42660*/  IADD3 R4, P3, R4, R2, RZ ;  /* 0x0000000204047210 */ /* 0x000fc80007f7e0ff */
[----:B------:R-:W-:Y:S02]  /*42670*/  LEA.HI.X.SX32 R5, R14, R3, 0x1, P3 ;  /* 0x000000030e057211 */ /* 0x000fe400018f0eff */
[----:B------:R-:W0:Y:S01]  /*42680*/  LDC R14, c[0x0][0x278] ;  /* 0x00009e00ff0e7b82 */ /* 0x000e220000000800 */
[----:B----4-:R-:W-:-:S07]  /*42690*/  IMAD R10, R9, 0x52, RZ ;  /* 0x00000052090a7824 */ /* 0x010fce00078e02ff */
[----:B------:R-:W2:Y:S01]  /*426a0*/  LDC R9, c[0x0][0x278] ;  /* 0x00009e00ff097b82 */ /* 0x000ea20000000800 */
[----:B-1----:R-:W-:Y:S01]  /*426b0*/  IMAD R8, R8, 0x50, RZ ;  /* 0x0000005008087824 */ /* 0x002fe200078e02ff */
[-C--:B------:R-:W-:Y:S02]  /*426c0*/  IADD3 R6, P0, R6, R2.reuse, RZ ;  /* 0x0000000206067210 */ /* 0x080fe40007f1e0ff */
[----:B------:R-:W-:Y:S02]  /*426d0*/  PRMT R12, R15, 0x7632, R12 ;  /* 0x000076320f0c7816 */ /* 0x000fe4000000000c */
[----:B------:R-:W-:Y:S02]  /*426e0*/  IADD3 R8, P3, R8, R2, RZ ;  /* 0x0000000208087210 */ /* 0x000fe40007f7e0ff */
[----:B------:R-:W-:Y:S01]  /*426f0*/  LEA.HI.X.SX32 R7, R7, R3, 0x1, P0 ;  /* 0x0000000307077211 */ /* 0x000fe200000f0eff */
[----:B------:R1:W-:Y:S01]  /*42700*/  STG.E.U16 desc[UR4][R4.64], R15 ;  /* 0x0000000f04007986 */ /* 0x0003e2000c101504 */
[----:B0-----:R-:W-:-:S03]  /*42710*/  IMAD R14, R14, 0x28, RZ ;  /* 0x000000280e0e7824 */ /* 0x001fc600078e02ff */
[----:B------:R0:W-:Y:S01]  /*42720*/  STG.E.U16 desc[UR4][R6.64], R12 ;  /* 0x0000000c06007986 */ /* 0x0001e2000c101504 */
[----:B-1----:R-:W1:Y:S01]  /*42730*/  LDC R5, c[0x0][0x278] ;  /* 0x00009e00ff057b82 */ /* 0x002e620000000800 */
[----:B--2---:R-:W-:Y:S01]  /*42740*/  IMAD R11, R9, 0x29, RZ ;  /* 0x00000029090b7824 */ /* 0x004fe200078e02ff */
[----:B------:R-:W-:-:S06]  /*42750*/  LEA.HI.X.SX32 R9, R14, R3, 0x1, P3 ;  /* 0x000000030e097211 */ /* 0x000fcc00018f0eff */
[----:B0-----:R-:W0:Y:S01]  /*42760*/  LDC R7, c[0x0][0x278] ;  /* 0x00009e00ff077b82 */ /* 0x001e220000000800 */
[----:B------:R2:W-:Y:S01]  /*42770*/  STG.E.U16 desc[UR4][R8.64], R16 ;  /* 0x0000001008007986 */ /* 0x0005e2000c101504 */
[----:B------:R-:W-:Y:S02]  /*42780*/  IADD3 R10, P4, R10, R2, RZ ;  /* 0x000000020a0a7210 */ /* 0x000fe40007f9e0ff */
[----:B------:R-:W-:-:S04]  /*42790*/  PRMT R4, R16, 0x7632, R4 ;  /* 0x0000763210047816 */ /* 0x000fc80000000004 */
[----:B------:R-:W3:Y:S08]  /*427a0*/  LDC R15, c[0x0][0x278] ;  /* 0x00009e00ff0f7b82 */ /* 0x000ef00000000800 */
[----:B--2---:R-:W2:Y:S01]  /*427b0*/  LDC R9, c[0x0][0x278] ;  /* 0x00009e00ff097b82 */ /* 0x004ea20000000800 */
[----:B------:R-:W-:Y:S01]  /*427c0*/  LEA.HI.X.SX32 R11, R11, R3, 0x1, P4 ;  /* 0x000000030b0b7211 */ /* 0x000fe200020f0eff */
[----:B------:R-:W-:-:S02]  /*427d0*/  IMAD R16, R13, 0x54, RZ ;  /* 0x000000540d107824 */ /* 0x000fc400078e02ff */
[----:B-1----:R-:W-:Y:S02]  /*427e0*/  IMAD R8, R5, 0x58, RZ ;  /* 0x0000005805087824 */ /* 0x002fe400078e02ff */
[----:B------:R1:W-:Y:S01]  /*427f0*/  STG.E.U16 desc[UR4][R10.64], R4 ;  /* 0x000000040a007986 */ /* 0x0003e2000c101504 */
[----:B0-----:R-:W-:Y:S01]  /*42800*/  IMAD R6, R7, 0x56, RZ ;  /* 0x0000005607067824 */ /* 0x001fe200078e02ff */
[----:B------:R-:W0:Y:S08]  /*42810*/  LDC R14, c[0x0][0x278] ;  /* 0x00009e00ff0e7b82 */ /* 0x000e300000000800 */
[----:B------:R-:W4:Y:S01]  /*42820*/  LDC R7, c[0x0][0x278] ;  /* 0x00009e00ff077b82 */ /* 0x000f220000000800 */
[----:B-1----:R-:W-:Y:S01]  /*42830*/  IADD3 R4, P0, R16, R2, RZ ;  /* 0x0000000210047210 */ /* 0x002fe20007f1e0ff */
[----:B--2---:R-:W-:-:S06]  /*42840*/  IMAD R5, R9, 0x2a, RZ ;  /* 0x0000002a09057824 */ /* 0x004fcc00078e02ff */
[----:B------:R-:W1:Y:S01]  /*42850*/  LDC R11, c[0x0][0x278] ;  /* 0x00009e00ff0b7b82 */ /* 0x000e620000000800 */
[----:B------:R-:W-:-:S07]  /*42860*/  LEA.HI.X.SX32 R5, R5, R3, 0x1, P0 ;  /* 0x0000000305057211 */ /* 0x000fce00000f0eff */
[----:B------:R-:W2:Y:S01]  /*42870*/  LDC R9, c[0x0][0x278] ;  /* 0x00009e00ff097b82 */ /* 0x000ea20000000800 */
[----:B------:R-:W-:Y:S01]  /*42880*/  PRMT R10, R17, 0x7632, R10 ;  /* 0x00007632110a7816 */ /* 0x000fe2000000000a */
[----:B------:R3:W-:Y:S06]  /*42890*/  STG.E.U16 desc[UR4][R4.64], R17 ;  /* 0x0000001104007986 */ /* 0x0007ec000c101504 */
[----:B------:R-:W1:Y:S08]  /*428a0*/  LDC R12, c[0x0][0x278] ;  /* 0x00009e00ff0c7b82 */ /* 0x000e700000000800 */
[----:B---3--:R-:W3:Y:S01]  /*428b0*/  LDC R17, c[0x0][0x278] ;  /* 0x00009e00ff117b82 */ /* 0x008ee20000000800 */
[----:B----4-:R-:W-:Y:S01]  /*428c0*/  IMAD R7, R7, 0x2b, RZ ;  /* 0x0000002b07077824 */ /* 0x010fe200078e02ff */
[-C--:B------:R-:W-:Y:S01]  /*428d0*/  IADD3 R6, P3, R6, R2.reuse, RZ ;  /* 0x0000000206067210 */ /* 0x080fe20007f7e0ff */
[----:B------:R-:W-:Y:S01]  /*428e0*/  IMAD R15, R15, 0x5a, RZ ;  /* 0x0000005a0f0f7824 */ /* 0x000fe200078e02ff */
[----:B------:R-:W-:-:S02]  /*428f0*/  IADD3 R8, P4, R8, R2, RZ ;  /* 0x0000000208087210 */ /* 0x000fc40007f9e0ff */
[-C--:B------:R-:W-:Y:S01]  /*42900*/  LEA.HI.X.SX32 R7, R7, R3.reuse, 0x1, P3 ;  /* 0x0000000307077211 */ /* 0x080fe200018f0eff */
[----:B--2---:R-:W-:Y:S01]  /*42910*/  IMAD R9, R9, 0x2c, RZ ;  /* 0x0000002c09097824 */ /* 0x004fe200078e02ff */
[----:B------:R-:W2:Y:S01]  /*42920*/  LDC R13, c[0x0][0x278] ;  /* 0x00009e00ff0d7b82 */ /* 0x000ea20000000800 */
[----:B0-----:R-:W-:Y:S02]  /*42930*/  IMAD R14, R14, 0x5c, RZ ;  /* 0x0000005c0e0e7824 */ /* 0x001fe400078e02ff */
[----:B------:R0:W-:Y:S01]  /*42940*/  STG.E.U16 desc[UR4][R6.64], R10 ;  /* 0x0000000a06007986 */ /* 0x0001e2000c101504 */
[----:B-1----:R-:W-:Y:S01]  /*42950*/  IMAD R5, R11, 0x2d, RZ ;  /* 0x0000002d0b057824 */ /* 0x002fe200078e02ff */
[----:B------:R-:W-:Y:S02]  /*42960*/  LEA.HI.X.SX32 R9, R9, R3, 0x1, P4 ;  /* 0x0000000309097211 */ /* 0x000fe400020f0eff */
[----:B------:R-:W-:-:S03]  /*42970*/  IADD3 R4, P3, R15, R2, RZ ;  /* 0x000000020f047210 */ /* 0x000fc60007f7e0ff */
[----:B------:R1:W-:Y:S01]  /*42980*/  STG.E.U16 desc[UR4][R8.64], R18 ;  /* 0x0000001208007986 */ /* 0x0003e2000c101504 */
[----:B0-----:R-:W-:Y:S01]  /*42990*/  IMAD R10, R12, 0x60, RZ ;  /* 0x000000600c0a7824 */ /* 0x001fe200078e02ff */
[----:B------:R-:W-:Y:S01]  /*429a0*/  IADD3 R6, P0, R14, R2, RZ ;  /* 0x000000020e067210 */ /* 0x000fe20007f1e0ff */
[----:B---3--:R-:W-:Y:S01]  /*429b0*/  IMAD R12, R17, 0x2e, RZ ;  /* 0x0000002e110c7824 */ /* 0x008fe200078e02ff */
[-C--:B------:R-:W-:Y:S01]  /*429c0*/  LEA.HI.X.SX32 R5, R5, R3.reuse, 0x1, P3 ;  /* 0x0000000305057211 */ /* 0x080fe200018f0eff */
[----:B------:R-:W0:Y:S01]  /*429d0*/  LDC R17, c[0x0][0x278] ;  /* 0x00009e00ff117b82 */ /* 0x000e220000000800 */
[----:B-1----:R-:W-:Y:S02]  /*429e0*/  PRMT R18, R18, 0x7632, R18 ;  /* 0x0000763212127816 */ /* 0x002fe40000000012 */
[----:B------:R-:W-:-:S03]  /*429f0*/  LEA.HI.X.SX32 R7, R12, R3, 0x1, P0 ;  /* 0x000000030c077211 */ /* 0x000fc600000f0eff */
[----:B------:R-:W-:Y:S02]  /*42a00*/  STG.E.U16 desc[UR4][R4.64], R18 ;  /* 0x0000001204007986 */ /* 0x000fe4000c101504 */
[----:B------:R-:W1:Y:S02]  /*42a10*/  LDC R9, c[0x0][0x278] ;  /* 0x00009e00ff097b82 */ /* 0x000e640000000800 */
[----:B------:R3:W-:Y:S01]  /*42a20*/  STG.E.U16 desc[UR4][R6.64], R19 ;  /* 0x0000001306007986 */ /* 0x0007e2000c101504 */
[----:B--2---:R-:W-:-:S05]  /*42a30*/  IMAD R13, R13, 0x5e, RZ ;  /* 0x0000005e0d0d7824 */ /* 0x004fca00078e02ff */
[----:B------:R-:W2:Y:S08]  /*42a40*/  LDC R12, c[0x0][0x278] ;  /* 0x00009e00ff0c7b82 */ /* 0x000eb00000000800 */
[----:B---3--:R-:W3:Y:S01]  /*42a50*/  LDC R7, c[0x0][0x278] ;  /* 0x00009e00ff077b82 */ /* 0x008ee20000000800 */
[----:B------:R-:W-:Y:S02]  /*42a60*/  PRMT R4, R19, 0x7632, R4 ;  /* 0x0000763213047816 */ /* 0x000fe40000000004 */
[----:B------:R-:W-:Y:S01]  /*42a70*/  IADD3 R8, P3, R13, R2, RZ ;  /* 0x000000020d087210 */ /* 0x000fe20007f7e0ff */
[----:B-1----:R-:W-:-:S04]  /*42a80*/  IMAD R9, R9, 0x2f, RZ ;  /* 0x0000002f09097824 */ /* 0x002fc800078e02ff */
[----:B------:R-:W1:Y:S08]  /*42a90*/  LDC R18, c[0x0][0x278] ;  /* 0x00009e00ff127b82 */ /* 0x000e700000000800 */
[----:B------:R-:W4:Y:S01]  /*42aa0*/  LDC R5, c[0x0][0x278] ;  /* 0x00009e00ff057b82 */ /* 0x000f220000000800 */
[----:B---3--:R-:W-:-:S07]  /*42ab0*/  IMAD R19, R7, 0x64, RZ ;  /* 0x0000006407137824 */ /* 0x008fce00078e02ff */
[----:B------:R-:W3:Y:S01]  /*42ac0*/  LDC R7, c[0x0][0x278] ;  /* 0x00009e00ff077b82 */ /* 0x000ee20000000800 */
[----:B------:R-:W-:-:S05]  /*42ad0*/  LEA.HI.X.SX32 R9, R9, R3, 0x1, P3 ;  /* 0x0000000309097211 */ /* 0x000fca00018f0eff */
[----:B------:R3:W-:Y:S02]  /*42ae0*/  STG.E.U16 desc[UR4][R8.64], R4 ;  /* 0x0000000408007986 */ /* 0x0007e4000c101504 */
[----:B---3--:R-:W-:Y:S02]  /*42af0*/  IMAD R9, R7, 0x33, RZ ;  /* 0x0000003307097824 */ /* 0x008fe400078e02ff */
[----:B------:R-:W3:Y:S01]  /*42b00*/  LDC R7, c[0x0][0x278] ;  /* 0x00009e00ff077b82 */ /* 0x000ee20000000800 */
[----:B0-----:R-:W-:Y:S01]  /*42b10*/  IMAD R17, R17, 0x30, RZ ;  /* 0x0000003011117824 */ /* 0x001fe200078e02ff */
[-C--:B------:R-:W-:Y:S01]  /*42b20*/  IADD3 R10, P4, R10, R2.reuse, RZ ;  /* 0x000000020a0a7210 */ /* 0x080fe20007f9e0ff */
[----:B--2---:R-:W-:Y:S02]  /*42b30*/  IMAD R12, R12, 0x62, RZ ;  /* 0x000000620c0c7824 */ /* 0x004fe400078e02ff */
[----:B-1----:R-:W-:Y:S01]  /*42b40*/  IMAD R18, R18, 0x66, RZ ;  /* 0x0000006612127824 */ /* 0x002fe200078e02ff */
[----:B------:R-:W-:Y:S01]  /*42b50*/  LEA.HI.X.SX32 R11, R17, R3, 0x1, P4 ;  /* 0x00000003110b7211 */ /* 0x000fe200020f0eff */
[----:B----4-:R-:W-:Y:S01]  /*42b60*/  IMAD R5, R5, 0x31, RZ ;  /* 0x0000003105057824 */ /* 0x010fe200078e02ff */
[-C--:B------:R-:W-:Y:S01]  /*42b70*/  IADD3 R4, P0, R12, R2.reuse, RZ ;  /* 0x000000020c047210 */ /* 0x080fe20007f1e0ff */
[----:B------:R-:W0:Y:S01]  /*42b80*/  LDC R17, c[0x0][0x278] ;  /* 0x00009e00ff117b82 */ /* 0x000e220000000800 */
[-C--:B------:R-:W-:Y:S01]  /*42b90*/  IADD3 R6, P3, R19, R2.reuse, RZ ;  /* 0x0000000213067210 */ /* 0x080fe20007f7e0ff */
[----:B------:R1:W-:Y:S01]  /*42ba0*/  STG.E.U16 desc[UR4][R10.64], R20 ;  /* 0x000000140a007986 */ /* 0x0003e2000c101504 */
[----:B------:R-:W-:-:S02]  /*42bb0*/  IADD3 R8, P4, R18, R2, RZ ;  /* 0x0000000212087210 */ /* 0x000fc40007f9e0ff */
[-C--:B------:R-:W-:Y:S02]  /*42bc0*/  LEA.HI.X.SX32 R5, R5, R3.reuse, 0x1, P0 ;  /* 0x0000000305057211 */ /* 0x080fe400000f0eff */
[-C--:B------:R-:W-:Y:S01]  /*42bd0*/  LEA.HI.X.SX32 R9, R9, R3.reuse, 0x1, P4 ;  /* 0x0000000309097211 */ /* 0x080fe200020f0eff */
[----:B---3--:R-:W-:Y:S01]  /*42be0*/  IMAD R7, R7, 0x32, RZ ;  /* 0x0000003207077824 */ /* 0x008fe200078e02ff */
[----:B-1----:R-:W-:Y:S01]  /*42bf0*/  PRMT R20, R20, 0x7632, R20 ;  /* 0x0000763214147816 */ /* 0x002fe20000000014 */
[----:B------:R-:W1:Y:S01]  /*42c00*/  LDC R11, c[0x0][0x278] ;  /* 0x00009e00ff0b7b82 */ /* 0x000e620000000800 */
[----:B------:R-:W-:Y:S02]  /*42c10*/  PRMT R10, R21, 0x7632, R10 ;  /* 0x00007632150a7816 */ /* 0x000fe4000000000a */
[----:B------:R-:W-:Y:S01]  /*42c20*/  LEA.HI.X.SX32 R7, R7, R3, 0x1, P3 ;  /* 0x0000000307077211 */ /* 0x000fe200018f0eff */
[----:B------:R2:W-:Y:S04]  /*42c30*/  STG.E.U16 desc[UR4][R4.64], R20 ;  /* 0x0000001404007986 */ /* 0x0005e8000c101504 */
[----:B------:R-:W-:Y:S04]  /*42c40*/  STG.E.U16 desc[UR4][R6.64], R21 ;  /* 0x0000001506007986 */ /* 0x000fe8000c101504 */
[----:B------:R3:W-:Y:S01]  /*42c50*/  STG.E.U16 desc[UR4][R8.64], R10 ;  /* 0x0000000a08007986 */ /* 0x0007e2000c101504 */
[----:B--2---:R-:W2:Y:S08]  /*42c60*/  LDC R5, c[0x0][0x278] ;  /* 0x00009e00ff057b82 */ /* 0x004eb00000000800 */
[----:B---3--:R-:W3:Y:S08]  /*42c70*/  LDC R9, c[0x0][0x278] ;  /* 0x00009e00ff097b82 */ /* 0x008ef00000000800 */
[----:B------:R-:W4:Y:S01]  /*42c80*/  LDC R6, c[0x0][0x278] ;  /* 0x00009e00ff067b82 */ /* 0x000f220000000800 */
[----:B0-----:R-:W-:-:S02]  /*42c90*/  IMAD R20, R17, 0x6a, RZ ;  /* 0x0000006a11147824 */ /* 0x001fc400078e02ff */
[----:B-1----:R-:W-:-:S05]  /*42ca0*/  IMAD R21, R11, 0x68, RZ ;  /* 0x000000680b157824 */ /* 0x002fca00078e02ff */
[----:B------:R-:W0:Y:S01]  /*42cb0*/  LDC R17, c[0x0][0x278] ;  /* 0x00009e00ff117b82 */ /* 0x000e220000000800 */
[----:B------:R-:W-:Y:S01]  /*42cc0*/  IADD3 R4, P3, R21, R2, RZ ;  /* 0x0000000215047210 */ /* 0x000fe20007f7e0ff */
[----:B--2---:R-:W-:Y:S02]  /*42cd0*/  IMAD R7, R5, 0x35, RZ ;  /* 0x0000003505077824 */ /* 0x004fe400078e02ff */
[----:B---3--:R-:W-:-:S04]  /*42ce0*/  IMAD R11, R9, 0x34, RZ ;  /* 0x00000034090b7824 */ /* 0x008fc800078e02ff */
[----:B------:R-:W1:Y:S01]  /*42cf0*/  LDC R8, c[0x0][0x278] ;  /* 0x00009e00ff087b82 */ /* 0x000e620000000800 */
[----:B------:R-:W-:Y:S01]  /*42d00*/  LEA.HI.X.SX32 R5, R11, R3, 0x1, P3 ;  /* 0x000000030b057211 */ /* 0x000fe200018f0eff */
[----:B----4-:R-:W-:Y:S01]  /*42d10*/  IMAD R10, R6, 0x6e, RZ ;  /* 0x0000006e060a7824 */ /* 0x010fe200078e02ff */
[----:B------:R-:W-:-:S03]  /*42d20*/  IADD3 R6, P0, R20, R2, RZ ;  /* 0x0000000214067210 */ /* 0x000fc60007f1e0ff */
[----:B------:R2:W-:Y:S02]  /*42d30*/  STG.E.U16 desc[UR4][R4.64], R22 ;  /* 0x0000001604007986 */ /* 0x0005e4000c101504 */
[----:B------:R-:W3:Y:S01]  /*42d40*/  LDC R9, c[0x0][0x278] ;  /* 0x00009e00ff097b82 */ /* 0x000ee20000000800 */
[----:B------:R-:W-:Y:S02]  /*42d50*/  LEA.HI.X.SX32 R7, R7, R3, 0x1, P0 ;  /* 0x0000000307077211 */ /* 0x000fe400000f0eff */
[----:B--2---:R-:W-:-:S05]  /*42d60*/  PRMT R22, R22, 0x7632, R22 ;  /* 0x0000763216167816 */ /* 0x004fca0000000016 */
[----:B------:R-:W2:Y:S01]  /*42d70*/  LDC R5, c[0x0][0x278] ;  /* 0x00009e00ff057b82 */ /* 0x000ea20000000800 */
[----:B------:R0:W-:Y:S02]  /*42d80*/  STG.E.U16 desc[UR4][R6.64], R22 ;  /* 0x0000001606007986 */ /* 0x0001e4000c101504 */
[----:B0-----:R-:W-:-:S05]  /*42d90*/  IMAD R22, R17, 0x70, RZ ;  /* 0x0000007011167824 */ /* 0x001fca00078e02ff */
[----:B------:R-:W0:Y:S01]  /*42da0*/  LDC R17, c[0x0][0x278] ;  /* 0x00009e00ff117b82 */ /* 0x000e220000000800 */
[----:B-1----:R-:W-:Y:S02]  /*42db0*/  IMAD R8, R8, 0x6c, RZ ;  /* 0x0000006c08087824 */ /* 0x002fe400078e02ff */
[----:B---3--:R-:W-:-:S03]  /*42dc0*/  IMAD R11, R9, 0x37, RZ ;  /* 0x00000037090b7824 */ /* 0x008fc600078e02ff */
[-C--:B------:R-:W-:Y:S02]  /*42dd0*/  IADD3 R8, P3, R8, R2.reuse, RZ ;  /* 0x0000000208087210 */ /* 0x080fe40007f7e0ff */
[----:B------:R-:W-:Y:S02]  /*42de0*/  IADD3 R10, P4, R10, R2, RZ ;  /* 0x000000020a0a7210 */ /* 0x000fe40007f9e0ff */
[-C--:B------:R-:W-:Y:S02]  /*42df0*/  LEA.HI.X.SX32 R9, R246, R3.reuse, 0x1, P3 ;  /* 0x00000003f6097211 */ /* 0x080fe400018f0eff */
[----:B------:R-:W-:Y:S02]  /*42e00*/  LEA.HI.X.SX32 R11, R11, R3, 0x1, P4 ;  /* 0x000000030b0b7211 */ /* 0x000fe400020f0eff */
[----:B------:R-:W-:Y:S01]  /*42e10*/  PRMT R4, R23, 0x7632, R4 ;  /* 0x0000763217047816 */ /* 0x000fe20000000004 */
[----:B------:R1:W-:Y:S01]  /*42e20*/  STG.E.U16 desc[UR4][R8.64], R23 ;  /* 0x0000001708007986 */ /* 0x0003e2000c101504 */
[----:B--2---:R-:W-:Y:S01]  /*42e30*/  IMAD R7, R5, 0x39, RZ ;  /* 0x0000003905077824 */ /* 0x004fe200078e02ff */
[----:B------:R-:W2:Y:S01]  /*42e40*/  LDC R246, c[0x0][0x278] ;  /* 0x00009e00fff67b82 */ /* 0x000ea20000000800 */
[----:B0-----:R-:W-:-:S07]  /*42e50*/  IMAD R6, R17, 0x72, RZ ;  /* 0x0000007211067824 */ /* 0x001fce00078e02ff */
[----:B------:R-:W0:Y:S01]  /*42e60*/  LDC R17, c[0x0][0x278] ;  /* 0x00009e00ff117b82 */ /* 0x000e220000000800 */
[----:B------:R3:W-:Y:S07]  /*42e70*/  STG.E.U16 desc[UR4][R10.64], R4 ;  /* 0x000000040a007986 */ /* 0x0007ee000c101504 */
[----:B-1----:R-:W1:Y:S01]  /*42e80*/  LDC R9, c[0x0][0x278] ;  /* 0x00009e00ff097b82 */ /* 0x002e620000000800 */
[----:B---3--:R-:W-:-:S07]  /*42e90*/  IADD3 R4, P3, R22, R2, RZ ;  /* 0x0000000216047210 */ /* 0x008fce0007f7e0ff */
[----:B------:R-:W3:Y:S01]  /*42ea0*/  LDC R23, c[0x0][0x278] ;  /* 0x00009e00ff177b82 */ /* 0x000ee20000000800 */
[----:B------:R-:W-:-:S07]  /*42eb0*/  LEA.HI.X.SX32 R5, R247, R3, 0x1, P3 ;  /* 0x00000003f7057211 */ /* 0x000fce00018f0eff */
[----:B------:R-:W4:Y:S01]  /*42ec0*/  LDC R247, c[0x0][0x278] ;  /* 0x00009e00fff77b82 */ /* 0x000f220000000800 */
[----:B0-----:R-:W-:Y:S01]  /*42ed0*/  IMAD R10, R17, 0x76, RZ ;  /* 0x00000076110a7824 */ /* 0x001fe200078e02ff */
[----:B------:R-:W-:-:S06]  /*42ee0*/  IADD3 R6, P0, R6, R2, RZ ;  /* 0x0000000206067210 */ /* 0x000fcc0007f1e0ff */
[----:B------:R-:W0:Y:S01]  /*42ef0*/  LDC R17, c[0x0][0x278] ;  /* 0x00009e00ff117b82 */ /* 0x000e220000000800 */
[----:B-1----:R-:W-:Y:S01]  /*42f00*/  IMAD R8, R9, 0x74, RZ ;  /* 0x0000007409087824 */ /* 0x002fe200078e02ff */
[----:B------:R1:W-:Y:S01]  /*42f10*/  STG.E.U16 desc[UR4][R4.64], R24 ;  /* 0x0000001804007986 */ /* 0x0003e2000c101504 */
[----:B------:R-:W-:-:S05]  /*42f20*/  LEA.HI.X.SX32 R7, R7, R3, 0x1, P0 ;  /* 0x0000000307077211 */ /* 0x000fca00000f0eff */
[----:B------:R-:W2:Y:S01]  /*42f30*/  LDC R9, c[0x0][0x278] ;  /* 0x00009e00ff097b82 */ /* 0x000ea20000000800 */
[----:B-1----:R-:W-:-:S07]  /*42f40*/  PRMT R24, R24, 0x7632, R24 ;  /* 0x0000763218187816 */ /* 0x002fce0000000018 */
[----:B------:R-:W1:Y:S01]  /*42f50*/  LDC R5, c[0x0][0x278] ;  /* 0x00009e00ff057b82 */ /* 0x000e620000000800 */
[----:B------:R4:W-:Y:S01]  /*42f60*/  STG.E.U16 desc[UR4][R6.64], R24 ;  /* 0x0000001806007986 */ /* 0x0009e2000c101504 */
[----:B------:R-:W-:Y:S01]  /*42f70*/  IADD3 R8, P3, R8, R2, RZ ;  /* 0x0000000208087210 */ /* 0x000fe20007f7e0ff */
[----:B----4-:R-:W-:Y:S02]  /*42f80*/  IMAD R6, R247, 0x7a, RZ ;  /* 0x0000007af7067824 */ /* 0x010fe400078e02ff */
[----:B0-----:R-:W-:-:S03]  /*42f90*/  IMAD R17, R17, 0x3a, RZ ;  /* 0x0000003a11117824 */ /* 0x001fc600078e02ff */
[----:B------:R-:W0:Y:S01]  /*42fa0*/  LDC R247, c[0x0][0x278] ;  /* 0x00009e00fff77b82 */ /* 0x000e220000000800 */
[----:B--2---:R-:W-:Y:S01]  /*42fb0*/  IMAD R11, R9, 0x3b, RZ ;  /* 0x0000003b090b7824 */ /* 0x004fe200078e02ff */
[----:B------:R-:W-:Y:S02]  /*42fc0*/  IADD3 R10, P4, R10, R2, RZ ;  /* 0x000000020a0a7210 */ /* 0x000fe40007f9e0ff */
[----:B------:R-:W-:-:S04]  /*42fd0*/  LEA.HI.X.SX32 R9, R17, R3, 0x1, P3 ;  /* 0x0000000311097211 */ /* 0x000fc800018f0eff */
[----:B------:R-:W2:Y:S01]  /*42fe0*/  LDC R17, c[0x0][0x278] ;  /* 0x00009e00ff117b82 */ /* 0x000ea20000000800 */
[----:B------:R-:W-:Y:S01]  /*42ff0*/  LEA.HI.X.SX32 R11, R11, R3, 0x1, P4 ;  /* 0x000000030b0b7211 */ /* 0x000fe200020f0eff */
[----:B------:R-:W-:Y:S01]  /*43000*/  IMAD R246, R246, 0x78, RZ ;  /* 0x00000078f6f67824 */ /* 0x000fe200078e02ff */
[----:B------:R-:W-:Y:S01]  /*43010*/  PRMT R4, R25, 0x7632, R4 ;  /* 0x0000763219047816 */ /* 0x000fe20000000004 */
[----:B------:R4:W-:Y:S01]  /*43020*/  STG.E.U16 desc[UR4][R8.64], R25 ;  /* 0x0000001908007986 */ /* 0x0009e2000c101504 */
[----:B------:R-:W-:-:S03]  /*43030*/  IADD3 R6, P3, R6, R2, RZ ;  /* 0x0000000206067210 */ /* 0x000fc60007f7e0ff */
[----:B------:R3:W-:Y:S01]  /*43040*/  STG.E.U16 desc[UR4][R10.64], R4 ;  /* 0x000000040a007986 */ /* 0x0007e2000c101504 */
[----:B------:R-:W2:Y:S01]  /*43050*/  LDC R24, c[0x0][0x278] ;  /* 0x00009e00ff187b82 */ /* 0x000ea20000000800 */
[----:B0-----:R-:W-:-:S07]  /*43060*/  IMAD R7, R247, 0x3d, RZ ;  /* 0x0000003df7077824 */ /* 0x001fce00078e02ff */
[----:B----4-:R-:W0:Y:S01]  /*43070*/  LDC R25, c[0x0][0x278] ;  /* 0x00009e00ff197b82 */ /* 0x010e220000000800 */
[----:B---3--:R-:W-:Y:S01]  /*43080*/  IADD3 R4, P0, R246, R2, RZ ;  /* 0x00000002f6047210 */ /* 0x008fe20007f1e0ff */
[----:B-1----:R-:W-:Y:S01]  /*43090*/  IMAD R8, R5, 0x7c, RZ ;  /* 0x0000007c05087824 */ /* 0x002fe200078e02ff */
[-C--:B------:R-:W-:Y:S02]  /*430a0*/  LEA.HI.X.SX32 R7, R7, R3.reuse, 0x1, P3 ;  /* 0x0000000307077211 */ /* 0x080fe400018f0eff */
[----:B------:R-:W-:-:S03]  /*430b0*/  LEA.HI.X.SX32 R5, R252, R3, 0x1, P0 ;  /* 0x00000003fc057211 */ /* 0x000fc600000f0eff */
[----:B------:R-:W1:Y:S01]  /*430c0*/  LDC R247, c[0x0][0x278] ;  /* 0x00009e00fff77b82 */ /* 0x000e620000000800 */
[----:B------:R-:W-:Y:S02]  /*430d0*/  PRMT R10, R26, 0x7632, R10 ;  /* 0x000076321a0a7816 */ /* 0x000fe4000000000a */
[----:B------:R-:W-:Y:S01]  /*430e0*/  IADD3 R8, P4, R8, R2, RZ ;  /* 0x0000000208087210 */ /* 0x000fe20007f9e0ff */
[----:B------:R-:W-:Y:S04]  /*430f0*/  STG.E.U16 desc[UR4][R4.64], R26 ;  /* 0x0000001a04007986 */ /* 0x000fe8000c101504 */
[----:B------:R3:W-:Y:S01]  /*43100*/  STG.E.U16 desc[UR4][R6.64], R10 ;  /* 0x0000000a06007986 */ /* 0x0007e2000c101504 */
[----:B------:R-:W-:Y:S01]  /*43110*/  LEA.HI.X.SX32 R9, R245, R3, 0x1, P4 ;  /* 0x00000003f5097211 */ /* 0x000fe200020f0eff */
[----:B--2---:R-:W-:Y:S01]  /*43120*/  IMAD R245, R17, 0x7e, RZ ;  /* 0x0000007e11f57824 */ /* 0x004fe200078e02ff */
[----:B------:R-:W2:Y:S08]  /*43130*/  LDC R252, c[0x0][0x278] ;  /* 0x00009e00fffc7b82 */ /* 0x000eb00000000800 */
[----:B------:R-:W4:Y:S08]  /*43140*/  LDC R17, c[0x0][0x278] ;  /* 0x00009e00ff117b82 */ /* 0x000f300000000800 */
[----:B---3--:R-:W3:Y:S08]  /*43150*/  LDC R10, c[0x0][0x278] ;  /* 0x00009e00ff0a7b82 */ /* 0x008ef00000000800 */
[----:B------:R-:W1:Y:S01]  /*43160*/  LDC R6, c[0x0][0x278] ;  /* 0x00009e00ff067b82 */ /* 0x000e620000000800 */
[----:B------:R3:W-:Y:S01]  /*43170*/  STG.E.U16 desc[UR4][R8.64], R27 ;  /* 0x0000001b08007986 */ /* 0x0007e2000c101504 */
[----:B------:R-:W-:-:S02]  /*43180*/  LEA R5, R24, -R24, 0x6 ;  /* 0x8000001818057211 */ /* 0x000fc400078e30ff */
[----:B------:R-:W-:Y:S02]  /*43190*/  IADD3 R4, P0, R245, R2, RZ ;  /* 0x00000002f5047210 */ /* 0x000fe40007f1e0ff */
[----:B------:R-:W-:Y:S02]  /*431a0*/  SHF.L.U32 R7, R23, 0x6, RZ ;  /* 0x0000000617077819 */ /* 0x000fe400000006ff */
[----:B------:R-:W-:Y:S01]  /*431b0*/  PRMT R11, R27, 0x7632, R11 ;  /* 0x000076321b0b7816 */ /* 0x000fe2000000000b */
[----:B----4-:R-:W-:Y:S01]  /*431c0*/  IMAD R17, R17, 0x42, RZ ;  /* 0x0000004211117824 */ /* 0x010fe200078e02ff */
[----:B------:R-:W-:Y:S01]  /*431d0*/  LEA.HI.X.SX32 R5, R5, R3, 0x1, P0 ;  /* 0x0000000305057211 */ /* 0x000fe200000f0eff */
[----:B------:R-:W4:Y:S01]  /*431e0*/  LDC R26, c[0x0][0x278] ;  /* 0x00009e00ff1a7b82 */ /* 0x000f220000000800 */
[----:B---3--:R-:W-:Y:S02]  /*431f0*/  IMAD R8, R10, 0x82, RZ ;  /* 0x000000820a087824 */ /* 0x008fe400078e02ff */
[----:B0-----:R-:W-:Y:S01]  /*43200*/  IMAD R10, R25, 0x84, RZ ;  /* 0x00000084190a7824 */ /* 0x001fe200078e02ff */
[----:B--2---:R-:W-:-:S04]  /*43210*/  LEA R9, R252, R252, 0x6 ;  /* 0x000000fcfc097211 */ /* 0x004fc800078e30ff */
[----:B------:R-:W0:Y:S01]  /*43220*/  LDC R27, c[0x0][0x278] ;  /* 0x00009e00ff1b7b82 */ /* 0x000e220000000800 */
[-C--:B-1----:R-:W-:Y:S02]  /*43230*/  LEA R6, P3, R6, R2.reuse, 0x7 ;  /* 0x0000000206067211 */ /* 0x082fe400078638ff */
[-C--:B------:R-:W-:Y:S02]  /*43240*/  IADD3 R8, P0, R8, R2.reuse, RZ ;  /* 0x0000000208087210 */ /* 0x080fe40007f1e0ff */
[-C--:B------:R-:W-:Y:S01]  /*43250*/  LEA.HI.X.SX32 R7, R7, R3.reuse, 0x1, P3 ;  /* 0x0000000307077211 */ /* 0x080fe200018f0eff */
[----:B------:R1:W-:Y:S01]  /*43260*/  STG.E.U16 desc[UR4][R4.64], R11 ;  /* 0x0000000b04007986 */ /* 0x0003e2000c101504 */
[----:B------:R-:W-:Y:S01]  /*43270*/  IADD3 R10, P3, R10, R2, RZ ;  /* 0x000000020a0a7210 */ /* 0x000fe20007f7e0ff */
[----:B------:R-:W2:Y:S01]  /*43280*/  LDC R252, c[0x0][0x278] ;  /* 0x00009e00fffc7b82 */ /* 0x000ea20000000800 */
[----:B------:R-:W-:Y:S01]  /*43290*/  LEA.HI.X.SX32 R9, R9, R3, 0x1, P0 ;  /* 0x0000000309097211 */ /* 0x000fe200000f0eff */
[----:B------:R3:W-:Y:S01]  /*432a0*/  STG.E.U16 desc[UR4][R6.64], R28 ;  /* 0x0000001c06007986 */ /* 0x0007e2000c101504 */
[----:B------:R-:W-:-:S05]  /*432b0*/  IMAD R247, R247, 0x86, RZ ;  /* 0x00000086f7f77824 */ /* 0x000fca00078e02ff */
[----:B------:R-:W2:Y:S01]  /*432c0*/  LDC R24, c[0x0][0x278] ;  /* 0x00009e00ff187b82 */ /* 0x000ea20000000800 */
[----:B-1----:R-:W-:Y:S02]  /*432d0*/  PRMT R4, R28, 0x7632, R4 ;  /* 0x000076321c047816 */ /* 0x002fe40000000004 */
[----:B------:R-:W-:-:S05]  /*432e0*/  LEA.HI.X.SX32 R11, R17, R3, 0x1, P3 ;  /* 0x00000003110b7211 */ /* 0x000fca00018f0eff */
[----:B------:R-:W1:Y:S01]  /*432f0*/  LDC R5, c[0x0][0x278] ;  /* 0x00009e00ff057b82 */ /* 0x000e620000000800 */
[----:B------:R-:W-:Y:S04]  /*43300*/  STG.E.U16 desc[UR4][R8.64], R4 ;  /* 0x0000000408007986 */ /* 0x000fe8000c101504 */
[----:B------:R4:W-:Y:S03]  /*43310*/  STG.E.U16 desc[UR4][R10.64], R29 ;  /* 0x0000001d0a007986 */ /* 0x0009e6000c101504 */
[----:B---3--:R-:W3:Y:S08]  /*43320*/  LDC R7, c[0x0][0x278] ;  /* 0x00009e00ff077b82 */ /* 0x008ef00000000800 */
[----:B------:R-:W2:Y:S08]  /*43330*/  LDC R28, c[0x0][0x278] ;  /* 0x00009e00ff1c7b82 */ /* 0x000eb00000000800 */
[----:B----4-:R-:W4:Y:S08]  /*43340*/  LDC R11, c[0x0][0x278] ;  /* 0x00009e00ff0b7b82 */ /* 0x010f300000000800 */
[----:B------:R-:W2:Y:S01]  /*43350*/  LDC R17, c[0x0][0x278] ;  /* 0x00009e00ff117b82 */ /* 0x000ea20000000800 */
[----:B-1----:R-:W-:Y:S01]  /*43360*/  IMAD R5, R5, 0x43, RZ ;  /* 0x0000004305057824 */ /* 0x002fe200078e02ff */
[----:B------:R-:W-:Y:S01]  /*43370*/  IADD3 R4, P0, R247, R2, RZ ;  /* 0x00000002f7047210 */ /* 0x000fe20007f1e0ff */
[----:B0-----:R-:W-:Y:S01]  /*43380*/  IMAD R27, R27, 0x88, RZ ;  /* 0x000000881b1b7824 */ /* 0x001fe200078e02ff */
[----:B------:R-:W-:-:S02]  /*43390*/  PRMT R29, R29, 0x7632, R29 ;  /* 0x000076321d1d7816 */ /* 0x000fc4000000001d */
[-C--:B------:R-:W-:Y:S02]  /*433a0*/  LEA.HI.X.SX32 R5, R5, R3.reuse, 0x1, P0 ;  /* 0x0000000305057211 */ /* 0x080fe400000f0eff */
[-C--:B------:R-:W-:Y:S01]  /*433b0*/  IADD3 R6, P3, R27, R2.reuse, RZ ;  /* 0x000000021b067210 */ /* 0x080fe20007f7e0ff */
[----:B---3--:R-:W-:Y:S01]  /*433c0*/  IMAD R9, R7, 0x45, RZ ;  /* 0x0000004507097824 */ /* 0x008fe200078e02ff */
[----:B------:R-:W0:Y:S01]  /*433d0*/  LDC R23, c[0x0][0x278] ;  /* 0x00009e00ff177b82 */ /* 0x000e220000000800 */
[----:B------:R-:W-:Y:S01]  /*433e0*/  IMAD R25, R26, 0x8a, RZ ;  /* 0x0000008a1a197824 */ /* 0x000fe200078e02ff */
[----:B------:R-:W-:Y:S01]  /*433f0*/  LEA.HI.X.SX32 R7, R244, R3, 0x1, P3 ;  /* 0x00000003f4077211 */ /* 0x000fe200018f0eff */
[----:B----4-:R-:W-:Y:S01]  /*43400*/  IMAD R11, R11, 0x8c, RZ ;  /* 0x0000008c0b0b7824 */ /* 0x010fe200078e02ff */
[----:B------:R1:W-:Y:S01]  /*43410*/  STG.E.U16 desc[UR4][R4.64], R29 ;  /* 0x0000001d04007986 */ /* 0x0003e2000c101504 */
[----:B--2---:R-:W-:Y:S02]  /*43420*/  IMAD R28, R28, 0x46, RZ ;  /* 0x000000461c1c7824 */ /* 0x004fe400078e02ff */
[----:B------:R-:W-:Y:S01]  /*43430*/  IMAD R252, R252, 0x8e, RZ ;  /* 0x0000008efcfc7824 */ /* 0x000fe200078e02ff */
[-C--:B------:R-:W-:Y:S01]  /*43440*/  IADD3 R8, P4, R25, R2.reuse, RZ ;  /* 0x0000000219087210 */ /* 0x080fe20007f9e0ff */
[----:B------:R2:W-:Y:S01]  /*43450*/  STG.E.U16 desc[UR4][R6.64], R30 ;  /* 0x0000001e06007986 */ /* 0x0005e2000c101504 */
[----:B------:R-:W-:Y:S01]  /*43460*/  PRMT R10, R30, 0x7632, R10 ;  /* 0x000076321e0a7816 */ /* 0x000fe2000000000a */
[----:B------:R-:W3:Y:S01]  /*43470*/  LDC R25, c[0x0][0x278] ;  /* 0x00009e00ff197b82 */ /* 0x000ee20000000800 */
[----:B-1----:R-:W-:-:S07]  /*43480*/  IADD3 R4, P3, R11, R2, RZ ;  /* 0x000000020b047210 */ /* 0x002fce0007f7e0ff */
[----:B------:R-:W1:Y:S01]  /*43490*/  LDC R244, c[0x0][0x278] ;  /* 0x00009e00fff47b82 */ /* 0x000e620000000800 */
[-C--:B------:R-:W-:Y:S01]  /*434a0*/  LEA.HI.X.SX32 R5, R28, R3.reuse, 0x1, P3 ;  /* 0x000000031c057211 */ /* 0x080fe200018f0eff */
[----:B--2---:R-:W-:Y:S01]  /*434b0*/  IMAD R7, R17, 0x47, RZ ;  /* 0x0000004711077824 */ /* 0x004fe200078e02ff */
[----:B------:R-:W-:Y:S02]  /*434c0*/  IADD3 R6, P0, R252, R2, RZ ;  /* 0x00000002fc067210 */ /* 0x000fe40007f1e0ff */
[----:B------:R-:W-:-:S03]  /*434d0*/  LEA.HI.X.SX32 R9, R9, R3, 0x1, P4 ;  /* 0x0000000309097211 */ /* 0x000fc600020f0eff */
[----:B------:R-:W2:Y:S01]  /*434e0*/  LDC R28, c[0x0][0x278] ;  /* 0x00009e00ff1c7b82 */ /* 0x000ea20000000800 */
[----:B------:R-:W-:Y:S02]  /*434f0*/  LEA.HI.X.SX32 R7, R7, R3, 0x1, P0 ;  /* 0x0000000307077211 */ /* 0x000fe400000f0eff */
[----:B------:R-:W-:Y:S01]  /*43500*/  PRMT R17, R31, 0x7632, R17 ;  /* 0x000076321f117816 */ /* 0x000fe20000000011 */
[----:B------:R4:W-:Y:S04]  /*43510*/  STG.E.U16 desc[UR4][R8.64], R10 ;  /* 0x0000000a08007986 */ /* 0x0009e8000c101504 */
[----:B------:R-:W-:Y:S01]  /*43520*/  STG.E.U16 desc[UR4][R4.64], R31 ;  /* 0x0000001f04007986 */ /* 0x000fe2000c101504 */
[----:B------:R-:W1:Y:S03]  /*43530*/  LDC R30, c[0x0][0x278] ;  /* 0x00009e00ff1e7b82 */ /* 0x000e660000000800 */
[----:B------:R0:W-:Y:S01]  /*43540*/  STG.E.U16 desc[UR4][R6.64], R17 ;  /* 0x0000001106007986 */ /* 0x0001e2000c101504 */
[----:B----4-:R-:W-:-:S04]  /*43550*/  IMAD R8, R24, 0x90, RZ ;  /* 0x0000009018087824 */ /* 0x010fc800078e02ff */
[----:B------:R-:W4:Y:S08]  /*43560*/  LDC R26, c[0x0][0x278] ;  /* 0x00009e00ff1a7b82 */ /* 0x000f300000000800 */
[----:B0-----:R-:W0:Y:S01]  /*43570*/  LDC R6, c[0x0][0x278] ;  /* 0x00009e00ff067b82 */ /* 0x001e220000000800 */
[----:B--2---:R-:W-:Y:S01]  /*43580*/  IMAD R28, R28, 0x48, RZ ;  /* 0x000000481c1c7824 */ /* 0x004fe200078e02ff */
[----:B------:R-:W-:Y:S01]  /*43590*/  IADD3 R8, P3, R8, R2, RZ ;  /* 0x0000000208087210 */ /* 0x000fe20007f7e0ff */
[----:B------:R-:W-:-:S02]  /*435a0*/  IMAD R10, R23, 0x92, RZ ;  /* 0x00000092170a7824 */ /* 0x000fc400078e02ff */
[----:B---3--:R-:W-:Y:S01]  /*435b0*/  IMAD R11, R25, 0x49, RZ ;  /* 0x00000049190b7824 */ /* 0x008fe200078e02ff */
[-C--:B------:R-:W-:Y:S02]  /*435c0*/  LEA.HI.X.SX32 R9, R28, R3.reuse, 0x1, P3 ;  /* 0x000000031c097211 */ /* 0x080fe400018f0eff */
[----:B------:R-:W-:Y:S01]  /*435d0*/  IADD3 R10, P4, R10, R2, RZ ;  /* 0x000000020a0a7210 */ /* 0x000fe20007f9e0ff */
[----:B-1----:R-:W-:Y:S01]  /*435e0*/  IMAD R244, R244, 0x94, RZ ;  /* 0x00000094f4f47824 */ /* 0x002fe200078e02ff */
[----:B------:R-:W-:Y:S01]  /*435f0*/  PRMT R4, R32, 0x7632, R4 ;  /* 0x0000763220047816 */ /* 0x000fe20000000004 */
[----:B------:R0:W-:Y:S01]  /*43600*/  STG.E.U16 desc[UR4][R8.64], R32 ;  /* 0x0000002008007986 */ /* 0x0001e2000c101504 */
[----:B------:R-:W-:Y:S01]  /*43610*/  LEA.HI.X.SX32 R11, R11, R3, 0x1, P4 ;  /* 0x000000030b0b7211 */ /* 0x000fe200020f0eff */
[----:B------:R-:W1:Y:S04]  /*43620*/  LDC R27, c[0x0][0x278] ;  /* 0x00009e00ff1b7b82 */ /* 0x000e680000000800 */
[----:B------:R2:W-:Y:S01]  /*43630*/  STG.E.U16 desc[UR4][R10.64], R4 ;  /* 0x000000040a007986 */ /* 0x0005e2000c101504 */
[----:B------:R-:W-:-:S03]  /*43640*/  IMAD R30, R30, 0x98, RZ ;  /* 0x000000981e1e7824 */ /* 0x000fc600078e02ff */
[----:B------:R-:W3:Y:S01]  /*43650*/  LDC R25, c[0x0][0x278] ;  /* 0x00009e00ff197b82 */ /* 0x000ee20000000800 */
[----:B0-----:R-:W-:-:S07]  /*43660*/  IMAD R32, R6, 0x9a, RZ ;  /* 0x0000009a06207824 */ /* 0x001fce00078e02ff */
[----:B------:R-:W0:Y:S01]  /*43670*/  LDC R9, c[0x0][0x278] ;  /* 0x00009e00ff097b82 */ /* 0x000e220000000800 */
[----:B--2---:R-:W-:-:S07]  /*43680*/  IADD3 R10, P4, R32, R2, RZ ;  /* 0x00000002200a7210 */ /* 0x004fce0007f9e0ff */
[----:B------:R-:W2:Y:S01]  /*43690*/  LDC R32, c[0x0][0x278] ;  /* 0x00009e00ff207b82 */ /* 0x000ea20000000800 */
[----:B------:R-:W-:-:S07]  /*436a0*/  IADD3 R4, P3, R244, R2, RZ ;  /* 0x00000002f4047210 */ /* 0x000fce0007f7e0ff */
[----:B------:R-:W3:Y:S01]  /*436b0*/  LDC R17, c[0x0][0x278] ;  /* 0x00009e00ff117b82 */ /* 0x000ee20000000800 */
[----:B0-----:R-:W-:-:S07]  /*436c0*/  IMAD R9, R9, 0x4a, RZ ;  /* 0x0000004a09097824 */ /* 0x001fce00078e02ff */
[----:B------:R-:W0:Y:S01]  /*436d0*/  LDC R29, c[0x0][0x278] ;  /* 0x00009e00ff1d7b82 */ /* 0x000e220000000800 */
[----:B------:R-:W-:Y:S02]  /*436e0*/  LEA.HI.X.SX32 R5, R9, R3, 0x1, P3 ;  /* 0x0000000309057211 */ /* 0x000fe400018f0eff */
[----:B------:R-:W-:Y:S01]  /*436f0*/  IADD3 R8, P3, R30, R2, RZ ;  /* 0x000000021e087210 */ /* 0x000fe20007f7e0ff */
[----:B--2---:R-:W-:-:S04]  /*43700*/  IMAD R32, R32, 0x4c, RZ ;  /* 0x0000004c20207824 */ /* 0x004fc800078e02ff */
[----:B------:R-:W2:Y:S01]  /*43710*/  LDC R23, c[0x0][0x278] ;  /* 0x00009e00ff177b82 */ /* 0x000ea20000000800 */
[----:B------:R-:W-:-:S07]  /*43720*/  LEA.HI.X.SX32 R9, R32, R3, 0x1, P3 ;  /* 0x0000000320097211 */ /* 0x000fce00018f0eff */
[----:B------:R-:W0:Y:S01]  /*43730*/  LDC R32, c[0x0][0x278] ;  /* 0x00009e00ff207b82 */ /* 0x000e220000000800 */
[----:B----4-:R-:W-:Y:S02]  /*43740*/  IMAD R26, R26, 0x96, RZ ;  /* 0x000000961a1a7824 */ /* 0x010fe400078e02ff */
[----:B-1----:R-:W-:Y:S02]  /*43750*/  IMAD R7, R27, 0x4b, RZ ;  /* 0x0000004b1b077824 */ /* 0x002fe400078e02ff */
[----:B---3--:R-:W-:Y:S01]  /*43760*/  IMAD R11, R25, 0x4d, RZ ;  /* 0x0000004d190b7824 */ /* 0x008fe200078e02ff */
[----:B------:R-:W-:Y:S01]  /*43770*/  IADD3 R6, P0, R26, R2, RZ ;  /* 0x000000021a067210 */ /* 0x000fe20007f1e0ff */
[----:B------:R1:W-:Y:S01]  /*43780*/  STG.E.U16 desc[UR4][R4.64], R33 ;  /* 0x0000002104007986 */ /* 0x0003e2000c101504 */
[----:B------:R-:W3:Y:S02]  /*43790*/  LDC R28, c[0x0][0x278] ;  /* 0x00009e00ff1c7b82 */ /* 0x000ee40000000800 */
[----:B------:R-:W-:-:S02]  /*437a0*/  LEA.HI.X.SX32 R7, R7, R3, 0x1, P0 ;  /* 0x0000000307077211 */ /* 0x000fc400000f0eff */
[----:B------:R-:W-:-:S04]  /*437b0*/  LEA.HI.X.SX32 R11, R11, R3, 0x1, P4 ;  /* 0x000000030b0b7211 */ /* 0x000fc800020f0eff */
[----:B------:R-:W4:Y:S01]  /*437c0*/  LDC R24, c[0x0][0x278] ;  /* 0x00009e00ff187b82 */ /* 0x000f220000000800 */
[----:B-1----:R-:W-:Y:S01]  /*437d0*/  PRMT R33, R33, 0x7632, R33 ;  /* 0x0000763221217816 */ /* 0x002fe20000000021 */
[----:B------:R-:W-:Y:S01]  /*437e0*/  IMAD R5, R17, 0x9c, RZ ;  /* 0x0000009c11057824 */ /* 0x000fe200078e02ff */
[----:B------:R-:W-:-:S03]  /*437f0*/  PRMT R4, R34, 0x7632, R4 ;  /* 0x0000763222047816 */ /* 0x000fc60000000004 */
[----:B------:R4:W-:Y:S01]  /*43800*/  STG.E.U16 desc[UR4][R6.64], R33 ;  /* 0x0000002106007986 */ /* 0x0009e2000c101504 */
[----:B0-----:R-:W-:Y:S01]  /*43810*/  IMAD R32, R32, 0x4e, RZ ;  /* 0x0000004e20207824 */ /* 0x001fe200078e02ff */
[----:B------:R-:W0:Y:S02]  /*43820*/  LDC R31, c[0x0][0x278] ;  /* 0x00009e00ff1f7b82 */ /* 0x000e240000000800 */
[----:B------:R1:W-:Y:S04]  /*43830*/  STG.E.U16 desc[UR4][R8.64], R34 ;  /* 0x0000002208007986 */ /* 0x0003e8000c101504 */
[----:B------:R3:W-:Y:S02]  /*43840*/  STG.E.U16 desc[UR4][R10.64], R4 ;  /* 0x000000040a007986 */ /* 0x0007e4000c101504 */
[----:B------:R-:W0:Y:S01]  /*43850*/  LDC R25, c[0x0][0x278] ;  /* 0x00009e00ff197b82 */ /* 0x000e220000000800 */
[----:B--2---:R-:W-:-:S02]  /*43860*/  IMAD R23, R23, 0x9e, RZ ;  /* 0x0000009e17177824 */ /* 0x004fc400078e02ff */
[----:B----4-:R-:W-:Y:S01]  /*43870*/  IMAD R7, R24, 0x4f, RZ ;  /* 0x0000004f18077824 */ /* 0x010fe200078e02ff */
[----:B------:R-:W-:Y:S01]  /*43880*/  PRMT R17, R35, 0x7632, R17 ;  /* 0x0000763223117816 */ /* 0x000fe20000000011 */
[----:B-1----:R-:W-:-:S03]  /*43890*/  IMAD R8, R29, 0xa0, RZ ;  /* 0x000000a01d087824 */ /* 0x002fc600078e02ff */
[----:B------:R-:W1:Y:S01]  /*438a0*/  LDC R26, c[0x0][0x278] ;  /* 0x00009e00ff1a7b82 */ /* 0x000e620000000800 */
[----:B---3--:R-:W-:-:S04]  /*438b0*/  IADD3 R4, P3, R5, R2, RZ ;  /* 0x0000000205047210 */ /* 0x008fc80007f7e0ff */
[----:B------:R-:W-:-:S03]  /*438c0*/  LEA.HI.X.SX32 R5, R32, R3, 0x1, P3 ;  /* 0x0000000320057211 */ /* 0x000fc600018f0eff */
[----:B------:R-:W2:Y:S01]  /*438d0*/  LDC R32, c[0x0][0x278] ;  /* 0x00009e00ff207b82 */ /* 0x000ea20000000800 */
[-C--:B------:R-:W-:Y:S01]  /*438e0*/  IADD3 R8, P3, R8, R2.reuse, RZ ;  /* 0x0000000208087210 */ /* 0x080fe20007f7e0ff */
[----:B------:R-:W-:Y:S01]  /*438f0*/  IMAD R10, R28, 0xa2, RZ ;  /* 0x000000a21c0a7824 */ /* 0x000fe200078e02ff */
[----:B------:R-:W-:Y:S01]  /*43900*/  IADD3 R6, P0, R23, R2, RZ ;  /* 0x0000000217067210 */ /* 0x000fe20007f1e0ff */
[----:B0-----:R-:W-:-:S04]  /*43910*/  IMAD R11, R31, 0x51, RZ ;  /* 0x000000511f0b7824 */ /* 0x001fc800078e02ff */
[----:B------:R-:W0:Y:S08]  /*43920*/  LDC R27, c[0x0][0x278] ;  /* 0x00009e00ff1b7b82 */ /* 0x000e300000000800 */
[----:B------:R-:W3:Y:S01]  /*43930*/  LDC R30, c[0x0][0x278] ;  /* 0x00009e00ff1e7b82 */ /* 0x000ee20000000800 */
[----:B--2---:R-:W-:Y:S01]  /*43940*/  IMAD R32, R32, 0x50, RZ ;  /* 0x0000005020207824 */ /* 0x004fe200078e02ff */
[----:B------:R-:W-:Y:S01]  /*43950*/  IADD3 R10, P4, R10, R2, RZ ;  /* 0x000000020a0a7210 */ /* 0x000fe20007f9e0ff */
[----:B------:R2:W-:Y:S01]  /*43960*/  STG.E.U16 desc[UR4][R4.64], R35 ;  /* 0x0000002304007986 */ /* 0x0005e2000c101504 */
[----:B------:R-:W-:-:S04]  /*43970*/  LEA.HI.X.SX32 R7, R7, R3, 0x1, P0 ;  /* 0x0000000307077211 */ /* 0x000fc800000f0eff */
[----:B------:R-:W4:Y:S01]  /*43980*/  LDC R23, c[0x0][0x278] ;  /* 0x00009e00ff177b82 */ /* 0x000f220000000800 */
[----:B------:R-:W-:-:S07]  /*43990*/  LEA.HI.X.SX32 R9, R32, R3, 0x1, P3 ;  /* 0x0000000320097211 */ /* 0x000fce00018f0eff */
[----:B------:R-:W3:Y:S01]  /*439a0*/  LDC R32, c[0x0][0x278] ;  /* 0x00009e00ff207b82 */ /* 0x000ee20000000800 */
[----:B------:R-:W-:Y:S01]  /*439b0*/  LEA.HI.X.SX32 R11, R11, R3, 0x1, P4 ;  /* 0x000000030b0b7211 */ /* 0x000fe200020f0eff */
[----:B--2---:R-:W-:Y:S01]  /*439c0*/  IMAD R5, R25, 0xa4, RZ ;  /* 0x000000a419057824 */ /* 0x004fe200078e02ff */
[----:B------:R-:W-:Y:S01]  /*439d0*/  PRMT R4, R36, 0x7632, R4 ;  /* 0x0000763224047816 */ /* 0x000fe20000000004 */
[----:B------:R2:W-:Y:S04]  /*439e0*/  STG.E.U16 desc[UR4][R6.64], R17 ;  /* 0x0000001106007986 */ /* 0x0005e8000c101504 */
[----:B------:R-:W-:Y:S01]  /*439f0*/  STG.E.U16 desc[UR4][R8.64], R36 ;  /* 0x0000002408007986 */ /* 0x000fe2000c101504 */
[----:B-1----:R-:W-:Y:S01]  /*43a00*/  IMAD R26, R26, 0xa6, RZ ;  /* 0x000000a61a1a7824 */ /* 0x002fe200078e02ff */
[----:B------:R-:W1:Y:S02]  /*43a10*/  LDC R24, c[0x0][0x278] ;  /* 0x00009e00ff187b82 */ /* 0x000e640000000800 */
[----:B------:R3:W-:Y:S01]  /*43a20*/  STG.E.U16 desc[UR4][R10.64], R4 ;  /* 0x000000040a007986 */ /* 0x0007e2000c101504 */
[----:B0-----:R-:W-:-:S05]  /*43a30*/  IMAD R27, R27, 0xa8, RZ ;  /* 0x000000a81b1b7824 */ /* 0x001fca00078e02ff */
[----:B--2---:R-:W0:Y:S01]  /*43a40*/  LDC R17, c[0x0][0x278] ;  /* 0x00009e00ff117b82 */ /* 0x004e220000000800 */
[----:B---3--:R-:W-:Y:S01]  /*43a50*/  IMAD R32, R32, 0x52, RZ ;  /* 0x0000005220207824 */ /* 0x008fe200078e02ff */
[----:B------:R-:W-:-:S06]  /*43a60*/  IADD3 R4, P0, R5, R2, RZ ;  /* 0x0000000205047210 */ /* 0x000fcc0007f1e0ff */
[----:B------:R-:W2:Y:S01]  /*43a70*/  LDC R11, c[0x0][0x278] ;  /* 0x00009e00ff0b7b82 */ /* 0x000ea20000000800 */
[----:B------:R-:W-:-:S07]  /*43a80*/  LEA.HI.X.SX32 R5, R32, R3, 0x1, P0 ;  /* 0x0000000320057211 */ /* 0x000fce00000f0eff */
[----:B------:R-:W3:Y:S01]  /*43a90*/  LDC R32, c[0x0][0x278] ;  /* 0x00009e00ff207b82 */ /* 0x000ee20000000800 */
[----:B------:R-:W-:-:S07]  /*43aa0*/  IADD3 R6, P3, R26, R2, RZ ;  /* 0x000000021a067210 */ /* 0x000fce0007f7e0ff */
[----:B------:R-:W1:Y:S01]  /*43ab0*/  LDC R25, c[0x0][0x278] ;  /* 0x00009e00ff197b82 */ /* 0x000e620000000800 */
[----:B------:R-:W-:-:S07]  /*43ac0*/  IADD3 R8, P4, R27, R2, RZ ;  /* 0x000000021b087210 */ /* 0x000fce0007f9e0ff */
[----:B------:R-:W1:Y:S01]  /*43ad0*/  LDC R26, c[0x0][0x278] ;  /* 0x00009e00ff1a7b82 */ /* 0x000e620000000800 */
[----:B------:R-:W-:Y:S01]  /*43ae0*/  LEA.HI.X.SX32 R9, R16, R3, 0x1, P4 ;  /* 0x0000000310097211 */ /* 0x000fe200020f0eff */
[----:B---3--:R-:W-:-:S06]  /*43af0*/  IMAD R33, R32, 0x56, RZ ;  /* 0x0000005620217824 */ /* 0x008fcc00078e02ff */
[----:B------:R-:W3:Y:S01]  /*43b00*/  LDC R16, c[0x0][0x278] ;  /* 0x00009e00ff107b82 */ /* 0x000ee20000000800 */
[----:B------:R-:W-:-:S07]  /*43b10*/  IMAD R7, R30, 0x53, RZ ;  /* 0x000000531e077824 */ /* 0x000fce00078e02ff */
[----:B------:R-:W3:Y:S01]  /*43b20*/  LDC R32, c[0x0][0x278] ;  /* 0x00009e00ff207b82 */ /* 0x000ee20000000800 */
[----:B------:R-:W-:Y:S01]  /*43b30*/  LEA.HI.X.SX32 R7, R7, R3, 0x1, P3 ;  /* 0x0000000307077211 */ /* 0x000fe200018f0eff */
[----:B--2---:R-:W-:Y:S01]  /*43b40*/  IMAD R11, R11, 0xaa, RZ ;  /* 0x000000aa0b0b7824 */ /* 0x004fe200078e02ff */
[----:B------:R-:W-:Y:S01]  /*43b50*/  PRMT R10, R37, 0x7632, R10 ;  /* 0x00007632250a7816 */ /* 0x000fe2000000000a */
[----:B------:R4:W-:Y:S01]  /*43b60*/  STG.E.U16 desc[UR4][R4.64], R37 ;  /* 0x0000002504007986 */ /* 0x0009e2000c101504 */
[----:B0-----:R-:W-:-:S03]  /*43b70*/  IMAD R17, R17, 0xac, RZ ;  /* 0x000000ac11117824 */ /* 0x001fc600078e02ff */
[----:B------:R-:W0:Y:S01]  /*43b80*/  LDC R28, c[0x0][0x278] ;  /* 0x00009e00ff1c7b82 */ /* 0x000e220000000800 */
[----:B------:R1:W-:Y:S04]  /*43b90*/  STG.E.U16 desc[UR4][R6.64], R10 ;  /* 0x0000000a06007986 */ /* 0x0003e8000c101504 */
[----:B------:R2:W-:Y:S01]  /*43ba0*/  STG.E.U16 desc[UR4][R8.64], R38 ;  /* 0x0000002608007986 */ /* 0x0005e2000c101504 */
[----:B----4-:R-:W-:Y:S02]  /*43bb0*/  IMAD R5, R23, 0x55, RZ ;  /* 0x0000005517057824 */ /* 0x010fe400078e02ff */
[----:B------:R-:W4:Y:S01]  /*43bc0*/  LDC R29, c[0x0][0x278] ;  /* 0x00009e00ff1d7b82 */ /* 0x000f220000000800 */
[----:B------:R-:W-:Y:S01]  /*43bd0*/  IADD3 R4, P3, R11, R2, RZ ;  /* 0x000000020b047210 */ /* 0x000fe20007f7e0ff */
[----:B-1----:R-:W-:-:S03]  /*43be0*/  IMAD R10, R25, 0xb0, RZ ;  /* 0x000000b0190a7824 */ /* 0x002fc600078e02ff */
[-C--:B------:R-:W-:Y:S01]  /*43bf0*/  LEA.HI.X.SX32 R5, R5, R3.reuse, 0x1, P3 ;  /* 0x0000000305057211 */ /* 0x080fe200018f0eff */
[----:B--2---:R-:W-:Y:S01]  /*43c00*/  IMAD R8, R24, 0xae, RZ ;  /* 0x000000ae18087824 */ /* 0x004fe200078e02ff */
[----:B------:R-:W-:Y:S01]  /*43c10*/  PRMT R38, R38, 0x7632, R38 ;  /* 0x0000763226267816 */ /* 0x000fe20000000026 */
[----:B------:R-:W1:Y:S01]  /*43c20*/  LDC R27, c[0x0][0x278] ;  /* 0x00009e00ff1b7b82 */ /* 0x000e620000000800 */
[-C--:B------:R-:W-:Y:S01]  /*43c30*/  IADD3 R6, P0, R17, R2.reuse, RZ ;  /* 0x0000000211067210 */ /* 0x080fe20007f1e0ff */
[----:B------:R-:W-:Y:S01]  /*43c40*/  IMAD R9, R26, 0x57, RZ ;  /* 0x000000571a097824 */ /* 0x000fe200078e02ff */
[-C--:B------:R-:W-:Y:S01]  /*43c50*/  IADD3 R8, P3, R8, R2.reuse, RZ ;  /* 0x0000000208087210 */ /* 0x080fe20007f7e0ff */
[----:B---3--:R-:W-:Y:S01]  /*43c60*/  IMAD R32, R32, 0x58, RZ ;  /* 0x0000005820207824 */ /* 0x008fe200078e02ff */
[----:B------:R-:W-:Y:S01]  /*43c70*/  IADD3 R10, P4, R10, R2, RZ ;  /* 0x000000020a0a7210 */ /* 0x000fe20007f9e0ff */
[----:B------:R2:W-:Y:S02]  /*43c80*/  STG.E.U16 desc[UR4][R4.64], R38 ;  /* 0x0000002604007986 */ /* 0x0005e4000c101504 */
[----:B------:R-:W3:Y:S01]  /*43c90*/  LDC R36, c[0x0][0x278] ;  /* 0x00009e00ff247b82 */ /* 0x000ee20000000800 */
[----:B------:R-:W-:-:S02]  /*43ca0*/  LEA.HI.X.SX32 R7, R33, R3, 0x1, P0 ;  /* 0x0000000321077211 */ /* 0x000fc400000f0eff */
[-C--:B------:R-:W-:Y:S02]  /*43cb0*/  LEA.HI.X.SX32 R9, R9, R3.reuse, 0x1, P3 ;  /* 0x0000000309097211 */ /* 0x080fe400018f0eff */
[----:B------:R-:W-:-:S03]  /*43cc0*/  LEA.HI.X.SX32 R11, R32, R3, 0x1, P4 ;  /* 0x00000003200b7211 */ /* 0x000fc600020f0eff */
[----:B------:R-:W3:Y:S01]  /*43cd0*/  LDC R30, c[0x0][0x278] ;  /* 0x00009e00ff1e7b82 */ /* 0x000ee20000000800 */
[----:B--2---:R-:W-:Y:S01]  /*43ce0*/  PRMT R4, R39, 0x7632, R4 ;  /* 0x0000763227047816 */ /* 0x004fe20000000004 */
[----:B------:R-:W-:Y:S01]  /*43cf0*/  IMAD R16, R16, 0xb2, RZ ;  /* 0x000000b210107824 */ /* 0x000fe200078e02ff */
[----:B------:R0:W-:Y:S05]  /*43d00*/  STG.E.U16 desc[UR4][R6.64], R39 ;  /* 0x0000002706007986 */ /* 0x0001ea000c101504 */
[----:B------:R-:W2:Y:S01]  /*43d10*/  LDC R35, c[0x0][0x278] ;  /* 0x00009e00ff237b82 */ /* 0x000ea20000000800 */
[----:B------:R4:W-:Y:S04]  /*43d20*/  STG.E.U16 desc[UR4][R8.64], R4 ;  /* 0x0000000408007986 */ /* 0x0009e8000c101504 */
[----:B------:R1:W-:Y:S03]  /*43d30*/  STG.E.U16 desc[UR4][R10.64], R40 ;  /* 0x000000280a007986 */ /* 0x0003e6000c101504 */
[----:B------:R-:W2:Y:S01]  /*43d40*/  LDC R34, c[0x0][0x278] ;  /* 0x00009e00ff227b82 */ /* 0x000ea20000000800 */
[----:B0-----:R-:W-:Y:S01]  /*43d50*/  IMAD R39, R28, 0xb4, RZ ;  /* 0x000000b41c277824 */ /* 0x001fe200078e02ff */
[----:B----4-:R-:W-:-:S06]  /*43d60*/  IADD3 R4, P0, R16, R2, RZ ;  /* 0x0000000210047210 */ /* 0x010fcc0007f1e0ff */
[----:B------:R-:W0:Y:S01]  /*43d70*/  LDC R33, c[0x0][0x278] ;  /* 0x00009e00ff217b82 */ /* 0x000e220000000800 */
[----:B------:R-:W-:-:S07]  /*43d80*/  IMAD R5, R29, 0x59, RZ ;  /* 0x000000591d057824 */ /* 0x000fce00078e02ff */
[----:B-1----:R-:W1:Y:S01]  /*43d90*/  LDC R11, c[0x0][0x278] ;  /* 0x00009e00ff0b7b82 */ /* 0x002e620000000800 */
[----:B------:R-:W-:-:S07]  /*43da0*/  IADD3 R6, P3, R39, R2, RZ ;  /* 0x0000000227067210 */ /* 0x000fce0007f7e0ff */
[----:B------:R-:W4:Y:S01]  /*43db0*/  LDC R16, c[0x0][0x278] ;  /* 0x00009e00ff107b82 */ /* 0x000f220000000800 */
[----:B------:R-:W-:Y:S01]  /*43dc0*/  IMAD R38, R27, 0xb6, RZ ;  /* 0x000000b61b267824 */ /* 0x000fe200078e02ff */
[----:B------:R-:W-:Y:S02]  /*43dd0*/  LEA.HI.X.SX32 R5, R5, R3, 0x1, P0 ;  /* 0x0000000305057211 */ /* 0x000fe400000f0eff */
[----:B------:R-:W-:-:S04]  /*43de0*/  PRMT R40, R40, 0x7632, R40 ;  /* 0x0000763228287816 */ /* 0x000fc80000000028 */
[----:B------:R-:W4:Y:S01]  /*43df0*/  LDC R26, c[0x0][0x278] ;  /* 0x00009e00ff1a7b82 */ /* 0x000f220000000800 */
[----:B------:R-:W-:Y:S01]  /*43e00*/  LEA.HI.X.SX32 R7, R15, R3, 0x1, P3 ;  /* 0x000000030f077211 */ /* 0x000fe200018f0eff */
[----:B---3--:R-:W-:Y:S01]  /*43e10*/  IMAD R36, R36, 0xb8, RZ ;  /* 0x000000b824247824 */ /* 0x008fe200078e02ff */
[----:B------:R-:W-:Y:S01]  /*43e20*/  IADD3 R8, P4, R38, R2, RZ ;  /* 0x0000000226087210 */ /* 0x000fe20007f9e0ff */
[----:B------:R-:W-:-:S04]  /*43e30*/  IMAD R9, R30, 0x5b, RZ ;  /* 0x0000005b1e097824 */ /* 0x000fc800078e02ff */
[----:B------:R-:W3:Y:S01]  /*43e40*/  LDC R32, c[0x0][0x278] ;  /* 0x00009e00ff207b82 */ /* 0x000ee20000000800 */
[----:B------:R-:W-:Y:S01]  /*43e50*/  STG.E.U16 desc[UR4][R4.64], R40 ;  /* 0x0000002804007986 */ /* 0x000fe2000c101504 */
[----:B------:R-:W-:-:S06]  /*43e60*/  LEA.HI.X.SX32 R9, R9, R3, 0x1, P4 ;  /* 0x0000000309097211 */ /* 0x000fcc00020f0eff */
[----:B------:R-:W3:Y:S01]  /*43e70*/  LDC R24, c[0x0][0x278] ;  /* 0x00009e00ff187b82 */ /* 0x000ee20000000800 */
[----:B------:R0:W-:Y:S01]  /*43e80*/  STG.E.U16 desc[UR4][R6.64], R41 ;  /* 0x0000002906007986 */ /* 0x0001e2000c101504 */
[----:B------:R-:W-:Y:S01]  /*43e90*/  PRMT R10, R41, 0x7632, R10 ;  /* 0x00007632290a7816 */ /* 0x000fe2000000000a */
[----:B--2---:R-:W-:-:S05]  /*43ea0*/  IMAD R35, R35, 0xba, RZ ;  /* 0x000000ba23237824 */ /* 0x004fca00078e02ff */
[----:B------:R-:W2:Y:S01]  /*43eb0*/  LDC R23, c[0x0][0x278] ;  /* 0x00009e00ff177b82 */ /* 0x000ea20000000800 */
[----:B------:R-:W-:Y:S01]  /*43ec0*/  IMAD R34, R34, 0xbc, RZ ;  /* 0x000000bc22227824 */ /* 0x000fe200078e02ff */
[----:B0-----:R-:W-:-:S06]  /*43ed0*/  IADD3 R6, P3, R36, R2, RZ ;  /* 0x0000000224067210 */ /* 0x001fcc0007f7e0ff */
[----:B------:R-:W0:Y:S01]  /*43ee0*/  LDC R17, c[0x0][0x278] ;  /* 0x00009e00ff117b82 */ /* 0x000e220000000800 */
[----:B------:R-:W-:Y:S01]  /*43ef0*/  IMAD R33, R33, 0xbe, RZ ;  /* 0x000000be21217824 */ /* 0x000fe200078e02ff */
[----:B------:R-:W-:-:S06]  /*43f00*/  LEA.HI.X.SX32 R7, R14, R3, 0x1, P3 ;  /* 0x000000030e077211 */ /* 0x000fcc00018f0eff */
[----:B------:R-:W0:Y:S01]  /*43f10*/  LDC R15, c[0x0][0x278] ;  /* 0x00009e00ff0f7b82 */ /* 0x000e220000000800 */
[----:B-1----:R-:W-:Y:S01]  /*43f20*/  IMAD R5, R11, 0x5d, RZ ;  /* 0x0000005d0b057824 */ /* 0x002fe200078e02ff */
[----:B------:R1:W-:Y:S01]  /*43f30*/  STG.E.U16 desc[UR4][R8.64], R10 ;  /* 0x0000000a08007986 */ /* 0x0003e2000c101504 */
[----:B------:R-:W-:-:S05]  /*43f40*/  IADD3 R4, P0, R35, R2, RZ ;  /* 0x0000000223047210 */ /* 0x000fca0007f1e0ff */
[----:B------:R-:W0:Y:S01]  /*43f50*/  LDC R30, c[0x0][0x278] ;  /* 0x00009e00ff1e7b82 */ /* 0x000e220000000800 */
[----:B----4-:R-:W-:Y:S01]  /*43f60*/  IMAD R11, R16, 0x5f, RZ ;  /* 0x0000005f100b7824 */ /* 0x010fe200078e02ff */
[----:B------:R4:W-:Y:S01]  /*43f70*/  STG.E.U16 desc[UR4][R6.64], R42 ;  /* 0x0000002a06007986 */ /* 0x0009e2000c101504 */
[-C--:B------:R-:W-:Y:S02]  /*43f80*/  LEA.HI.X.SX32 R5, R5, R3.reuse, 0x1, P0 ;  /* 0x0000000305057211 */ /* 0x080fe400000f0eff */
[-C--:B-1----:R-:W-:Y:S02]  /*43f90*/  IADD3 R8, P3, R34, R2.reuse, RZ ;  /* 0x0000000222087210 */ /* 0x082fe40007f7e0ff */
[----:B------:R-:W-:Y:S01]  /*43fa0*/  IADD3 R10, P4, R33, R2, RZ ;  /* 0x00000002210a7210 */ /* 0x000fe20007f9e0ff */
[----:B------:R-:W1:Y:S01]  /*43fb0*/  LDC R25, c[0x0][0x278] ;  /* 0x00009e00ff197b82 */ /* 0x000e620000000800 */
[-C--:B------:R-:W-:Y:S01]  /*43fc0*/  LEA.HI.X.SX32 R9, R13, R3.reuse, 0x1, P3 ;  /* 0x000000030d097211 */ /* 0x080fe200018f0eff */
[----:B------:R-:W-:Y:S01]  /*43fd0*/  IMAD R26, R26, 0xc0, RZ ;  /* 0x000000c01a1a7824 */ /* 0x000fe200078e02ff */
[----:B------:R-:W-:-:S02]  /*43fe0*/  LEA.HI.X.SX32 R11, R11, R3, 0x1, P4 ;  /* 0x000000030b0b7211 */ /* 0x000fc400020f0eff */
[----:B----4-:R-:W-:Y:S02]  /*43ff0*/  PRMT R42, R42, 0x7632, R42 ;  /* 0x000076322a2a7816 */ /* 0x010fe4000000002a */
[----:B------:R-:W-:Y:S01]  /*44000*/  PRMT R6, R43, 0x7632, R6 ;  /* 0x000076322b067816 */ /* 0x000fe20000000006 */
[----:B---3--:R-:W-:Y:S01]  /*44010*/  IMAD R32, R32, 0x60, RZ ;  /* 0x0000006020207824 */ /* 0x008fe200078e02ff */
[----:B------:R-:W3:Y:S01]  /*44020*/  LDC R27, c[0x0][0x278] ;  /* 0x00009e00ff1b7b82 */ /* 0x000ee20000000800 */
[----:B------:R2:W-:Y:S01]  /*44030*/  STG.E.U16 desc[UR4][R4.64], R42 ;  /* 0x0000002a04007986 */ /* 0x0005e2000c101504 */
[----:B------:R-:W-:-:S03]  /*44040*/  IMAD R24, R24, 0xc2, RZ ;  /* 0x000000c218187824 */ /* 0x000fc600078e02ff */
[----:B------:R-:W-:Y:S03]  /*44050*/  STG.E.U16 desc[UR4][R8.64], R43 ;  /* 0x0000002b08007986 */ /* 0x000fe6000c101504 */
[----:B------:R-:W4:Y:S01]  /*44060*/  LDC R29, c[0x0][0x278] ;  /* 0x00009e00ff1d7b82 */ /* 0x000f220000000800 */
[----:B------:R0:W-:Y:S01]  /*44070*/  STG.E.U16 desc[UR4][R10.64], R6 ;  /* 0x000000060a007986 */ /* 0x0001e2000c101504 */
[----:B--2---:R-:W-:Y:S02]  /*44080*/  IMAD R4, R23, 0xc4, RZ ;  /* 0x000000c417047824 */ /* 0x004fe400078e02ff */
[----:B0-----:R-:W-:-:S04]  /*44090*/  IMAD R5, R17, 0xc6, RZ ;  /* 0x000000c611057824 */ /* 0x001fc800078e02ff */
[----:B------:R-:W0:Y:S01]  /*440a0*/  LDC R28, c[0x0][0x278] ;  /* 0x00009e00ff1c7b82 */ /* 0x000e220000000800 */
[-C--:B------:R-:W-:Y:S01]  /*440b0*/  IADD3 R6, P3, R26, R2.reuse, RZ ;  /* 0x000000021a067210 */ /* 0x080fe20007f7e0ff */
[----:B------:R-:W-:Y:S01]  /*440c0*/  IMAD R9, R15, 0x61, RZ ;  /* 0x000000610f097824 */ /* 0x000fe200078e02ff */
[----:B------:R-:W-:Y:S01]  /*440d0*/  IADD3 R8, P0, R24, R2, RZ ;  /* 0x0000000218087210 */ /* 0x000fe20007f1e0ff */
[----:B------:R-:W-:Y:S01]  /*440e0*/  IMAD R13, R30, 0x63, RZ ;  /* 0x000000631e0d7824 */ /* 0x000fe200078e02ff */
[----:B------:R-:W-:-:S03]  /*440f0*/  LEA.HI.X.SX32 R7, R32, R3, 0x1, P3 ;  /* 0x0000000320077211 */ /* 0x000fc600018f0eff */
[----:B------:R-:W2:Y:S01]  /*44100*/  LDC R16, c[0x0][0x278] ;  /* 0x00009e00ff107b82 */ /* 0x000ea20000000800 */
[-C--:B------:R-:W-:Y:S02]  /*44110*/  IADD3 R10, P3, R4, R2.reuse, RZ ;  /* 0x00000002040a7210 */ /* 0x080fe40007f7e0ff */
[----:B------:R-:W-:Y:S01]  /*44120*/  IADD3 R14, P4, R5, R2, RZ ;  /* 0x00000002050e7210 */ /* 0x000fe20007f9e0ff */
[----:B------:R1:W-:Y:S01]  /*44130*/  STG.E.U16 desc[UR4][R6.64], R44 ;  /* 0x0000002c06007986 */ /* 0x0003e2000c101504 */
[-C--:B------:R-:W-:Y:S02]  /*44140*/  LEA.HI.X.SX32 R9, R9, R3.reuse, 0x1, P0 ;  /* 0x0000000309097211 */ /* 0x080fe400000f0eff */
[-C--:B------:R-:W-:Y:S01]  /*44150*/  LEA.HI.X.SX32 R11, R12, R3.reuse, 0x1, P3 ;  /* 0x000000030c0b7211 */ /* 0x080fe200018f0eff */
[----:B------:R-:W2:Y:S01]  /*44160*/  LDC R23, c[0x0][0x278] ;  /* 0x00009e00ff177b82 */ /* 0x000ea20000000800 */
[----:B------:R-:W-:Y:S02]  /*44170*/  LEA.HI.X.SX32 R15, R13, R3, 0x1, P4 ;  /* 0x000000030d0f7211 */ /* 0x000fe400020f0eff */
[----:B-1----:R-:W-:-:S05]  /*44180*/  PRMT R44, R44, 0x7632, R44 ;  /* 0x000076322c2c7816 */ /* 0x002fca000000002c */
[----:B------:R-:W1:Y:S01]  /*44190*/  LDC R17, c[0x0][0x278] ;  /* 0x00009e00ff117b82 */ /* 0x000e620000000800 */
[----:B------:R-:W-:Y:S01]  /*441a0*/  PRMT R6, R45, 0x7632, R6 ;  /* 0x000076322d067816 */ /* 0x000fe20000000006 */
[----:B------:R-:W-:Y:S04]  /*441b0*/  STG.E.U16 desc[UR4][R8.64], R44 ;  /* 0x0000002c08007986 */ /* 0x000fe8000c101504 */
[----:B------:R-:W-:Y:S02]  /*441c0*/  STG.E.U16 desc[UR4][R10.64], R45 ;  /* 0x0000002d0a007986 */ /* 0x000fe4000c101504 */
[----:B------:R-:W2:Y:S02]  /*441d0*/  LDC R31, c[0x0][0x278] ;  /* 0x00009e00ff1f7b82 */ /* 0x000ea40000000800 */
[----:B------:R3:W-:Y:S06]  /*441e0*/  STG.E.U16 desc[UR4][R14.64], R6 ;  /* 0x000000060e007986 */ /* 0x0007ec000c101504 */
[----:B------:R-:W1:Y:S01]  /*441f0*/  LDC R32, c[0x0][0x278] ;  /* 0x00009e00ff207b82 */ /* 0x000e620000000800 */
[----:B---3--:R-:W-:-:S07]  /*44200*/  IMAD R6, R25, 0xc8, RZ ;  /* 0x000000c819067824 */ /* 0x008fce00078e02ff */
[----:B------:R-:W3:Y:S01]  /*44210*/  LDC R37, c[0x0][0x278] ;  /* 0x00009e00ff257b82 */ /* 0x000ee20000000800 */
[----:B------:R-:W-:Y:S01]  /*44220*/  IMAD R8, R27, 0xca, RZ ;  /* 0x000000ca1b087824 */ /* 0x000fe200078e02ff */
[----:B------:R-:W-:Y:S01]  /*44230*/  IADD3 R10, P0, R6, R2, RZ ;  /* 0x00000002060a7210 */ /* 0x000fe20007f1e0ff */
[----:B----4-:R-:W-:-:S03]  /*44240*/  IMAD R9, R29, 0x65, RZ ;  /* 0x000000651d097824 */ /* 0x010fc600078e02ff */
[----:B------:R-:W-:Y:S01]  /*44250*/  LEA.HI.X.SX32 R11, R19, R3, 0x1, P0 ;  /* 0x00000003130b7211 */ /* 0x000fe200000f0eff */
[----:B0-----:R-:W-:Y:S01]  /*44260*/  IMAD R7, R28, 0xcc, RZ ;  /* 0x000000cc1c077824 */ /* 0x001fe200078e02ff */
[----:B------:R-:W0:Y:S01]  /*44270*/  LDC R19, c[0x0][0x278] ;  /* 0x00009e00ff137b82 */ /* 0x000e220000000800 */
[----:B------:R-:W-:-:S04]  /*44280*/  IADD3 R12, P3, R8, R2, RZ ;  /* 0x00000002080c7210 */ /* 0x000fc80007f7e0ff */
[----:B------:R-:W-:Y:S02]  /*44290*/  LEA.HI.X.SX32 R13, R9, R3, 0x1, P3 ;  /* 0x00000003090d7211 */ /* 0x000fe400018f0eff */
[----:B------:R-:W-:Y:S01]  /*442a0*/  PRMT R9, R46, 0x7632, R9 ;  /* 0x000076322e097816 */ /* 0x000fe20000000009 */
[----:B------:R-:W4:Y:S01]  /*442b0*/  LDC R25, c[0x0][0x278] ;  /* 0x00009e00ff197b82 */ /* 0x000f220000000800 */
[----:B------:R-:W-:Y:S01]  /*442c0*/  STG.E.U16 desc[UR4][R10.64], R46 ;  /* 0x0000002e0a007986 */ /* 0x000fe2000c101504 */
[----:B------:R-:W-:-:S03]  /*442d0*/  IADD3 R14, P4, R7, R2, RZ ;  /* 0x00000002070e7210 */ /* 0x000fc60007f9e0ff */
[----:B------:R1:W-:Y:S03]  /*442e0*/  STG.E.U16 desc[UR4][R12.64], R9 ;  /* 0x000000090c007986 */ /* 0x0003e6000c101504 */
[----:B------:R-:W3:Y:S01]  /*442f0*/  LDC R28, c[0x0][0x278] ;  /* 0x00009e00ff1c7b82 */ /* 0x000ee20000000800 */
[----:B------:R-:W-:Y:S01]  /*44300*/  LEA.HI.X.SX32 R15, R18, R3, 0x1, P4 ;  /* 0x00000003120f7211 */ /* 0x000fe200020f0eff */
[----:B--2---:R-:W-:Y:S02]  /*44310*/  IMAD R31, R31, 0xd2, RZ ;  /* 0x000000d21f1f7824 */ /* 0x004fe400078e02ff */
[----:B-1----:R-:W-:-:S04]  /*44320*/  IMAD R32, R32, 0xd4, RZ ;  /* 0x000000d420207824 */ /* 0x002fc800078e02ff */
[----:B------:R-:W1:Y:S01]  /*44330*/  LDC R41, c[0x0][0x278] ;  /* 0x00009e00ff297b82 */ /* 0x000e620000000800 */
[----:B------:R-:W-:Y:S02]  /*44340*/  IMAD R9, R16, 0xce, RZ ;  /* 0x000000ce10097824 */ /* 0x000fe400078e02ff */
[----:B------:R-:W-:Y:S02]  /*44350*/  IMAD R13, R23, 0x67, RZ ;  /* 0x00000067170d7824 */ /* 0x000fe400078e02ff */
[----:B------:R-:W-:Y:S01]  /*44360*/  IMAD R10, R17, 0xd0, RZ ;  /* 0x000000d0110a7824 */ /* 0x000fe200078e02ff */
[-C--:B------:R-:W-:Y:S01]  /*44370*/  IADD3 R12, P3, R9, R2.reuse, RZ ;  /* 0x00000002090c7210 */ /* 0x080fe20007f7e0ff */
[----:B------:R2:W-:Y:S01]  /*44380*/  STG.E.U16 desc[UR4][R14.64], R47 ;  /* 0x0000002f0e007986 */ /* 0x0005e2000c101504 */
[----:B------:R-:W-:Y:S01]  /*44390*/  PRMT R11, R47, 0x7632, R11 ;  /* 0x000076322f0b7816 */ /* 0x000fe2000000000b */
[----:B0-----:R-:W-:Y:S01]  /*443a0*/  IMAD R17, R19, 0x69, RZ ;  /* 0x0000006913117824 */ /* 0x001fe200078e02ff */
[----:B------:R-:W-:Y:S01]  /*443b0*/  LEA.HI.X.SX32 R13, R13, R3, 0x1, P3 ;  /* 0x000000030d0d7211 */ /* 0x000fe200018f0eff */
[----:B------:R-:W0:Y:S01]  /*443c0*/  LDC R27, c[0x0][0x278] ;  /* 0x00009e00ff1b7b82 */ /* 0x000e220000000800 */
[----:B------:R-:W-:-:S02]  /*443d0*/  IADD3 R16, P3, R31, R2, RZ ;  /* 0x000000021f107210 */ /* 0x000fc40007f7e0ff */
[-C--:B------:R-:W-:Y:S01]  /*443e0*/  IADD3 R18, P4, R32, R2.reuse, RZ ;  /* 0x0000000220127210 */ /* 0x080fe20007f9e0ff */
[----:B------:R4:W-:Y:S01]  /*443f0*/  STG.E.U16 desc[UR4][R12.64], R11 ;  /* 0x0000000b0c007986 */ /* 0x0009e2000c101504 */
[----:B--2---:R-:W-:-:S03]  /*44400*/  IADD3 R14, P0, R10, R2, RZ ;  /* 0x000000020a0e7210 */ /* 0x004fc60007f1e0ff */
[----:B------:R-:W2:Y:S01]  /*44410*/  LDC R40, c[0x0][0x278] ;  /* 0x00009e00ff287b82 */ /* 0x000ea20000000800 */
[-C--:B------:R-:W-:Y:S02]  /*44420*/  LEA.HI.X.SX32 R17, R17, R3.reuse, 0x1, P3 ;  /* 0x0000000311117211 */ /* 0x080fe400018f0eff */
[-C--:B------:R-:W-:Y:S02]  /*44430*/  LEA.HI.X.SX32 R15, R21, R3.reuse, 0x1, P0 ;  /* 0x00000003150f7211 */ /* 0x080fe400000f0eff */
[----:B------:R-:W-:Y:S02]  /*44440*/  LEA.HI.X.SX32 R19, R20, R3, 0x1, P4 ;  /* 0x0000000314137211 */ /* 0x000fe400020f0eff */
[----:B----4-:R-:W-:Y:S01]  /*44450*/  PRMT R11, R48, 0x7632, R11 ;  /* 0x00007632300b7816 */ /* 0x010fe2000000000b */
[----:B------:R-:W4:Y:S01]  /*44460*/  LDC R20, c[0x0][0x278] ;  /* 0x00009e00ff147b82 */ /* 0x000f220000000800 */
[----:B------:R-:W-:Y:S01]  /*44470*/  STG.E.U16 desc[UR4][R14.64], R48 ;  /* 0x000000300e007986 */ /* 0x000fe2000c101504 */
[----:B---3--:R-:W-:-:S03]  /*44480*/  IMAD R28, R28, 0xd8, RZ ;  /* 0x000000d81c1c7824 */ /* 0x008fc600078e02ff */
[----:B------:R3:W-:Y:S03]  /*44490*/  STG.E.U16 desc[UR4][R16.64], R11 ;  /* 0x0000000b10007986 */ /* 0x0007e6000c101504 */
[----:B------:R-:W4:Y:S01]  /*444a0*/  LDC R21, c[0x0][0x278] ;  /* 0x00009e00ff157b82 */ /* 0x000f220000000800 */
[----:B------:R0:W-:Y:S01]  /*444b0*/  STG.E.U16 desc[UR4][R18.64], R49 ;  /* 0x0000003112007986 */ /* 0x0001e2000c101504 */
[----:B------:R-:W-:-:S06]  /*444c0*/  IMAD R13, R37, 0x6b, RZ ;  /* 0x0000006b250d7824 */ /* 0x000fcc00078e02ff */
[----:B------:R-:W4:Y:S01]  /*444d0*/  LDC R46, c[0x0][0x278] ;  /* 0x00009e00ff2e7b82 */ /* 0x000f220000000800 */
[----:B---3--:R-:W-:Y:S01]  /*444e0*/  IMAD R11, R25, 0xd6, RZ ;  /* 0x000000d6190b7824 */ /* 0x008fe200078e02ff */
[----:B------:R-:W-:Y:S01]  /*444f0*/  IADD3 R14, P3, R28, R2, RZ ;  /* 0x000000021c0e7210 */ /* 0x000fe20007f7e0ff */
[----:B-1----:R-:W-:-:S05]  /*44500*/  IMAD R41, R41, 0x6c, RZ ;  /* 0x0000006c29297824 */ /* 0x002fca00078e02ff */
[----:B------:R-:W1:Y:S01]  /*44510*/  LDC R30, c[0x0][0x278] ;  /* 0x00009e00ff1e7b82 */ /* 0x000e620000000800 */
[----:B------:R-:W-:-:S07]  /*44520*/  IADD3 R12, P0, R11, R2, RZ ;  /* 0x000000020b0c7210 */ /* 0x000fce0007f1e0ff */
[----:B------:R-:W3:Y:S01]  /*44530*/  LDC R29, c[0x0][0x278] ;  /* 0x00009e00ff1d7b82 */ /* 0x000ee20000000800 */
[----:B------:R-:W-:-:S07]  /*44540*/  LEA.HI.X.SX32 R13, R13, R3, 0x1, P0 ;  /* 0x000000030d0d7211 */ /* 0x000fce00000f0eff */
[----:B0-----:R-:W0:Y:S01]  /*44550*/  LDC R19, c[0x0][0x278] ;  /* 0x00009e00ff137b82 */ /* 0x001e220000000800 */
[----:B------:R-:W-:Y:S02]  /*44560*/  PRMT R49, R49, 0x7632, R49 ;  /* 0x0000763231317816 */ /* 0x000fe40000000031 */
[----:B------:R-:W-:-:S05]  /*44570*/  LEA.HI.X.SX32 R15, R41, R3, 0x1, P3 ;  /* 0x00000003290f7211 */ /* 0x000fca00018f0eff */
[----:B------:R-:W0:Y:S01]  /*44580*/  LDC R23, c[0x0][0x278] ;  /* 0x00009e00ff177b82 */ /* 0x000e220000000800 */
[----:B------:R-:W-:Y:S01]  /*44590*/  IMAD R27, R27, 0xda, RZ ;  /* 0x000000da1b1b7824 */ /* 0x000fe200078e02ff */
[----:B------:R4:W-:Y:S06]  /*445a0*/  STG.E.U16 desc[UR4][R12.64], R49 ;  /* 0x000000310c007986 */ /* 0x0009ec000c101504 */
[----:B------:R-:W0:Y:S01]  /*445b0*/  LDC R41, c[0x0][0x278] ;  /* 0x00009e00ff297b82 */ /* 0x000e220000000800 */
[----:B--2---:R-:W-:Y:S01]  /*445c0*/  IMAD R17, R40, 0x6d, RZ ;  /* 0x0000006d28117824 */ /* 0x004fe200078e02ff */
[----:B------:R-:W-:Y:S01]  /*445d0*/  IADD3 R16, P4, R27, R2, RZ ;  /* 0x000000021b107210 */ /* 0x000fe20007f9e0ff */
[----:B----4-:R-:W-:-:S05]  /*445e0*/  IMAD R20, R20, 0xdc, RZ ;  /* 0x000000dc14147824 */ /* 0x010fca00078e02ff */
[----:B------:R-:W2:Y:S01]  /*445f0*/  LDC R49, c[0x0][0x278] ;  /* 0x00009e00ff317b82 */ /* 0x000ea20000000800 */
[-C--:B------:R-:W-:Y:S01]  /*44600*/  LEA.HI.X.SX32 R17, R17, R3.reuse, 0x1, P4 ;  /* 0x0000000311117211 */ /* 0x080fe200020f0eff */
[----:B------:R-:W-:Y:S01]  /*44610*/  IMAD R21, R21, 0xde, RZ ;  /* 0x000000de15157824 */ /* 0x000fe200078e02ff */
[----:B------:R-:W-:Y:S01]  /*44620*/  PRMT R18, R50, 0x7632, R18 ;  /* 0x0000763232127816 */ /* 0x000fe20000000012 */
[----:B------:R-:W-:Y:S01]  /*44630*/  IMAD R46, R46, 0x6e, RZ ;  /* 0x0000006e2e2e7824 */ /* 0x000fe200078e02ff */
[-C--:B------:R-:W-:Y:S01]  /*44640*/  IADD3 R12, P3, R20, R2.reuse, RZ ;  /* 0x00000002140c7210 */ /* 0x080fe20007f7e0ff */
[----:B-1----:R-:W-:Y:S01]  /*44650*/  IMAD R30, R30, 0xe0, RZ ;  /* 0x000000e01e1e7824 */ /* 0x002fe200078e02ff */
[----:B------:R0:W-:Y:S01]  /*44660*/  STG.E.U16 desc[UR4][R14.64], R50 ;  /* 0x000000320e007986 */ /* 0x0001e2000c101504 */
[----:B---3--:R-:W-:Y:S01]  /*44670*/  IMAD R29, R29, 0xe2, RZ ;  /* 0x000000e21d1d7824 */ /* 0x008fe200078e02ff */
[----:B------:R-:W-:Y:S01]  /*44680*/  LEA.HI.X.SX32 R13, R46, R3, 0x1, P3 ;  /* 0x000000032e0d7211 */ /* 0x000fe200018f0eff */
[----:B------:R-:W1:Y:S01]  /*44690*/  LDC R44, c[0x0][0x278] ;  /* 0x00009e00ff2c7b82 */ /* 0x000e620000000800 */
[----:B------:R3:W-:Y:S07]  /*446a0*/  STG.E.U16 desc[UR4][R16.64], R18 ;  /* 0x0000001210007986 */ /* 0x0007ee000c101504 */
[----:B------:R-:W4:Y:S01]  /*446b0*/  LDC R42, c[0x0][0x278] ;  /* 0x00009e00ff2a7b82 */ /* 0x000f220000000800 */
[----:B0-----:R-:W-:Y:S01]  /*446c0*/  IMAD R15, R19, 0x6f, RZ ;  /* 0x0000006f130f7824 */ /* 0x001fe200078e02ff */
[-C--:B------:R-:W-:Y:S01]  /*446d0*/  IADD3 R14, P0, R21, R2.reuse, RZ ;  /* 0x00000002150e7210 */ /* 0x080fe20007f1e0ff */
[----:B------:R-:W-:Y:S01]  /*446e0*/  IMAD R19, R23, 0x71, RZ ;  /* 0x0000007117137824 */ /* 0x000fe200078e02ff */
[----:B---3--:R-:W-:-:S02]  /*446f0*/  IADD3 R16, P3, R30, R2, RZ ;  /* 0x000000021e107210 */ /* 0x008fc40007f7e0ff */
[----:B------:R-:W-:Y:S01]  /*44700*/  IADD3 R18, P4, R29, R2, RZ ;  /* 0x000000021d127210 */ /* 0x000fe20007f9e0ff */
[----:B------:R0:W-:Y:S01]  /*44710*/  STG.E.U16 desc[UR4][R12.64], R51 ;  /* 0x000000330c007986 */ /* 0x0001e2000c101504 */
[-C--:B------:R-:W-:Y:S01]  /*44720*/  LEA.HI.X.SX32 R15, R15, R3.reuse, 0x1, P0 ;  /* 0x000000030f0f7211 */ /* 0x080fe200000f0eff */
[----:B--2---:R-:W-:Y:S01]  /*44730*/  IMAD R49, R49, 0x72, RZ ;  /* 0x0000007231317824 */ /* 0x004fe200078e02ff */
[----:B------:R-:W-:Y:S01]  /*44740*/  PRMT R23, R51, 0x7632, R23 ;  /* 0x0000763233177816 */ /* 0x000fe20000000017 */
[----:B------:R-:W2:Y:S01]  /*44750*/  LDC R45, c[0x0][0x278] ;  /* 0x00009e00ff2d7b82 */ /* 0x000ea20000000800 */
[-C--:B------:R-:W-:Y:S01]  /*44760*/  LEA.HI.X.SX32 R17, R22, R3.reuse, 0x1, P3 ;  /* 0x0000000316117211 */ /* 0x080fe200018f0eff */
[----:B------:R-:W-:Y:S01]  /*44770*/  IMAD R22, R41, 0xe4, RZ ;  /* 0x000000e429167824 */ /* 0x000fe200078e02ff */
[----:B------:R-:W-:Y:S01]  /*44780*/  LEA.HI.X.SX32 R19, R19, R3, 0x1, P4 ;  /* 0x0000000313137211 */ /* 0x000fe200020f0eff */
[----:B------:R-:W-:Y:S01]  /*44790*/  STG.E.U16 desc[UR4][R14.64], R23 ;  /* 0x000000170e007986 */ /* 0x000fe2000c101504 */
[----:B0-----:R-:W-:-:S03]  /*447a0*/  PRMT R12, R52, 0x7632, R12 ;  /* 0x00007632340c7816 */ /* 0x001fc6000000000c */
[----:B------:R-:W-:Y:S01]  /*447b0*/  STG.E.U16 desc[UR4][R16.64], R52 ;  /* 0x0000003410007986 */ /* 0x000fe2000c101504 */
[----:B------:R-:W0:Y:S03]  /*447c0*/  LDC R43, c[0x0][0x278] ;  /* 0x00009e00ff2b7b82 */ /* 0x000e260000000800 */
[----:B------:R3:W-:Y:S01]  /*447d0*/  STG.E.U16 desc[UR4][R18.64], R12 ;  /* 0x0000000c12007986 */ /* 0x0007e2000c101504 */
[----:B-1----:R-:W-:-:S04]  /*447e0*/  IMAD R41, R44, 0xe8, RZ ;  /* 0x000000e82c297824 */ /* 0x002fc800078e02ff */
[----:B------:R-:W1:Y:S01]  /*447f0*/  LDC R40, c[0x0][0x278] ;  /* 0x00009e00ff287b82 */ /* 0x000e620000000800 */
[----:B---3--:R-:W-:-:S07]  /*44800*/  IADD3 R12, P3, R22, R2, RZ ;  /* 0x00000002160c7210 */ /* 0x008fce0007f7e0ff */
[----:B------:R-:W3:Y:S01]  /*44810*/  LDC R25, c[0x0][0x278] ;  /* 0x00009e00ff197b82 */ /* 0x000ee20000000800 */
[----:B------:R-:W-:-:S07]  /*44820*/  LEA.HI.X.SX32 R13, R49, R3, 0x1, P3 ;  /* 0x00000003310d7211 */ /* 0x000fce00018f0eff */
[----:B------:R-:W1:Y:S01]  /*44830*/  LDC R49, c[0x0][0x278] ;  /* 0x00009e00ff317b82 */ /* 0x000e620000000800 */
[-C--:B------:R-:W-:Y:S01]  /*44840*/  IADD3 R16, P3, R41, R2.reuse, RZ ;  /* 0x0000000229107210 */ /* 0x080fe20007f7e0ff */
[----:B----4-:R-:W-:Y:S02]  /*44850*/  IMAD R23, R42, 0xe6, RZ ;  /* 0x000000e62a177824 */ /* 0x010fe400078e02ff */
[----:B--2---:R-:W-:Y:S02]  /*44860*/  IMAD R44, R45, 0xea, RZ ;  /* 0x000000ea2d2c7824 */ /* 0x004fe400078e02ff */
[----:B0-----:R-:W-:Y:S02]  /*44870*/  IMAD R15, R43, 0x73, RZ ;  /* 0x000000732b0f7824 */ /* 0x001fe400078e02ff */
[----:B------:R-:W0:Y:S08]  /*44880*/  LDC R46, c[0x0][0x278] ;  /* 0x00009e00ff2e7b82 */ /* 0x000e300000000800 */
[----:B------:R-:W2:Y:S01]  /*44890*/  LDC R47, c[0x0][0x278] ;  /* 0x00009e00ff2f7b82 */ /* 0x000ea20000000800 */
[----:B-1----:R-:W-:Y:S01]  /*448a0*/  IMAD R49, R49, 0x74, RZ ;  /* 0x0000007431317824 */ /* 0x002fe200078e02ff */
[-C--:B------:R-:W-:Y:S01]  /*448b0*/  IADD3 R14, P0, R23, R2.reuse, RZ ;  /* 0x00000002170e7210 */ /* 0x080fe20007f1e0ff */
[----:B------:R-:W-:Y:S01]  /*448c0*/  IMAD R19, R40, 0x75, RZ ;  /* 0x0000007528137824 */ /* 0x000fe200078e02ff */
[----:B------:R-:W-:Y:S01]  /*448d0*/  IADD3 R18, P4, R44, R2, RZ ;  /* 0x000000022c127210 */ /* 0x000fe20007f9e0ff */
[----:B------:R1:W-:Y:S01]  /*448e0*/  STG.E.U16 desc[UR4][R12.64], R53 ;  /* 0x000000350c007986 */ /* 0x0003e2000c101504 */
[-C--:B------:R-:W-:Y:S01]  /*448f0*/  LEA.HI.X.SX32 R17, R49, R3.reuse, 0x1, P3 ;  /* 0x0000000331117211 */ /* 0x080fe200018f0eff */
[----:B---3--:R-:W-:Y:S01]  /*44900*/  IMAD R25, R25, 0xec, RZ ;  /* 0x000000ec19197824 */ /* 0x008fe200078e02ff */
[----:B------:R-:W3:Y:S01]  /*44910*/  LDC R49, c[0x0][0x278] ;  /* 0x00009e00ff317b82 */ /* 0x000ee20000000800 */
[----:B------:R-:W-:-:S02]  /*44920*/  LEA.HI.X.SX32 R15, R15, R3, 0x1, P0 ;  /* 0x000000030f0f7211 */ /* 0x000fc400000f0eff */
[----:B------:R-:W-:-:S05]  /*44930*/  LEA.HI.X.SX32 R19, R19, R3, 0x1, P4 ;  /* 0x0000000313137211 */ /* 0x000fca00020f0eff */
[----:B------:R-:W4:Y:S01]  /*44940*/  LDC R52, c[0x0][0x278] ;  /* 0x00009e00ff347b82 */ /* 0x000f220000000800 */
[----:B-1----:R-:W-:Y:S02]  /*44950*/  PRMT R53, R53, 0x7632, R53 ;  /* 0x0000763235357816 */ /* 0x002fe40000000035 */
[----:B------:R-:W-:-:S03]  /*44960*/  PRMT R12, R54, 0x7632, R12 ;  /* 0x00007632360c7816 */ /* 0x000fc6000000000c */
[----:B------:R-:W-:Y:S02]  /*44970*/  STG.E.U16 desc[UR4][R14.64], R53 ;  /* 0x000000350e007986 */ /* 0x000fe4000c101504 */
[----:B------:R-:W1:Y:S02]  /*44980*/  LDC R37, c[0x0][0x278] ;  /* 0x00009e00ff257b82 */ /* 0x000e640000000800 */
[----:B------:R-:W-:Y:S04]  /*44990*/  STG.E.U16 desc[UR4][R16.64], R54 ;  /* 0x0000003610007986 */ /* 0x000fe8000c101504 */
[----:B------:R0:W-:Y:S01]  /*449a0*/  STG.E.U16 desc[UR4][R18.64], R12 ;  /* 0x0000000c12007986 */ /* 0x0001e2000c101504 */
[----:B---3--:R-:W-:Y:S01]  /*449b0*/  IMAD R49, R49, 0x76, RZ ;  /* 0x0000007631317824 */ /* 0x008fe200078e02ff */
[----:B------:R-:W3:Y:S08]  /*449c0*/  LDC R48, c[0x0][0x278] ;  /* 0x00009e00ff307b82 */ /* 0x000ef00000000800 */
[----:B------:R-:W3:Y:S01]  /*449d0*/  LDC R50, c[0x0][0x278] ;  /* 0x00009e00ff327b82 */ /* 0x000ee20000000800 */
[----:B0-----:R-:W-:-:S04]  /*449e0*/  IADD3 R12, P3, R25, R2, RZ ;  /* 0x00000002190c7210 */ /* 0x001fc80007f7e0ff */
[----:B------:R-:W-:-:S03]  /*449f0*/  LEA.HI.X.SX32 R13, R49, R3, 0x1, P3 ;  /* 0x00000003310d7211 */ /* 0x000fc600018f0eff */
[----:B------:R-:W0:Y:S01]  /*44a00*/  LDC R49, c[0x0][0x278] ;  /* 0x00009e00ff317b82 */ /* 0x000e220000000800 */
[----:B------:R-:W-:Y:S02]  /*44a10*/  IMAD R46, R46, 0xee, RZ ;  /* 0x000000ee2e2e7824 */ /* 0x000fe400078e02ff */
[----:B--2---:R-:W-:Y:S02]  /*44a20*/  IMAD R47, R47, 0xf0, RZ ;  /* 0x000000f02f2f7824 */ /* 0x004fe400078e02ff */
[----:B----4-:R-:W-:Y:S01]  /*44a30*/  IMAD R52, R52, 0xf2, RZ ;  /* 0x000000f234347824 */ /* 0x010fe200078e02ff */
[-C--:B------:R-:W-:Y:S01]  /*44a40*/  IADD3 R14, P0, R46, R2.reuse, RZ ;  /* 0x000000022e0e7210 */ /* 0x080fe20007f1e0ff */
[----:B-1----:R-:W-:Y:S01]  /*44a50*/  IMAD R15, R37, 0x77, RZ ;  /* 0x00000077250f7824 */ /* 0x002fe200078e02ff */
[----:B------:R-:W1:Y:S01]  /*44a60*/  LDC R51, c[0x0][0x278] ;  /* 0x00009e00ff337b82 */ /* 0x000e620000000800 */
[----:B---3--:R-:W-:Y:S01]  /*44a70*/  IMAD R19, R48, 0x79, RZ ;  /* 0x0000007930137824 */ /* 0x008fe200078e02ff */
[----:B------:R-:W-:-:S02]  /*44a80*/  IADD3 R16, P3, R47, R2, RZ ;  /* 0x000000022f107210 */ /* 0x000fc40007f7e0ff */
[----:B------:R-:W-:-:S04]  /*44a90*/  IADD3 R18, P4, R52, R2, RZ ;  /* 0x0000000234127210 */ /* 0x000fc80007f9e0ff */
[----:B------:R-:W2:Y:S01]  /*44aa0*/  LDC R53, c[0x0][0x278] ;  /* 0x00009e00ff357b82 */ /* 0x000ea20000000800 */
[-C--:B------:R-:W-:Y:S01]  /*44ab0*/  LEA.HI.X.SX32 R15, R15, R3.reuse, 0x1, P0 ;  /* 0x000000030f0f7211 */ /* 0x080fe200000f0eff */
[----:B------:R3:W-:Y:S01]  /*44ac0*/  STG.E.U16 desc[UR4][R12.64], R55 ;  /* 0x000000370c007986 */ /* 0x0007e2000c101504 */
[----:B------:R-:W-:Y:S02]  /*44ad0*/  PRMT R37, R55, 0x7632, R37 ;  /* 0x0000763237257816 */ /* 0x000fe40000000025 */
[----:B------:R-:W-:-:S03]  /*44ae0*/  LEA.HI.X.SX32 R17, R246, R3, 0x1, P3 ;  /* 0x00000003f6117211 */ /* 0x000fc600018f0eff */
[----:B------:R-:W4:Y:S01]  /*44af0*/  LDC R42, c[0x0][0x278] ;  /* 0x00009e00ff2a7b82 */ /* 0x000f220000000800 */
[----:B0-----:R-:W-:Y:S01]  /*44b00*/  IMAD R45, R49, 0x7a, RZ ;  /* 0x0000007a312d7824 */ /* 0x001fe200078e02ff */
[----:B------:R-:W-:Y:S01]  /*44b10*/  LEA.HI.X.SX32 R19, R19, R3, 0x1, P4 ;  /* 0x0000000313137211 */ /* 0x000fe200020f0eff */
[----:B------:R-:W-:Y:S01]  /*44b20*/  IMAD R50, R50, 0xf4, RZ ;  /* 0x000000f432327824 */ /* 0x000fe200078e02ff */
[----:B---3--:R-:W-:-:S04]  /*44b30*/  PRMT R12, R56, 0x7632, R12 ;  /* 0x00007632380c7816 */ /* 0x008fc8000000000c */
[----:B------:R-:W0:Y:S01]  /*44b40*/  LDC R49, c[0x0][0x278] ;  /* 0x00009e00ff317b82 */ /* 0x000e220000000800 */
[----:B------:R3:W-:Y:S04]  /*44b50*/  STG.E.U16 desc[UR4][R14.64], R37 ;  /* 0x000000250e007986 */ /* 0x0007e8000c101504 */
[----:B------:R-:W-:Y:S03]  /*44b60*/  STG.E.U16 desc[UR4][R16.64], R56 ;  /* 0x0000003810007986 */ /* 0x000fe6000c101504 */
[----:B------:R-:W0:Y:S01]  /*44b70*/  LDC R246, c[0x0][0x278] ;  /* 0x00009e00fff67b82 */ /* 0x000e220000000800 */
[----:B------:R1:W-:Y:S07]  /*44b80*/  STG.E.U16 desc[UR4][R18.64], R12 ;  /* 0x0000000c12007986 */ /* 0x0003ee000c101504 */
[----:B---3--:R-:W3:Y:S01]  /*44b90*/  LDC R37, c[0x0][0x278] ;  /* 0x00009e00ff257b82 */ /* 0x008ee20000000800 */
[----:B-1----:R-:W-:-:S07]  /*44ba0*/  IADD3 R12, P0, R50, R2, RZ ;  /* 0x00000002320c7210 */ /* 0x002fce0007f1e0ff */
[----:B------:R-:W1:Y:S01]  /*44bb0*/  LDC R19, c[0x0][0x278] ;  /* 0x00009e00ff137b82 */ /* 0x000e620000000800 */
[----:B------:R-:W-:-:S07]  /*44bc0*/  LEA.HI.X.SX32 R13, R45, R3, 0x1, P0 ;  /* 0x000000032d0d7211 */ /* 0x000fce00000f0eff */
[----:B------:R-:W3:Y:S01]  /*44bd0*/  LDC R40, c[0x0][0x278] ;  /* 0x00009e00ff287b82 */ /* 0x000ee20000000800 */
[----:B------:R-:W-:-:S07]  /*44be0*/  IMAD R51, R51, 0xf6, RZ ;  /* 0x000000f633337824 */ /* 0x000fce00078e02ff */
[----:B------:R-:W3:Y:S01]  /*44bf0*/  LDC R45, c[0x0][0x278] ;  /* 0x00009e00ff2d7b82 */ /* 0x000ee20000000800 */
[----:B--2---:R-:W-:Y:S01]  /*44c00*/  IMAD R53, R53, 0xf8, RZ ;  /* 0x000000f835357824 */ /* 0x004fe200078e02ff */
[-C--:B------:R-:W-:Y:S01]  /*44c10*/  IADD3 R14, P3, R51, R2.reuse, RZ ;  /* 0x00000002330e7210 */ /* 0x080fe20007f7e0ff */
[----:B----4-:R-:W-:Y:S02]  /*44c20*/  IMAD R15, R42, 0x7b, RZ ;  /* 0x0000007b2a0f7824 */ /* 0x010fe400078e02ff */
[----:B0-----:R-:W-:Y:S01]  /*44c30*/  IMAD R49, R49, 0x7c, RZ ;  /* 0x0000007c31317824 */ /* 0x001fe200078e02ff */
[----:B------:R-:W-:Y:S02]  /*44c40*/  IADD3 R16, P4, R53, R2, RZ ;  /* 0x0000000235107210 */ /* 0x000fe40007f9e0ff */
[----:B------:R-:W0:Y:S01]  /*44c50*/  LDC R43, c[0x0][0x278] ;  /* 0x00009e00ff2b7b82 */ /* 0x000e220000000800 */
[----:B------:R-:W-:Y:S01]  /*44c60*/  IMAD R246, R246, 0xfa, RZ ;  /* 0x000000faf6f67824 */ /* 0x000fe200078e02ff */
[----:B------:R-:W-:Y:S01]  /*44c70*/  LEA.HI.X.SX32 R15, R15, R3, 0x1, P3 ;  /* 0x000000030f0f7211 */ /* 0x000fe200018f0eff */
[----:B------:R2:W-:Y:S01]  /*44c80*/  STG.E.U16 desc[UR4][R12.64], R57 ;  /* 0x000000390c007986 */ /* 0x0005e2000c101504 */
[----:B------:R-:W-:-:S04]  /*44c90*/  PRMT R18, R57, 0x7632, R18 ;  /* 0x0000763239127816 */ /* 0x000fc80000000012 */
[----:B------:R-:W4:Y:S01]  /*44ca0*/  LDC R56, c[0x0][0x278] ;  /* 0x00009e00ff387b82 */ /* 0x000f220000000800 */
[-C--:B------:R-:W-:Y:S01]  /*44cb0*/  LEA.HI.X.SX32 R17, R49, R3.reuse, 0x1, P4 ;  /* 0x0000000331117211 */ /* 0x080fe200020f0eff */
[----:B-1----:R-:W-:Y:S01]  /*44cc0*/  IMAD R19, R19, 0xfc, RZ ;  /* 0x000000fc13137824 */ /* 0x002fe200078e02ff */
[----:B------:R1:W-:Y:S01]  /*44cd0*/  STG.E.U16 desc[UR4][R14.64], R18 ;  /* 0x000000120e007986 */ /* 0x0003e2000c101504 */
[----:B---3--:R-:W-:Y:S02]  /*44ce0*/  IMAD R40, R40, 0xfe, RZ ;  /* 0x000000fe28287824 */ /* 0x008fe400078e02ff */
[----:B--2---:R-:W-:Y:S02]  /*44cf0*/  IMAD R13, R37, 0x7d, RZ ;  /* 0x0000007d250d7824 */ /* 0x004fe400078e02ff */
[----:B------:R-:W2:Y:S01]  /*44d00*/  LDC R48, c[0x0][0x278] ;  /* 0x00009e00ff307b82 */ /* 0x000ea20000000800 */
[----:B------:R-:W-:Y:S01]  /*44d10*/  IADD3 R12, P3, R246, R2, RZ ;  /* 0x00000002f60c7210 */ /* 0x000fe20007f7e0ff */
[----:B------:R3:W-:Y:S03]  /*44d20*/  STG.E.U16 desc[UR4][R16.64], R58 ;  /* 0x0000003a10007986 */ /* 0x0007e6000c101504 */
[----:B------:R-:W-:-:S02]  /*44d30*/  LEA.HI.X.SX32 R13, R13, R3, 0x1, P3 ;  /* 0x000000030d0d7211 */ /* 0x000fc400018f0eff */
[-C--:B-1----:R-:W-:Y:S01]  /*44d40*/  IADD3 R14, P0, R19, R2.reuse, RZ ;  /* 0x00000002130e7210 */ /* 0x082fe20007f1e0ff */
[----:B------:R-:W1:Y:S01]  /*44d50*/  LDC R42, c[0x0][0x278] ;  /* 0x00009e00ff2a7b82 */ /* 0x000e620000000800 */
[----:B------:R-:W-:Y:S02]  /*44d60*/  IADD3 R18, P3, R40, R2, RZ ;  /* 0x0000000228127210 */ /* 0x000fe40007f7e0ff */
[----:B---3--:R-:W-:Y:S02]  /*44d70*/  PRMT R58, R58, 0x7632, R58 ;  /* 0x000076323a3a7816 */ /* 0x008fe4000000003a */
[----:B------:R-:W-:-:S03]  /*44d80*/  LEA R17, R45, -R45, 0x7 ;  /* 0x8000002d2d117211 */ /* 0x000fc600078e38ff */
[----:B------:R-:W3:Y:S01]  /*44d90*/  LDC R49, c[0x0][0x278] ;  /* 0x00009e00ff317b82 */ /* 0x000ee20000000800 */
[-C--:B------:R-:W-:Y:S01]  /*44da0*/  LEA.HI.X.SX32 R15, R245, R3.reuse, 0x1, P0 ;  /* 0x00000003f50f7211 */ /* 0x080fe200000f0eff */
[----:B------:R0:W-:Y:S01]  /*44db0*/  STG.E.U16 desc[UR4][R12.64], R58 ;  /* 0x0000003a0c007986 */ /* 0x0001e2000c101504 */
[----:B------:R-:W-:-:S05]  /*44dc0*/  LEA.HI.X.SX32 R19, R17, R3, 0x1, P3 ;  /* 0x0000000311137211 */ /* 0x000fca00018f0eff */
[----:B------:R-:W3:Y:S01]  /*44dd0*/  LDC R54, c[0x0][0x278] ;  /* 0x00009e00ff367b82 */ /* 0x000ee20000000800 */
[----:B------:R-:W-:Y:S01]  /*44de0*/  STG.E.U16 desc[UR4][R14.64], R59 ;  /* 0x0000003b0e007986 */ /* 0x000fe2000c101504 */
[----:B0-----:R-:W-:-:S06]  /*44df0*/  PRMT R12, R59, 0x7632, R12 ;  /* 0x000076323b0c7816 */ /* 0x001fcc000000000c */
[----:B------:R-:W0:Y:S01]  /*44e00*/  LDC R57, c[0x0][0x278] ;  /* 0x00009e00ff397b82 */ /* 0x000e220000000800 */
[----:B------:R-:W-:Y:S01]  /*44e10*/  SHF.L.U32 R37, R43, 0x7, RZ ;  /* 0x000000072b257819 */ /* 0x000fe200000006ff */
[----:B------:R1:W-:Y:S06]  /*44e20*/  STG.E.U16 desc[UR4][R18.64], R12 ;  /* 0x0000000c12007986 */ /* 0x0003ec000c101504 */
[----:B------:R-:W0:Y:S01]  /*44e30*/  LDC R55, c[0x0][0x278] ;  /* 0x00009e00ff377b82 */ /* 0x000e220000000800 */
[----:B----4-:R-:W-:Y:S01]  /*44e40*/  LEA R16, P4, R56, R2, 0x8 ;  /* 0x0000000238107211 */ /* 0x010fe200078840ff */
[----:B--2---:R-:W-:-:S06]  /*44e50*/  IMAD R48, R48, 0x106, RZ ;  /* 0x0000010630307824 */ /* 0x004fcc00078e02ff */
[----:B-1----:R-:W1:Y:S01]  /*44e60*/  LDC R19, c[0x0][0x278] ;  /* 0x00009e00ff137b82 */ /* 0x002e620000000800 */
[----:B------:R-:W-:-:S07]  /*44e70*/  LEA.HI.X.SX32 R17, R37, R3, 0x1, P4 ;  /* 0x0000000325117211 */ /* 0x000fce00020f0eff */
[----:B------:R-:W2:Y:S01]  /*44e80*/  LDC R245, c[0x0][0x278] ;  /* 0x00009e00fff57b82 */ /* 0x000ea20000000800 */
[----:B------:R4:W-:Y:S01]  /*44e90*/  STG.E.U16 desc[UR4][R16.64], R60 ;  /* 0x0000003c10007986 */ /* 0x0009e2000c101504 */
[----:B------:R-:W-:-:S06]  /*44ea0*/  IMAD R42, R42, 0x102, RZ ;  /* 0x000001022a2a7824 */ /* 0x000fcc00078e02ff */
[----:B------:R-:W2:Y:S08]  /*44eb0*/  LDC R37, c[0x0][0x278] ;  /* 0x00009e00ff257b82 */ /* 0x000eb00000000800 */
[----:B------:R-:W2:Y:S01]  /*44ec0*/  LDC R45, c[0x0][0x278] ;  /* 0x00009e00ff2d7b82 */ /* 0x000ea20000000800 */
[----:B----4-:R-:W-:-:S07]  /*44ed0*/  IADD3 R16, P4, R48, R2, RZ ;  /* 0x0000000230107210 */ /* 0x010fce0007f9e0ff */
[----:B------:R-:W4:Y:S01]  /*44ee0*/  LDC R43, c[0x0][0x278] ;  /* 0x00009e00ff2b7b82 */ /* 0x000f220000000800 */
[----:B---3--:R-:W-:-:S07]  /*44ef0*/  IMAD R49, R49, 0x104, RZ ;  /* 0x0000010431317824 */ /* 0x008fce00078e02ff */
[----:B------:R-:W3:Y:S01]  /*44f00*/  LDC R40, c[0x0][0x278] ;  /* 0x00009e00ff287b82 */ /* 0x000ee20000000800 */
[----:B------:R-:W-:-:S07]  /*44f10*/  IADD3 R12, P0, R42, R2, RZ ;  /* 0x000000022a0c7210 */ /* 0x000fce0007f1e0ff */
[----:B------:R-:W4:Y:S01]  /*44f20*/  LDC R48, c[0x0][0x278] ;  /* 0x00009e00ff307b82 */ /* 0x000f220000000800 */
[----:B------:R-:W-:Y:S01]  /*44f30*/  LEA R13, R54, R54, 0x7 ;  /* 0x00000036360d7211 */ /* 0x000fe200078e38ff */
[----:B0-----:R-:W-:Y:S01]  /*44f40*/  IMAD R57, R57, 0x82, RZ ;  /* 0x0000008239397824 */ /* 0x001fe200078e02ff */
[----:B------:R-:W-:Y:S01]  /*44f50*/  IADD3 R14, P3, R49, R2, RZ ;  /* 0x00000002310e7210 */ /* 0x000fe20007f7e0ff */
[----:B------:R-:W-:-:S04]  /*44f60*/  IMAD R17, R55, 0x83, RZ ;  /* 0x0000008337117824 */ /* 0x000fc800078e02ff */
[----:B------:R-:W0:Y:S01]  /*44f70*/  LDC R42, c[0x0][0x278] ;  /* 0x00009e00ff2a7b82 */ /* 0x000e220000000800 */
[-C--:B------:R-:W-:Y:S01]  /*44f80*/  LEA.HI.X.SX32 R13, R13, R3.reuse, 0x1, P0 ;  /* 0x000000030d0d7211 */ /* 0x080fe200000f0eff */
[----:B-1----:R-:W-:Y:S01]  /*44f90*/  IMAD R19, R19, 0x108, RZ ;  /* 0x0000010813137824 */ /* 0x002fe200078e02ff */
[----:B------:R-:W-:Y:S02]  /*44fa0*/  PRMT R60, R60, 0x7632, R60 ;  /* 0x000076323c3c7816 */ /* 0x000fe4000000003c */
[----:B------:R-:W-:-:S03]  /*44fb0*/  LEA.HI.X.SX32 R15, R57, R3, 0x1, P3 ;  /* 0x00000003390f7211 */ /* 0x000fc600018f0eff */
[----:B------:R-:W1:Y:S01]  /*44fc0*/  LDC R59, c[0x0][0x278] ;  /* 0x00009e00ff3b7b82 */ /* 0x000e620000000800 */
[----:B------:R-:W-:Y:S02]  /*44fd0*/  LEA.HI.X.SX32 R17, R17, R3, 0x1, P4 ;  /* 0x0000000311117211 */ /* 0x000fe400020f0eff */
[----:B------:R-:W-:Y:S01]  /*44fe0*/  PRMT R18, R61, 0x7632, R18 ;  /* 0x000076323d127816 */ /* 0x000fe20000000012 */
[----:B------:R3:W-:Y:S01]  /*44ff0*/  STG.E.U16 desc[UR4][R12.64], R60 ;  /* 0x0000003c0c007986 */ /* 0x0007e2000c101504 */
[----:B--2---:R-:W-:Y:S02]  /*45000*/  IMAD R245, R245, 0x84, RZ ;  /* 0x00000084f5f57824 */ /* 0x004fe400078e02ff */
[----:B------:R-:W-:Y:S01]  /*45010*/  IMAD R37, R37, 0x10a, RZ ;  /* 0x0000010a25257824 */ /* 0x000fe200078e02ff */
[----:B------:R2:W-:Y:S01]  /*45020*/  STG.E.U16 desc[UR4][R14.64], R61 ;  /* 0x0000003d0e007986 */ /* 0x0005e2000c101504 */
[----:B------:R-:W0:Y:S03]  /*45030*/  LDC R57, c[0x0][0x278] ;  /* 0x00009e00ff397b82 */ /* 0x000e260000000800 */
[----:B------:R2:W-:Y:S01]  /*45040*/  STG.E.U16 desc[UR4][R16.64], R18 ;  /* 0x0000001210007986 */ /* 0x0005e2000c101504 */
[----:B---3--:R-:W-:Y:S01]  /*45050*/  IADD3 R12, P3, R19, R2, RZ ;  /* 0x00000002130c7210 */ /* 0x008fe20007f7e0ff */
[----:B----4-:R-:W-:-:S03]  /*45060*/  IMAD R19, R48, 0x87, RZ ;  /* 0x0000008730137824 */ /* 0x010fc600078e02ff */
[----:B------:R-:W3:Y:S01]  /*45070*/  LDC R49, c[0x0][0x278] ;  /* 0x00009e00ff317b82 */ /* 0x000ee20000000800 */
[-C--:B------:R-:W-:Y:S01]  /*45080*/  LEA.HI.X.SX32 R13, R245, R3.reuse, 0x1, P3 ;  /* 0x00000003f50d7211 */ /* 0x080fe200018f0eff */
[----:B--2---:R-:W-:Y:S02]  /*45090*/  IMAD R15, R40, 0x85, RZ ;  /* 0x00000085280f7824 */ /* 0x004fe400078e02ff */
[----:B------:R-:W-:Y:S02]  /*450a0*/  IMAD R16, R45, 0x10c, RZ ;  /* 0x0000010c2d107824 */ /* 0x000fe400078e02ff */
[----:B------:R-:W-:Y:S01]  /*450b0*/  IMAD R18, R43, 0x10e, RZ ;  /* 0x0000010e2b127824 */ /* 0x000fe200078e02ff */
[-C--:B------:R-:W-:Y:S01]  /*450c0*/  IADD3 R14, P0, R37, R2.reuse, RZ ;  /* 0x00000002250e7210 */ /* 0x080fe20007f1e0ff */
[----:B------:R2:W-:Y:S01]  /*450d0*/  STG.E.U16 desc[UR4][R12.64], R62 ;  /* 0x0000003e0c007986 */ /* 0x0005e2000c101504 */
[-C--:B------:R-:W-:Y:S01]  /*450e0*/  IADD3 R16, P3, R16, R2.reuse, RZ ;  /* 0x0000000210107210 */ /* 0x080fe20007f7e0ff */
[----:B-1----:R-:W-:Y:S01]  /*450f0*/  IMAD R59, R59, 0x88, RZ ;  /* 0x000000883b3b7824 */ /* 0x002fe200078e02ff */
[----:B------:R-:W-:Y:S01]  /*45100*/  IADD3 R18, P4, R18, R2, RZ ;  /* 0x0000000212127210 */ /* 0x000fe20007f9e0ff */
[----:B------:R-:W1:Y:S01]  /*45110*/  LDC R56, c[0x0][0x278] ;  /* 0x00009e00ff387b82 */ /* 0x000e620000000800 */
[----:B------:R-:W-:-:S02]  /*45120*/  LEA.HI.X.SX32 R15, R15, R3, 0x1, P0 ;  /* 0x000000030f0f7211 */ /* 0x000fc400000f0eff */
[-C--:B------:R-:W-:Y:S01]  /*45130*/  LEA.HI.X.SX32 R17, R247, R3.reuse, 0x1, P3 ;  /* 0x00000003f7117211 */ /* 0x080fe200018f0eff */
[----:B0-----:R-:W-:Y:S01]  /*45140*/  IMAD R247, R42, 0x110, RZ ;  /* 0x000001102af77824 */ /* 0x001fe200078e02ff */
[----:B------:R-:W-:Y:S02]  /*45150*/  LEA.HI.X.SX32 R19, R19, R3, 0x1, P4 ;  /* 0x0000000313137211 */ /* 0x000fe400020f0eff */
[----:B--2---:R-:W-:Y:S01]  /*45160*/  PRMT R62, R62, 0x7632, R62 ;  /* 0x000076323e3e7816 */ /* 0x004fe2000000003e */
[----:B------:R-:W0:Y:S01]  /*45170*/  LDC R54, c[0x0][0x278] ;  /* 0x00009e00ff367b82 */ /* 0x000e220000000800 */
[----:B------:R-:W-:-:S03]  /*45180*/  PRMT R12, R63, 0x7632, R12 ;  /* 0x000076323f0c7816 */ /* 0x000fc6000000000c */
[----:B------:R-:W-:Y:S04]  /*45190*/  STG.E.U16 desc[UR4][R14.64], R62 ;  /* 0x0000003e0e007986 */ /* 0x000fe8000c101504 */
[----:B------:R-:W-:Y:S01]  /*451a0*/  STG.E.U16 desc[UR4][R16.64], R63 ;  /* 0x0000003f10007986 */ /* 0x000fe2000c101504 */
[----:B------:R-:W2:Y:S03]  /*451b0*/  LDC R58, c[0x0][0x278] ;  /* 0x00009e00ff3a7b82 */ /* 0x000ea60000000800 */
[----:B------:R4:W-:Y:S01]  /*451c0*/  STG.E.U16 desc[UR4][R18.64], R12 ;  /* 0x0000000c12007986 */ /* 0x0009e2000c101504 */
[----:B------:R-:W-:-:S04]  /*451d0*/  IMAD R40, R57, 0x114, RZ ;  /* 0x0000011439287824 */ /* 0x000fc800078e02ff */
[----:B------:R-:W2:Y:S01]  /*451e0*/  LDC R245, c[0x0][0x278] ;  /* 0x00009e00fff57b82 */ /* 0x000ea20000000800 */
[----:B----4-:R-:W-:Y:S01]  /*451f0*/  IADD3 R12, P3, R247, R2, RZ ;  /* 0x00000002f70c7210 */ /* 0x010fe20007f7e0ff */
[----:B---3--:R-:W-:-:S06]  /*45200*/  IMAD R43, R49, 0x112, RZ ;  /* 0x00000112312b7824 */ /* 0x008fcc00078e02ff */
[----:B------:R-:W3:Y:S01]  /*45210*/  LDC R45, c[0x0][0x278] ;  /* 0x00009e00ff2d7b82 */ /* 0x000ee20000000800 */
[----:B------:R-:W-:-:S07]  /*45220*/  LEA.HI.X.SX32 R13, R59, R3, 0x1, P3 ;  /* 0x000000033b0d7211 */ /* 0x000fce00018f0eff */
[----:B------:R-:W4:Y:S01]  /*45230*/  LDC R59, c[0x0][0x278] ;  /* 0x00009e00ff3b7b82 */ /* 0x000f220000000800 */
[-C--:B------:R-:W-:Y:S01]  /*45240*/  IADD3 R16, P3, R40, R2.reuse, RZ ;  /* 0x0000000228107210 */ /* 0x080fe20007f7e0ff */
[----:B-1----:R-:W-:Y:S01]  /*45250*/  IMAD R37, R56, 0x116, RZ ;  /* 0x0000011638257824 */ /* 0x002fe200078e02ff */
[-C--:B------:R-:W-:Y:S01]  /*45260*/  IADD3 R14, P0, R43, R2.reuse, RZ ;  /* 0x000000022b0e7210 */ /* 0x080fe20007f1e0ff */
[----:B0-----:R-:W-:Y:S02]  /*45270*/  IMAD R15, R54, 0x89, RZ ;  /* 0x00000089360f7824 */ /* 0x001fe400078e02ff */
[----:B--2---:R-:W-:Y:S02]  /*45280*/  IMAD R19, R58, 0x8b, RZ ;  /* 0x0000008b3a137824 */ /* 0x004fe400078e02ff */
[----:B------:R-:W0:Y:S08]  /*45290*/  LDC R55, c[0x0][0x278] ;  /* 0x00009e00ff377b82 */ /* 0x000e300000000800 */
[----:B------:R-:W1:Y:S01]  /*452a0*/  LDC R48, c[0x0][0x278] ;  /* 0x00009e00ff307b82 */ /* 0x000e620000000800 */
[----:B----4-:R-:W-:Y:S01]  /*452b0*/  IMAD R59, R59, 0x8a, RZ ;  /* 0x0000008a3b3b7824 */ /* 0x010fe200078e02ff */
[----:B------:R-:W-:Y:S01]  /*452c0*/  IADD3 R18, P4, R37, R2, RZ ;  /* 0x0000000225127210 */ /* 0x000fe20007f9e0ff */
[----:B------:R2:W-:Y:S01]  /*452d0*/  STG.E.U16 desc[UR4][R12.64], R64 ;  /* 0x000000400c007986 */ /* 0x0005e2000c101504 */
[-C--:B------:R-:W-:Y:S01]  /*452e0*/  LEA.HI.X.SX32 R15, R15, R3.reuse, 0x1, P0 ;  /* 0x000000030f0f7211 */ /* 0x080fe200000f0eff */
[----:B------:R-:W-:Y:S01]  /*452f0*/  IMAD R245, R245, 0x118, RZ ;  /* 0x00000118f5f57824 */ /* 0x000fe200078e02ff */
[----:B------:R-:W-:-:S02]  /*45300*/  LEA.HI.X.SX32 R17, R59, R3, 0x1, P3 ;  /* 0x000000033b117211 */ /* 0x000fc400018f0eff */
[----:B------:R-:W4:Y:S08]  /*45310*/  LDC R40, c[0x0][0x278] ;  /* 0x00009e00ff287b82 */ /* 0x000f300000000800 */
[----:B------:R-:W0:Y:S01]  /*45320*/  LDC R59, c[0x0][0x278] ;  /* 0x00009e00ff3b7b82 */ /* 0x000e220000000800 */
[----:B--2---:R-:W-:Y:S02]  /*45330*/  PRMT R64, R64, 0x7632, R64 ;  /* 0x0000763240407816 */ /* 0x004fe40000000040 */
[----:B------:R-:W-:-:S02]  /*45340*/  LEA.HI.X.SX32 R19, R19, R3, 0x1, P4 ;  /* 0x0000000313137211 */ /* 0x000fc400020f0eff */
[----:B------:R-:W-:Y:S01]  /*45350*/  PRMT R12, R65, 0x7632, R12 ;  /* 0x00007632410c7816 */ /* 0x000fe2000000000c */
[----:B------:R2:W-:Y:S01]  /*45360*/  STG.E.U16 desc[UR4][R14.64], R64 ;  /* 0x000000400e007986 */ /* 0x0005e2000c101504 */
[----:B---3--:R-:W-:Y:S01]  /*45370*/  IMAD R49, R45, 0x11a, RZ ;  /* 0x0000011a2d317824 */ /* 0x008fe200078e02ff */
[----:B------:R-:W3:Y:S02]  /*45380*/  LDC R37, c[0x0][0x278] ;  /* 0x00009e00ff257b82 */ /* 0x000ee40000000800 */
[----:B------:R-:W-:Y:S04]  /*45390*/  STG.E.U16 desc[UR4][R16.64], R65 ;  /* 0x0000004110007986 */ /* 0x000fe8000c101504 */
[----:B------:R1:W-:Y:S01]  /*453a0*/  STG.E.U16 desc[UR4][R18.64], R12 ;  /* 0x0000000c12007986 */ /* 0x0003e2000c101504 */
[----:B----4-:R-:W-:Y:S01]  /*453b0*/  IMAD R40, R40, 0x120, RZ ;  /* 0x0000012028287824 */ /* 0x010fe200078e02ff */
[----:B------:R-:W4:Y:S01]  /*453c0*/  LDC R42, c[0x0][0x278] ;  /* 0x00009e00ff2a7b82 */ /* 0x000f220000000800 */
[----:B0-----:R-:W-:Y:S01]  /*453d0*/  IMAD R59, R59, 0x8c, RZ ;  /* 0x0000008c3b3b7824 */ /* 0x001fe200078e02ff */
[-C--:B--2---:R-:W-:Y:S01]  /*453e0*/  IADD3 R14, P3, R49, R2.reuse, RZ ;  /* 0x00000002310e7210 */ /* 0x084fe20007f7e0ff */
[----:B------:R-:W-:Y:S01]  /*453f0*/  IMAD R15, R55, 0x8d, RZ ;  /* 0x0000008d370f7824 */ /* 0x000fe200078e02ff */
[----:B-1----:R-:W-:Y:S01]  /*45400*/  IADD3 R12, P0, R245, R2, RZ ;  /* 0x00000002f50c7210 */ /* 0x002fe20007f1e0ff */
[----:B------:R-:W-:Y:S01]  /*45410*/  IMAD R48, R48, 0x11c, RZ ;  /* 0x0000011c30307824 */ /* 0x000fe200078e02ff */
[----:B------:R-:W-:-:S02]  /*45420*/  PRMT R18, R66, 0x7632, R18 ;  /* 0x0000763242127816 */ /* 0x000fc40000000012 */
[----:B------:R-:W0:Y:S01]  /*45430*/  LDC R43, c[0x0][0x278] ;  /* 0x00009e00ff2b7b82 */ /* 0x000e220000000800 */
[----:B------:R-:W-:-:S07]  /*45440*/  LEA.HI.X.SX32 R13, R59, R3, 0x1, P0 ;  /* 0x000000033b0d7211 */ /* 0x000fce00000f0eff */
[----:B------:R-:W1:Y:S01]  /*45450*/  LDC R59, c[0x0][0x278] ;  /* 0x00009e00ff3b7b82 */ /* 0x000e620000000800 */
[----:B------:R-:W-:Y:S01]  /*45460*/  LEA.HI.X.SX32 R15, R15, R3, 0x1, P3 ;  /* 0x000000030f0f7211 */ /* 0x000fe200018f0eff */
[----:B------:R-:W-:Y:S04]  /*45470*/  STG.E.U16 desc[UR4][R12.64], R66 ;  /* 0x000000420c007986 */ /* 0x000fe8000c101504 */
[----:B------:R2:W-:Y:S02]  /*45480*/  STG.E.U16 desc[UR4][R14.64], R18 ;  /* 0x000000120e007986 */ /* 0x0005e4000c101504 */
[----:B------:R-:W0:Y:S01]  /*45490*/  LDC R45, c[0x0][0x278] ;  /* 0x00009e00ff2d7b82 */ /* 0x000e220000000800 */
[----:B------:R-:W-:-:S07]  /*454a0*/  IADD3 R16, P4, R48, R2, RZ ;  /* 0x0000000230107210 */ /* 0x000fce0007f9e0ff */
[----:B------:R-:W0:Y:S01]  /*454b0*/  LDC R48, c[0x0][0x278] ;  /* 0x00009e00ff307b82 */ /* 0x000e220000000800 */
[-C--:B--2---:R-:W-:Y:S01]  /*454c0*/  IADD3 R14, P0, R40, R2.reuse, RZ ;  /* 0x00000002280e7210 */ /* 0x084fe20007f1e0ff */
[----:B-1----:R-:W-:Y:S01]  /*454d0*/  IMAD R59, R59, 0x90, RZ ;  /* 0x000000903b3b7824 */ /* 0x002fe200078e02ff */
[-C--:B------:R-:W-:Y:S01]  /*454e0*/  LEA.HI.X.SX32 R17, R252, R3.reuse, 0x1, P4 ;  /* 0x00000003fc117211 */ /* 0x080fe200020f0eff */
[----:B---3--:R-:W-:Y:S01]  /*454f0*/  IMAD R37, R37, 0x11e, RZ ;  /* 0x0000011e25257824 */ /* 0x008fe200078e02ff */
[----:B------:R-:W-:Y:S01]  /*45500*/  PRMT R19, R67, 0x7632, R19 ;  /* 0x0000763243137816 */ /* 0x000fe20000000013 */
[----:B----4-:R-:W-:Y:S01]  /*45510*/  IMAD R13, R42, 0x8f, RZ ;  /* 0x0000008f2a0d7824 */ /* 0x010fe200078e02ff */
[----:B------:R-:W-:Y:S01]  /*45520*/  LEA.HI.X.SX32 R15, R59, R3, 0x1, P0 ;  /* 0x000000033b0f7211 */ /* 0x000fe200000f0eff */
[----:B------:R1:W-:Y:S01]  /*45530*/  STG.E.U16 desc[UR4][R16.64], R67 ;  /* 0x0000004310007986 */ /* 0x0003e2000c101504 */
[----:B------:R-:W2:Y:S01]  /*45540*/  LDC R59, c[0x0][0x278] ;  /* 0x00009e00ff3b7b82 */ /* 0x000ea20000000800 */
[----:B------:R-:W-:Y:S01]  /*45550*/  IADD3 R12, P3, R37, R2, RZ ;  /* 0x00000002250c7210 */ /* 0x000fe20007f7e0ff */
[----:B0-----:R-:W-:-:S03]  /*45560*/  IMAD R18, R45, 0x124, RZ ;  /* 0x000001242d127824 */ /* 0x001fc600078e02ff */
[----:B------:R-:W-:-:S03]  /*45570*/  LEA.HI.X.SX32 R13, R13, R3, 0x1, P3 ;  /* 0x000000030d0d7211 */ /* 0x000fc600018f0eff */
[----:B------:R-:W0:Y:S01]  /*45580*/  LDC R252, c[0x0][0x278] ;  /* 0x00009e00fffc7b82 */ /* 0x000e220000000800 */
[----:B-1----:R-:W-:Y:S02]  /*45590*/  IMAD R16, R43, 0x122, RZ ;  /* 0x000001222b107824 */ /* 0x002fe400078e02ff */
[----:B------:R-:W-:Y:S01]  /*455a0*/  IMAD R17, R48, 0x91, RZ ;  /* 0x0000009130117824 */ /* 0x000fe200078e02ff */
[-C--:B------:R-:W-:Y:S02]  /*455b0*/  IADD3 R18, P4, R18, R2.reuse, RZ ;  /* 0x0000000212127210 */ /* 0x080fe40007f9e0ff */
[----:B------:R-:W-:Y:S01]  /*455c0*/  IADD3 R16, P3, R16, R2, RZ ;  /* 0x0000000210107210 */ /* 0x000fe20007f7e0ff */
[----:B------:R1:W-:Y:S01]  /*455d0*/  STG.E.U16 desc[UR4][R12.64], R19 ;  /* 0x000000130c007986 */ /* 0x0003e2000c101504 */
[----:B------:R-:W3:Y:S02]  /*455e0*/  LDC R55, c[0x0][0x278] ;  /* 0x00009e00ff377b82 */ /* 0x000ee40000000800 */
[----:B------:R-:W-:Y:S01]  /*455f0*/  LEA.HI.X.SX32 R17, R17, R3, 0x1, P3 ;  /* 0x0000000311117211 */ /* 0x000fe200018f0eff */
[----:B--2---:R-:W-:-:S05]  /*45600*/  IMAD R59, R59, 0x92, RZ ;  /* 0x000000923b3b7824 */ /* 0x004fca00078e02ff */
[----:B------:R-:W2:Y:S01]  /*45610*/  LDC R54, c[0x0][0x278] ;  /* 0x00009e00ff367b82 */ /* 0x000ea20000000800 */
[----:B-1----:R-:W-:Y:S02]  /*45620*/  PRMT R12, R68, 0x7632, R12 ;  /* 0x00007632440c7816 */ /* 0x002fe4000000000c */
[----:B------:R-:W-:Y:S01]  /*45630*/  LEA.HI.X.SX32 R19, R59, R3, 0x1, P4 ;  /* 0x000000033b137211 */ /* 0x000fe200020f0eff */
[----:B------:R-:W-:Y:S04]  /*45640*/  STG.E.U16 desc[UR4][R14.64], R68 ;  /* 0x000000440e007986 */ /* 0x000fe8000c101504 */
[----:B------:R-:W1:Y:S01]  /*45650*/  LDC R59, c[0x0][0x278] ;  /* 0x00009e00ff3b7b82 */ /* 0x000e620000000800 */
[----:B------:R-:W-:Y:S04]  /*45660*/  STG.E.U16 desc[UR4][R16.64], R12 ;  /* 0x0000000c10007986 */ /* 0x000fe8000c101504 */
[----:B------:R4:W-:Y:S01]  /*45670*/  STG.E.U16 desc[UR4][R18.64], R69 ;  /* 0x0000004512007986 */ /* 0x0009e2000c101504 */
[----:B0-----:R-:W-:-:S02]  /*45680*/  IMAD R252, R252, 0x126, RZ ;  /* 0x00000126fcfc7824 */ /* 0x001fc400078e02ff */
[----:B------:R-:W0:Y:S01]  /*45690*/  LDC R49, c[0x0][0x278] ;  /* 0x00009e00ff317b82 */ /* 0x000e220000000800 */
[----:B---3--:R-:W-:-:S07]  /*456a0*/  IMAD R13, R55, 0x93, RZ ;  /* 0x00000093370d7824 */ /* 0x008fce00078e02ff */
[----:B------:R-:W3:Y:S08]  /*456b0*/  LDC R56, c[0x0][0x278] ;  /* 0x00009e00ff387b82 */ /* 0x000ef00000000800 */
[----:B----4-:R-:W4:Y:S01]  /*456c0*/  LDC R19, c[0x0][0x278] ;  /* 0x00009e00ff137b82 */ /* 0x010f220000000800 */
[----:B--2---:R-:W-:Y:S01]  /*456d0*/  IMAD R48, R54, 0x128, RZ ;  /* 0x0000012836307824 */ /* 0x004fe200078e02ff */
[----:B------:R-:W-:-:S02]  /*456e0*/  IADD3 R12, P0, R252, R2, RZ ;  /* 0x00000002fc0c7210 */ /* 0x000fc40007f1e0ff */
[----:B------:R-:W-:Y:S02]  /*456f0*/  PRMT R69, R69, 0x7632, R69 ;  /* 0x0000763245457816 */ /* 0x000fe40000000045 */
[-C--:B------:R-:W-:Y:S02]  /*45700*/  LEA.HI.X.SX32 R13, R13, R3.reuse, 0x1, P0 ;  /* 0x000000030d0d7211 */ /* 0x080fe400000f0eff */
[----:B------:R-:W-:Y:S01]  /*45710*/  IADD3 R14, P3, R48, R2, RZ ;  /* 0x00000002300e7210 */ /* 0x000fe20007f7e0ff */
[----:B-1----:R-:W-:Y:S01]  /*45720*/  IMAD R59, R59, 0x96, RZ ;  /* 0x000000963b3b7824 */ /* 0x002fe200078e02ff */
[----:B------:R-:W1:Y:S01]  /*45730*/  LDC R42, c[0x0][0x278] ;  /* 0x00009e00ff2a7b82 */ /* 0x000e620000000800 */
[----:B------:R2:W-:Y:S01]  /*45740*/  STG.E.U16 desc[UR4][R12.64], R69 ;  /* 0x000000450c007986 */ /* 0x0005e2000c101504 */
[----:B------:R-:W-:Y:S01]  /*45750*/  LEA.HI.X.SX32 R15, R244, R3, 0x1, P3 ;  /* 0x00000003f40f7211 */ /* 0x000fe200018f0eff */
[----:B0-----:R-:W-:Y:S01]  /*45760*/  IMAD R45, R49, 0x12a, RZ ;  /* 0x0000012a312d7824 */ /* 0x001fe200078e02ff */
[----:B------:R-:W-:-:S04]  /*45770*/  PRMT R18, R70, 0x7632, R18 ;  /* 0x0000763246127816 */ /* 0x000fc80000000012 */
[----:B------:R-:W0:Y:S01]  /*45780*/  LDC R37, c[0x0][0x278] ;  /* 0x00009e00ff257b82 */ /* 0x000e220000000800 */
[----:B----4-:R-:W-:Y:S02]  /*45790*/  IMAD R19, R19, 0x12c, RZ ;  /* 0x0000012c13137824 */ /* 0x010fe400078e02ff */
[----:B---3--:R-:W-:Y:S01]  /*457a0*/  IMAD R17, R56, 0x95, RZ ;  /* 0x0000009538117824 */ /* 0x008fe200078e02ff */
[----:B------:R-:W-:-:S04]  /*457b0*/  IADD3 R16, P4, R45, R2, RZ ;  /* 0x000000022d107210 */ /* 0x000fc80007f9e0ff */
[----:B------:R-:W3:Y:S01]  /*457c0*/  LDC R43, c[0x0][0x278] ;  /* 0x00009e00ff2b7b82 */ /* 0x000ee20000000800 */
[----:B--2---:R-:W-:-:S04]  /*457d0*/  IADD3 R12, P3, R19, R2, RZ ;  /* 0x00000002130c7210 */ /* 0x004fc80007f7e0ff */
[----:B------:R-:W-:-:S03]  /*457e0*/  LEA.HI.X.SX32 R13, R59, R3, 0x1, P3 ;  /* 0x000000033b0d7211 */ /* 0x000fc600018f0eff */
[----:B------:R-:W2:Y:S01]  /*457f0*/  LDC R59, c[0x0][0x278] ;  /* 0x00009e00ff3b7b82 */ /* 0x000ea20000000800 */
[----:B------:R-:W-:Y:S01]  /*45800*/  LEA.HI.X.SX32 R17, R17, R3, 0x1, P4 ;  /* 0x0000000311117211 */ /* 0x000fe200020f0eff */
[----:B------:R-:W-:Y:S04]  /*45810*/  STG.E.U16 desc[UR4][R14.64], R70 ;  /* 0x000000460e007986 */ /* 0x000fe8000c101504 */
[----:B------:R1:W-:Y:S02]  /*45820*/  STG.E.U16 desc[UR4][R16.64], R18 ;  /* 0x0000001210007986 */ /* 0x0003e4000c101504 */
[----:B------:R-:W4:Y:S08]  /*45830*/  LDC R40, c[0x0][0x278] ;  /* 0x00009e00ff287b82 */ /* 0x000f300000000800 */
[----:B------:R-:W4:Y:S01]  /*45840*/  LDC R48, c[0x0][0x278] ;  /* 0x00009e00ff307b82 */ /* 0x000f220000000800 */
[----:B-1----:R-:W-:-:S05]  /*45850*/  IMAD R16, R42, 0x130, RZ ;  /* 0x000001302a107824 */ /* 0x002fca00078e02ff */
[----:B------:R-:W-:Y:S01]  /*45860*/  IADD3 R16, P3, R16, R2, RZ ;  /* 0x0000000210107210 */ /* 0x000fe20007f7e0ff */
[----:B--2---:R-:W-:Y:S01]  /*45870*/  IMAD R59, R59, 0x98, RZ ;  /* 0x000000983b3b7824 */ /* 0x004fe200078e02ff */
[----:B------:R-:W1:Y:S04]  /*45880*/  LDC R244, c[0x0][0x278] ;  /* 0x00009e00fff47b82 */ /* 0x000e680000000800 */
[----:B------:R-:W-:-:S04]  /*45890*/  LEA.HI.X.SX32 R17, R59, R3, 0x1, P3 ;  /* 0x000000033b117211 */ /* 0x000fc800018f0eff */
[----:B------:R-:W2:Y:S01]  /*458a0*/  LDC R59, c[0x0][0x278] ;  /* 0x00009e00ff3b7b82 */ /* 0x000ea20000000800 */
[----:B0-----:R-:W-:Y:S02]  /*458b0*/  IMAD R49, R37, 0x12e, RZ ;  /* 0x0000012e25317824 */ /* 0x001fe400078e02ff */
[----:B---3--:R-:W-:Y:S02]  /*458c0*/  IMAD R18, R43, 0x132, RZ ;  /* 0x000001322b127824 */ /* 0x008fe400078e02ff */
[----:B----4-:R-:W-:Y:S01]  /*458d0*/  IMAD R15, R40, 0x97, RZ ;  /* 0x00000097280f7824 */ /* 0x010fe200078e02ff */
[-C--:B------:R-:W-:Y:S01]  /*458e0*/  IADD3 R14, P0, R49, R2.reuse, RZ ;  /* 0x00000002310e7210 */ /* 0x080fe20007f1e0ff */
[----:B------:R-:W-:Y:S01]  /*458f0*/  IMAD R19, R48, 0x99, RZ ;  /* 0x0000009930137824 */ /* 0x000fe200078e02ff */
[----:B------:R-:W-:Y:S01]  /*45900*/  IADD3 R18, P4, R18, R2, RZ ;  /* 0x0000000212127210 */ /* 0x000fe20007f9e0ff */
[----:B------:R0:W-:Y:S01]  /*45910*/  STG.E.U16 desc[UR4][R12.64], R71 ;  /* 0x000000470c007986 */ /* 0x0001e2000c101504 */
[----:B------:R-:W-:Y:S01]  /*45920*/  LEA.HI.X.SX32 R15, R15, R3, 0x1, P0 ;  /* 0x000000030f0f7211 */ /* 0x000fe200000f0eff */
[----:B------:R-:W3:Y:S01]  /*45930*/  LDC R56, c[0x0][0x278] ;  /* 0x00009e00ff387b82 */ /* 0x000ee20000000800 */
[----:B------:R-:W-:-:S02]  /*45940*/  PRMT R37, R71, 0x7632, R37 ;  /* 0x0000763247257816 */ /* 0x000fc40000000025 */
[----:B------:R-:W-:Y:S01]  /*45950*/  LEA.HI.X.SX32 R19, R19, R3, 0x1, P4 ;  /* 0x0000000313137211 */ /* 0x000fe200020f0eff */
[----:B-1----:R-:W-:Y:S02]  /*45960*/  IMAD R244, R244, 0x134, RZ ;  /* 0x00000134f4f47824 */ /* 0x002fe400078e02ff */
[----:B------:R-:W-:Y:S02]  /*45970*/  STG.E.U16 desc[UR4][R14.64], R37 ;  /* 0x000000250e007986 */ /* 0x000fe4000c101504 */
[----:B------:R-:W1:Y:S01]  /*45980*/  LDC R45, c[0x0][0x278] ;  /* 0x00009e00ff2d7b82 */ /* 0x000e620000000800 */
[----:B0-----:R-:W-:Y:S01]  /*45990*/  PRMT R12, R72, 0x7632, R12 ;  /* 0x00007632480c7816 */ /* 0x001fe2000000000c */
[----:B------:R-:W-:Y:S01]  /*459a0*/  STG.E.U16 desc[UR4][R16.64], R72 ;  /* 0x0000004810007986 */ /* 0x000fe2000c101504 */
[----:B--2---:R-:W-:-:S03]  /*459b0*/  IMAD R59, R59, 0x9a, RZ ;  /* 0x0000009a3b3b7824 */ /* 0x004fc600078e02ff */
[----:B------:R0:W-:Y:S02]  /*459c0*/  STG.E.U16 desc[UR4][R18.64], R12 ;  /* 0x0000000c12007986 */ /* 0x0001e4000c101504 */
[----:B------:R-:W2:Y:S08]  /*459d0*/  LDC R57, c[0x0][0x278] ;  /* 0x00009e00ff397b82 */ /* 0x000eb00000000800 */
[----:B------:R-:W4:Y:S01]  /*459e0*/  LDC R55, c[0x0][0x278] ;  /* 0x00009e00ff377b82 */ /* 0x000f220000000800 */
[----:B0-----:R-:W-:-:S04]  /*459f0*/  IADD3 R12, P3, R244, R2, RZ ;  /* 0x00000002f40c7210 */ /* 0x001fc80007f7e0ff */
[----:B------:R-:W-:-:S03]  /*45a00*/  LEA.HI.X.SX32 R13, R59, R3, 0x1, P3 ;  /* 0x000000033b0d7211 */ /* 0x000fc600018f0eff */
[----:B------:R-:W0:Y:S08]  /*45a10*/  LDC R43, c[0x0][0x278] ;  /* 0x00009e00ff2b7b82 */ /* 0x000e300000000800 */
[----:B------:R-:W2:Y:S01]  /*45a20*/  LDC R59, c[0x0][0x278] ;  /* 0x00009e00ff3b7b82 */ /* 0x000ea20000000800 */
[----:B---3--:R-:W-:-:S05]  /*45a30*/  IMAD R56, R56, 0x138, RZ ;  /* 0x0000013838387824 */ /* 0x008fca00078e02ff */
[----:B------:R-:W-:Y:S02]  /*45a40*/  IADD3 R16, P3, R56, R2, RZ ;  /* 0x0000000238107210 */ /* 0x000fe40007f7e0ff */
[----:B------:R-:W3:Y:S01]  /*45a50*/  LDC R37, c[0x0][0x278] ;  /* 0x00009e00ff257b82 */ /* 0x000ee20000000800 */
[----:B-1----:R-:W-:-:S07]  /*45a60*/  IMAD R45, R45, 0x136, RZ ;  /* 0x000001362d2d7824 */ /* 0x002fce00078e02ff */
[----:B------:R-:W1:Y:S01]  /*45a70*/  LDC R54, c[0x0][0x278] ;  /* 0x00009e00ff367b82 */ /* 0x000e620000000800 */
[----:B--2---:R-:W-:-:S07]  /*45a80*/  IMAD R59, R59, 0x9c, RZ ;  /* 0x0000009c3b3b7824 */ /* 0x004fce00078e02ff */
[----:B------:R-:W2:Y:S01]  /*45a90*/  LDC R40, c[0x0][0x278] ;  /* 0x00009e00ff287b82 */ /* 0x000ea20000000800 */
[----:B------:R-:W-:-:S07]  /*45aa0*/  LEA.HI.X.SX32 R17, R59, R3, 0x1, P3 ;  /* 0x000000033b117211 */ /* 0x000fce00018f0eff */
[----:B------:R-:W1:Y:S01]  /*45ab0*/  LDC R59, c[0x0][0x278] ;  /* 0x00009e00ff3b7b82 */ /* 0x000e620000000800 */
[----:B------:R-:W-:Y:S01]  /*45ac0*/  IMAD R48, R57, 0x13a, RZ ;  /* 0x0000013a39307824 */ /* 0x000fe200078e02ff */
[-C--:B------:R-:W-:Y:S01]  /*45ad0*/  IADD3 R14, P0, R45, R2.reuse, RZ ;  /* 0x000000022d0e7210 */ /* 0x080fe20007f1e0ff */
[----:B----4-:R-:W-:Y:S02]  /*45ae0*/  IMAD R15, R55, 0x9b, RZ ;  /* 0x0000009b370f7824 */ /* 0x010fe400078e02ff */
[----:B0-----:R-:W-:Y:S01]  /*45af0*/  IMAD R19, R43, 0x9d, RZ ;  /* 0x0000009d2b137824 */ /* 0x001fe200078e02ff */
[----:B------:R-:W-:Y:S01]  /*45b00*/  IADD3 R18, P4, R48, R2, RZ ;  /* 0x0000000230127210 */ /* 0x000fe20007f9e0ff */
[----:B------:R0:W-:Y:S01]  /*45b10*/  STG.E.U16 desc[UR4][R12.64], R73 ;  /* 0x000000490c007986 */ /* 0x0001e2000c101504 */
[-C--:B------:R-:W-:Y:S01]  /*45b20*/  LEA.HI.X.SX32 R15, R15, R3.reuse, 0x1, P0 ;  /* 0x000000030f0f7211 */ /* 0x080fe200000f0eff */
[----:B------:R-:W4:Y:S01]  /*45b30*/  LDC R49, c[0x0][0x278] ;  /* 0x00009e00ff317b82 */ /* 0x000f220000000800 */
[----:B------:R-:W-:-:S07]  /*45b40*/  LEA.HI.X.SX32 R19, R19, R3, 0x1, P4 ;  /* 0x0000000313137211 */ /* 0x000fce00020f0eff */
[----:B------:R-:W4:Y:S01]  /*45b50*/  LDC R42, c[0x0][0x278] ;  /* 0x00009e00ff2a7b82 */ /* 0x000f220000000800 */
[----:B0-----:R-:W-:Y:S01]  /*45b60*/  PRMT R73, R73, 0x7632, R73 ;  /* 0x0000763249497816 */ /* 0x001fe20000000049 */
[----:B---3--:R-:W-:Y:S01]  /*45b70*/  IMAD R13, R37, 0x13c, RZ ;  /* 0x0000013c250d7824 */ /* 0x008fe200078e02ff */
[----:B------:R-:W-:-:S03]  /*45b80*/  PRMT R12, R74, 0x7632, R12 ;  /* 0x000076324a0c7816 */ /* 0x000fc6000000000c */
[----:B------:R4:W-:Y:S01]  /*45b90*/  STG.E.U16 desc[UR4][R14.64], R73 ;  /* 0x000000490e007986 */ /* 0x0009e2000c101504 */
[----:B-1----:R-:W-:Y:S01]  /*45ba0*/  IMAD R59, R59, 0x9e, RZ ;  /* 0x0000009e3b3b7824 */ /* 0x002fe200078e02ff */
[----:B------:R-:W0:Y:S02]  /*45bb0*/  LDC R58, c[0x0][0x278] ;  /* 0x00009e00ff3a7b82 */ /* 0x000e240000000800 */
[----:B------:R-:W-:Y:S04]  /*45bc0*/  STG.E.U16 desc[UR4][R16.64], R74 ;  /* 0x0000004a10007986 */ /* 0x000fe8000c101504 */
[----:B------:R1:W-:Y:S02]  /*45bd0*/  STG.E.U16 desc[UR4][R18.64], R12 ;  /* 0x0000000c12007986 */ /* 0x0003e4000c101504 */
[----:B------:R-:W3:Y:S01]  /*45be0*/  LDC R43, c[0x0][0x278] ;  /* 0x00009e00ff2b7b82 */ /* 0x000ee20000000800 */
[----:B--2---:R-:W-:Y:S01]  /*45bf0*/  IMAD R40, R40, 0x13e, RZ ;  /* 0x0000013e28287824 */ /* 0x004fe200078e02ff */
[----:B------:R-:W-:Y:S01]  /*45c00*/  PRMT R37, R75, 0x7632, R37 ;  /* 0x000076324b257816 */ /* 0x000fe20000000025 */
[----:B----4-:R-:W-:-:S05]  /*45c10*/  IMAD R15, R42, 0x9f, RZ ;  /* 0x0000009f2a0f7824 */ /* 0x010fca00078e02ff */
[----:B------:R-:W2:Y:S01]  /*45c20*/  LDC R48, c[0x0][0x278] ;  /* 0x00009e00ff307b82 */ /* 0x000ea20000000800 */
[----:B-1----:R-:W-:-:S04]  /*45c30*/  IADD3 R12, P3, R13, R2, RZ ;  /* 0x000000020d0c7210 */ /* 0x002fc80007f7e0ff */
[----:B------:R-:W-:-:S03]  /*45c40*/  LEA.HI.X.SX32 R13, R59, R3, 0x1, P3 ;  /* 0x000000033b0d7211 */ /* 0x000fc600018f0eff */
[----:B------:R-:W1:Y:S01]  /*45c50*/  LDC R59, c[0x0][0x278] ;  /* 0x00009e00ff3b7b82 */ /* 0x000e620000000800 */
[----:B------:R-:W-:-:S05]  /*45c60*/  IMAD R16, R54, 0x140, RZ ;  /* 0x0000014036107824 */ /* 0x000fca00078e02ff */
[-C--:B------:R-:W-:Y:S01]  /*45c70*/  IADD3 R16, P3, R16, R2.reuse, RZ ;  /* 0x0000000210107210 */ /* 0x080fe20007f7e0ff */
[----:B------:R-:W-:Y:S01]  /*45c80*/  IMAD R18, R49, 0x142, RZ ;  /* 0x0000014231127824 */ /* 0x000fe200078e02ff */
[-C--:B------:R-:W-:Y:S01]  /*45c90*/  IADD3 R14, P0, R40, R2.reuse, RZ ;  /* 0x00000002280e7210 */ /* 0x080fe20007f1e0ff */
[----:B0-----:R-:W-:Y:S01]  /*45ca0*/  IMAD R19, R58, 0xa1, RZ ;  /* 0x000000a13a137824 */ /* 0x001fe200078e02ff */
[----:B------:R3:W-:Y:S01]  /*45cb0*/  STG.E.U16 desc[UR4][R12.64], R75 ;  /* 0x0000004b0c007986 */ /* 0x0007e2000c101504 */
[----:B------:R-:W0:Y:S08]  /*45cc0*/  LDC R45, c[0x0][0x278] ;  /* 0x00009e00ff2d7b82 */ /* 0x000e300000000800 */
[----:B------:R-:W4:Y:S01]  /*45cd0*/  LDC R55, c[0x0][0x278] ;  /* 0x00009e00ff377b82 */ /* 0x000f220000000800 */
[----:B-1----:R-:W-:Y:S01]  /*45ce0*/  IMAD R59, R59, 0xa0, RZ ;  /* 0x000000a03b3b7824 */ /* 0x002fe200078e02ff */
[----:B------:R-:W-:-:S02]  /*45cf0*/  IADD3 R18, P4, R18, R2, RZ ;  /* 0x0000000212127210 */ /* 0x000fc40007f9e0ff */
[-C--:B------:R-:W-:Y:S01]  /*45d00*/  LEA.HI.X.SX32 R15, R15, R3.reuse, 0x1, P0 ;  /* 0x000000030f0f7211 */ /* 0x080fe200000f0eff */
[----:B--2---:R-:W-:Y:S01]  /*45d10*/  IMAD R48, R48, 0x148, RZ ;  /* 0x0000014830307824 */ /* 0x004fe200078e02ff */
[-C--:B------:R-:W-:Y:S02]  /*45d20*/  LEA.HI.X.SX32 R17, R59, R3.reuse, 0x1, P3 ;  /* 0x000000033b117211 */ /* 0x080fe400018f0eff */
[----:B------:R-:W1:Y:S08]  /*45d30*/  LDC R40, c[0x0][0x278] ;  /* 0x00009e00ff287b82 */ /* 0x000e700000000800 */
[----:B------:R-:W2:Y:S01]  /*45d40*/  LDC R59, c[0x0][0x278] ;  /* 0x00009e00ff3b7b82 */ /* 0x000ea20000000800 */
[----:B------:R-:W-:Y:S01]  /*45d50*/  LEA.HI.X.SX32 R19, R19, R3, 0x1, P4 ;  /* 0x0000000313137211 */ /* 0x000fe200020f0eff */
[----:B---3--:R-:W-:Y:S01]  /*45d60*/  IMAD R13, R43, 0x144, RZ ;  /* 0x000001442b0d7824 */ /* 0x008fe200078e02ff */
[----:B------:R-:W-:Y:S01]  /*45d70*/  PRMT R12, R76, 0x7632, R12 ;  /* 0x000076324c0c7816 */ /* 0x000fe2000000000c */
[----:B------:R3:W-:Y:S04]  /*45d80*/  STG.E.U16 desc[UR4][R14.64], R37 ;  /* 0x000000250e007986 */ /* 0x0007e8000c101504 */
[----:B------:R-:W-:Y:S01]  /*45d90*/  STG.E.U16 desc[UR4][R16.64], R76 ;  /* 0x0000004c10007986 */ /* 0x000fe2000c101504 */
[----:B0-----:R-:W-:Y:S01]  /*45da0*/  IMAD R45, R45, 0x146, RZ ;  /* 0x000001462d2d7824 */ /* 0x001fe200078e02ff */
[----:B------:R-:W0:Y:S02]  /*45db0*/  LDC R43, c[0x0][0x278] ;  /* 0x00009e00ff2b7b82 */ /* 0x000e240000000800 */
[----:B------:R4:W-:Y:S06]  /*45dc0*/  STG.E.U16 desc[UR4][R18.64], R12 ;  /* 0x0000000c12007986 */ /* 0x0009ec000c101504 */
[----:B---3--:R-:W3:Y:S01]  /*45dd0*/  LDC R37, c[0x0][0x278] ;  /* 0x00009e00ff257b82 */ /* 0x008ee20000000800 */
[----:B--2---:R-:W-:Y:S01]  /*45de0*/  IMAD R59, R59, 0xa2, RZ ;  /* 0x000000a23b3b7824 */ /* 0x004fe200078e02ff */
[-C--:B----4-:R-:W-:Y:S01]  /*45df0*/  IADD3 R12, P0, R13, R2.reuse, RZ ;  /* 0x000000020d0c7210 */ /* 0x090fe20007f1e0ff */
[----:B------:R-:W-:Y:S01]  /*45e00*/  IMAD R15, R55, 0xa3, RZ ;  /* 0x000000a3370f7824 */ /* 0x000fe200078e02ff */
[----:B------:R-:W-:-:S04]  /*45e10*/  IADD3 R16, P4, R48, R2, RZ ;  /* 0x0000000230107210 */ /* 0x000fc80007f9e0ff */
[----:B------:R-:W2:Y:S01]  /*45e20*/  LDC R19, c[0x0][0x278] ;  /* 0x00009e00ff137b82 */ /* 0x000ea20000000800 */
[----:B------:R-:W-:-:S07]  /*45e30*/  LEA.HI.X.SX32 R13, R59, R3, 0x1, P0 ;  /* 0x000000033b0d7211 */ /* 0x000fce00000f0eff */
[----:B------:R-:W4:Y:S01]  /*45e40*/  LDC R59, c[0x0][0x278] ;  /* 0x00009e00ff3b7b82 */ /* 0x000f220000000800 */
[----:B------:R-:W-:Y:S02]  /*45e50*/  IADD3 R14, P3, R45, R2, RZ ;  /* 0x000000022d0e7210 */ /* 0x000fe40007f7e0ff */
[----:B------:R-:W-:Y:S01]  /*45e60*/  PRMT R18, R77, 0x7632, R18 ;  /* 0x000076324d127816 */ /* 0x000fe20000000012 */
[----:B---3--:R-:W-:-:S04]  /*45e70*/  IMAD R37, R37, 0x14c, RZ ;  /* 0x0000014c25257824 */ /* 0x008fc800078e02ff */
[----:B------:R-:W3:Y:S08]  /*45e80*/  LDC R42, c[0x0][0x278] ;  /* 0x00009e00ff2a7b82 */ /* 0x000ef00000000800 */
[----:B------:R-:W3:Y:S01]  /*45e90*/  LDC R48, c[0x0][0x278] ;  /* 0x00009e00ff307b82 */ /* 0x000ee20000000800 */
[----:B----4-:R-:W-:Y:S01]  /*45ea0*/  IMAD R59, R59, 0xa4, RZ ;  /* 0x000000a43b3b7824 */ /* 0x010fe200078e02ff */
[----:B------:R-:W-:Y:S01]  /*45eb0*/  STG.E.U16 desc[UR4][R12.64], R77 ;  /* 0x0000004d0c007986 */ /* 0x000fe2000c101504 */
[----:B--2---:R-:W-:-:S05]  /*45ec0*/  IMAD R19, R19, 0x14a, RZ ;  /* 0x0000014a13137824 */ /* 0x004fca00078e02ff */
[----:B------:R-:W2:Y:S01]  /*45ed0*/  LDC R54, c[0x0][0x278] ;  /* 0x00009e00ff367b82 */ /* 0x000ea20000000800 */
[----:B------:R-:W-:-:S07]  /*45ee0*/  LEA.HI.X.SX32 R17, R59, R3, 0x1, P4 ;  /* 0x000000033b117211 */ /* 0x000fce00020f0eff */
[----:B------:R-:W4:Y:S01]  /*45ef0*/  LDC R59, c[0x0][0x278] ;  /* 0x00009e00ff3b7b82 */ /* 0x000f220000000800 */
[----:B------:R-:W-:-:S05]  /*45f00*/  LEA.HI.X.SX32 R15, R15, R3, 0x1, P3 ;  /* 0x000000030f0f7211 */ /* 0x000fca00018f0eff */
[----:B------:R1:W-:Y:S02]  /*45f10*/  STG.E.U16 desc[UR4][R14.64], R18 ;  /* 0x000000120e007986 */ /* 0x0003e4000c101504 */
[----:B------:R-:W3:Y:S08]  /*45f20*/  LDC R45, c[0x0][0x278] ;  /* 0x00009e00ff2d7b82 */ /* 0x000ef00000000800 */
[----:B------:R-:W2:Y:S01]  /*45f30*/  LDC R55, c[0x0][0x278] ;  /* 0x00009e00ff377b82 */ /* 0x000ea20000000800 */
[----:B-1----:R-:W-:Y:S01]  /*45f40*/  IADD3 R14, P0, R37, R2, RZ ;  /* 0x00000002250e7210 */ /* 0x002fe20007f1e0ff */
[----:B----4-:R-:W-:-:S06]  /*45f50*/  IMAD R59, R59, 0xa6, RZ ;  /* 0x000000a63b3b7824 */ /* 0x010fcc00078e02ff */
[----:B------:R-:W1:Y:S01]  /*45f60*/  LDC R49, c[0x0][0x278] ;  /* 0x00009e00ff317b82 */ /* 0x000e620000000800 */
[----:B------:R-:W-:-:S07]  /*45f70*/  LEA.HI.X.SX32 R15, R59, R3, 0x1, P0 ;  /* 0x000000033b0f7211 */ /* 0x000fce00000f0eff */
[----:B------:R-:W4:Y:S01]  /*45f80*/  LDC R59, c[0x0][0x278] ;  /* 0x00009e00ff3b7b82 */ /* 0x000f220000000800 */
[----:B0-----:R-:W-:Y:S01]  /*45f90*/  IMAD R18, R43, 0x150, RZ ;  /* 0x000001502b127824 */ /* 0x001fe200078e02ff */
[----:B------:R-:W-:-:S04]  /*45fa0*/  IADD3 R12, P3, R19, R2, RZ ;  /* 0x00000002130c7210 */ /* 0x000fc80007f7e0ff */
[----:B------:R-:W-:Y:S01]  /*45fb0*/  IADD3 R18, P4, R18, R2, RZ ;  /* 0x0000000212127210 */ /* 0x000fe20007f9e0ff */
[----:B------:R-:W-:Y:S01]  /*45fc0*/  IMAD R13, R40, 0xa5, RZ ;  /* 0x000000a5280d7824 */ /* 0x000fe200078e02ff */
[----:B------:R0:W-:Y:S01]  /*45fd0*/  STG.E.U16 desc[UR4][R16.64], R78 ;  /* 0x0000004e10007986 */ /* 0x0001e2000c101504 */
[----:B---3--:R-:W-:Y:S01]  /*45fe0*/  IMAD R57, R45, 0x152, RZ ;  /* 0x000001522d397824 */ /* 0x008fe200078e02ff */
[----:B------:R-:W3:Y:S08]  /*45ff0*/  LDC R56, c[0x0][0x278] ;  /* 0x00009e00ff387b82 */ /* 0x000ef00000000800 */
[----:B------:R-:W3:Y:S01]  /*46000*/  LDC R37, c[0x0][0x278] ;  /* 0x00009e00ff257b82 */ /* 0x000ee20000000800 */
[----:B----4-:R-:W-:-:S02]  /*46010*/  IMAD R59, R59, 0xa8, RZ ;  /* 0x000000a83b3b7824 */ /* 0x010fc400078e02ff */
[----:B0-----:R-:W-:Y:S01]  /*46020*/  IMAD R16, R42, 0x14e, RZ ;  /* 0x0000014e2a107824 */ /* 0x001fe200078e02ff */
[----:B------:R-:W-:Y:S01]  /*46030*/  PRMT R78, R78, 0x7632, R78 ;  /* 0x000076324e4e7816 */ /* 0x000fe2000000004e */
[----:B------:R-:W-:Y:S01]  /*46040*/  IMAD R17, R48, 0xa7, RZ ;  /* 0x000000a730117824 */ /* 0x000fe200078e02ff */
[-C--:B------:R-:W-:Y:S02]  /*46050*/  LEA.HI.X.SX32 R19, R59, R3.reuse, 0x1, P4 ;  /* 0x000000033b137211 */ /* 0x080fe400020f0eff */
[----:B------:R-:W0:Y:S08]  /*46060*/  LDC R43, c[0x0][0x278] ;  /* 0x00009e00ff2b7b82 */ /* 0x000e300000000800 */
[----:B------:R-:W4:Y:S01]  /*46070*/  LDC R59, c[0x0][0x278] ;  /* 0x00009e00ff3b7b82 */ /* 0x000f220000000800 */
[----:B------:R-:W-:-:S02]  /*46080*/  LEA.HI.X.SX32 R13, R13, R3, 0x1, P3 ;  /* 0x000000030d0d7211 */ /* 0x000fc400018f0eff */
[----:B------:R-:W-:Y:S01]  /*46090*/  IADD3 R16, P3, R16, R2, RZ ;  /* 0x0000000210107210 */ /* 0x000fe20007f7e0ff */
[----:B--2---:R-:W-:Y:S02]  /*460a0*/  IMAD R48, R54, 0x154, RZ ;  /* 0x0000015436307824 */ /* 0x004fe400078e02ff */
[----:B------:R2:W-:Y:S01]  /*460b0*/  STG.E.U16 desc[UR4][R12.64], R78 ;  /* 0x0000004e0c007986 */ /* 0x0005e2000c101504 */
[----:B------:R-:W-:Y:S01]  /*460c0*/  LEA.HI.X.SX32 R17, R17, R3, 0x1, P3 ;  /* 0x0000000311117211 */ /* 0x000fe200018f0eff */
[----:B-1----:R-:W-:Y:S01]  /*460d0*/  IMAD R42, R49, 0x156, RZ ;  /* 0x00000156312a7824 */ /* 0x002fe200078e02ff */
[----:B------:R-:W1:Y:S01]  /*460e0*/  LDC R45, c[0x0][0x278] ;  /* 0x00009e00ff2d7b82 */ /* 0x000e620000000800 */
[----:B------:R3:W-:Y:S07]  /*460f0*/  STG.E.U16 desc[UR4][R14.64], R79 ;  /* 0x0000004f0e007986 */ /* 0x0007ee000c101504 */
[----:B------:R-:W1:Y:S01]  /*46100*/  LDC R40, c[0x0][0x278] ;  /* 0x00009e00ff287b82 */ /* 0x000e620000000800 */
[----:B--2---:R-:W-:-:S02]  /*46110*/  PRMT R12, R79, 0x7632, R12 ;  /* 0x000076324f0c7816 */ /* 0x004fc4000000000c */
[----:B---3--:R-:W-:-:S03]  /*46120*/  IADD3 R14, P3, R48, R2, RZ ;  /* 0x00000002300e7210 */ /* 0x008fc60007f7e0ff */
[----:B------:R-:W-:Y:S01]  /*46130*/  STG.E.U16 desc[UR4][R16.64], R12 ;  /* 0x0000000c10007986 */ /* 0x000fe2000c101504 */
[----:B----4-:R-:W-:Y:S01]  /*46140*/  IMAD R59, R59, 0xaa, RZ ;  /* 0x000000aa3b3b7824 */ /* 0x010fe200078e02ff */
[----:B------:R-:W2:Y:S02]  /*46150*/  LDC R49, c[0x0][0x278] ;  /* 0x00009e00ff317b82 */ /* 0x000ea40000000800 */
[----:B------:R3:W-:Y:S02]  /*46160*/  STG.E.U16 desc[UR4][R18.64], R80 ;  /* 0x0000005012007986 */ /* 0x0007e4000c101504 */
[----:B------:R-:W-:-:S04]  /*46170*/  LEA.HI.X.SX32 R15, R59, R3, 0x1, P3 ;  /* 0x000000033b0f7211 */ /* 0x000fc800018f0eff */
[----:B------:R-:W4:Y:S08]  /*46180*/  LDC R59, c[0x0][0x278] ;  /* 0x00009e00ff3b7b82 */ /* 0x000f300000000800 */
[----:B---3--:R-:W3:Y:S01]  /*46190*/  LDC R19, c[0x0][0x278] ;  /* 0x00009e00ff137b82 */ /* 0x008ee20000000800 */
[----:B------:R-:W-:Y:S01]  /*461a0*/  IMAD R13, R55, 0xa9, RZ ;  /* 0x000000a9370d7824 */ /* 0x000fe200078e02ff */
[----:B------:R-:W-:-:S02]  /*461b0*/  IADD3 R12, P0, R57, R2, RZ ;  /* 0x00000002390c7210 */ /* 0x000fc40007f1e0ff */
[----:B------:R-:W-:Y:S02]  /*461c0*/  PRMT R80, R80, 0x7632, R80 ;  /* 0x0000763250507816 */ /* 0x000fe40000000050 */
[----:B------:R-:W-:Y:S01]  /*461d0*/  LEA.HI.X.SX32 R13, R13, R3, 0x1, P0 ;  /* 0x000000030d0d7211 */ /* 0x000fe200000f0eff */
[----:B------:R-:W-:Y:S01]  /*461e0*/  IMAD R17, R56, 0xab, RZ ;  /* 0x000000ab38117824 */ /* 0x000fe200078e02ff */
[----:B------:R-:W-:Y:S01]  /*461f0*/  IADD3 R16, P4, R42, R2, RZ ;  /* 0x000000022a107210 */ /* 0x000fe20007f9e0ff */
[----:B------:R-:W-:Y:S01]  /*46200*/  IMAD R37, R37, 0x15a, RZ ;  /* 0x0000015a25257824 */ /* 0x000fe200078e02ff */
[----:B------:R-:W-:Y:S01]  /*46210*/  PRMT R18, R81, 0x7632, R18 ;  /* 0x0000763251127816 */ /* 0x000fe20000000012 */
[----:B------:R0:W-:Y:S01]  /*46220*/  STG.E.U16 desc[UR4][R12.64], R80 ;  /* 0x000000500c007986 */ /* 0x0001e2000c101504 */
[----:B------:R-:W1:Y:S01]  /*46230*/  LDC R48, c[0x0][0x278] ;  /* 0x00009e00ff307b82 */ /* 0x000e620000000800 */
[----:B----4-:R-:W-:-:S07]  /*46240*/  IMAD R59, R59, 0xac, RZ ;  /* 0x000000ac3b3b7824 */ /* 0x010fce00078e02ff */
[----:B------:R-:W4:Y:S01]  /*46250*/  LDC R54, c[0x0][0x278] ;  /* 0x00009e00ff367b82 */ /* 0x000f220000000800 */
[----:B---3--:R-:W-:Y:S01]  /*46260*/  IMAD R19, R19, 0x158, RZ ;  /* 0x0000015813137824 */ /* 0x008fe200078e02ff */
[----:B------:R-:W-:-:S06]  /*46270*/  LEA.HI.X.SX32 R17, R17, R3, 0x1, P4 ;  /* 0x0000000311117211 */ /* 0x000fcc00020f0eff */
[----:B------:R-:W3:Y:S01]  /*46280*/  LDC R42, c[0x0][0x278] ;  /* 0x00009e00ff2a7b82 */ /* 0x000ee20000000800 */
[----:B0-----:R-:W-:-:S04]  /*46290*/  IADD3 R12, P3, R19, R2, RZ ;  /* 0x00000002130c7210 */ /* 0x001fc80007f7e0ff */
[----:B------:R-:W-:-:S03]  /*462a0*/  LEA.HI.X.SX32 R13, R59, R3, 0x1, P3 ;  /* 0x000000033b0d7211 */ /* 0x000fc600018f0eff */
[----:B------:R-:W0:Y:S01]  /*462b0*/  LDC R59, c[0x0][0x278] ;  /* 0x00009e00ff3b7b82 */ /* 0x000e220000000800 */
[----:B------:R-:W-:Y:S04]  /*462c0*/  STG.E.U16 desc[UR4][R14.64], R81 ;  /* 0x000000510e007986 */ /* 0x000fe8000c101504 */
[----:B------:R1:W-:Y:S01]  /*462d0*/  STG.E.U16 desc[UR4][R16.64], R18 ;  /* 0x0000001210007986 */ /* 0x0003e2000c101504 */
[----:B--2---:R-:W-:Y:S02]  /*462e0*/  IMAD R19, R49, 0xaf, RZ ;  /* 0x000000af31137824 */ /* 0x004fe400078e02ff */
[----:B------:R-:W2:Y:S08]  /*462f0*/  LDC R56, c[0x0][0x278] ;  /* 0x00009e00ff387b82 */ /* 0x000eb00000000800 */
[----:B------:R-:W2:Y:S01]  /*46300*/  LDC R55, c[0x0][0x278] ;  /* 0x00009e00ff377b82 */ /* 0x000ea20000000800 */
[----:B-1----:R-:W-:-:S05]  /*46310*/  IMAD R16, R43, 0x15c, RZ ;  /* 0x0000015c2b107824 */ /* 0x002fca00078e02ff */
[----:B------:R-:W-:Y:S01]  /*46320*/  IADD3 R16, P3, R16, R2, RZ ;  /* 0x0000000210107210 */ /* 0x000fe20007f7e0ff */
[----:B0-----:R-:W-:Y:S01]  /*46330*/  IMAD R59, R59, 0xae, RZ ;  /* 0x000000ae3b3b7824 */ /* 0x001fe200078e02ff */
[----:B------:R-:W0:Y:S04]  /*46340*/  LDC R57, c[0x0][0x278] ;  /* 0x00009e00ff397b82 */ /* 0x000e280000000800 */
[----:B------:R-:W-:-:S04]  /*46350*/  LEA.HI.X.SX32 R17, R59, R3, 0x1, P3 ;  /* 0x000000033b117211 */ /* 0x000fc800018f0eff */
[----:B------:R-:W1:Y:S01]  /*46360*/  LDC R59, c[0x0][0x278] ;  /* 0x00009e00ff3b7b82 */ /* 0x000e620000000800 */
[----:B------:R-:W-:Y:S01]  /*46370*/  IMAD R18, R45, 0x15e, RZ ;  /* 0x0000015e2d127824 */ /* 0x000fe200078e02ff */
[-C--:B------:R-:W-:Y:S01]  /*46380*/  IADD3 R14, P0, R37, R2.reuse, RZ ;  /* 0x00000002250e7210 */ /* 0x080fe20007f1e0ff */
[----:B------:R-:W-:Y:S01]  /*46390*/  IMAD R15, R40, 0xad, RZ ;  /* 0x000000ad280f7824 */ /* 0x000fe200078e02ff */
[----:B------:R4:W-:Y:S02]  /*463a0*/  STG.E.U16 desc[UR4][R12.64], R82 ;  /* 0x000000520c007986 */ /* 0x0009e4000c101504 */
[----:B------:R-:W-:Y:S02]  /*463b0*/  IADD3 R18, P4, R18, R2, RZ ;  /* 0x0000000212127210 */ /* 0x000fe40007f9e0ff */
[-C--:B------:R-:W-:Y:S01]  /*463c0*/  LEA.HI.X.SX32 R15, R15, R3.reuse, 0x1, P0 ;  /* 0x000000030f0f7211 */ /* 0x080fe200000f0eff */
[----:B------:R-:W0:Y:S01]  /*463d0*/  LDC R40, c[0x0][0x278] ;  /* 0x00009e00ff287b82 */ /* 0x000e220000000800 */
[----:B------:R-:W-:-:S02]  /*463e0*/  LEA.HI.X.SX32 R19, R19, R3, 0x1, P4 ;  /* 0x0000000313137211 */ /* 0x000fc400020f0eff */
[----:B----4-:R-:W-:Y:S01]  /*463f0*/  PRMT R82, R82, 0x7632, R82 ;  /* 0x0000763252527816 */ /* 0x010fe20000000052 */
[----:B---3--:R-:W-:Y:S01]  /*46400*/  IMAD R13, R42, 0x160, RZ ;  /* 0x000001602a0d7824 */ /* 0x008fe200078e02ff */
[----:B------:R-:W-:-:S03]  /*46410*/  PRMT R12, R83, 0x7632, R12 ;  /* 0x00007632530c7816 */ /* 0x000fc6000000000c */
[----:B------:R-:W3:Y:S01]  /*46420*/  LDC R43, c[0x0][0x278] ;  /* 0x00009e00ff2b7b82 */ /* 0x000ee20000000800 */
[----:B------:R4:W-:Y:S01]  /*46430*/  STG.E.U16 desc[UR4][R14.64], R82 ;  /* 0x000000520e007986 */ /* 0x0009e2000c101504 */
[----:B-1----:R-:W-:-:S03]  /*46440*/  IMAD R59, R59, 0xb0, RZ ;  /* 0x000000b03b3b7824 */ /* 0x002fc600078e02ff */
[----:B------:R-:W-:Y:S01]  /*46450*/  STG.E.U16 desc[UR4][R16.64], R83 ;  /* 0x0000005310007986 */ /* 0x000fe2000c101504 */
[----:B------:R-:W-:Y:S02]  /*46460*/  IMAD R37, R48, 0x162, RZ ;  /* 0x0000016230257824 */ /* 0x000fe400078e02ff */
[----:B------:R-:W1:Y:S01]  /*46470*/  LDC R42, c[0x0][0x278] ;  /* 0x00009e00ff2a7b82 */ /* 0x000e620000000800 */
[----:B------:R2:W-:Y:S01]  /*46480*/  STG.E.U16 desc[UR4][R18.64], R12 ;  /* 0x0000000c12007986 */ /* 0x0005e2000c101504 */
[----:B----4-:R-:W-:-:S06]  /*46490*/  IMAD R15, R54, 0xb1, RZ ;  /* 0x000000b1360f7824 */ /* 0x010fcc00078e02ff */
[----:B------:R-:W4:Y:S01]  /*464a0*/  LDC R45, c[0x0][0x278] ;  /* 0x00009e00ff2d7b82 */ /* 0x000f220000000800 */
[-C--:B--2---:R-:W-:Y:S01]  /*464b0*/  IADD3 R12, P3, R13, R2.reuse, RZ ;  /* 0x000000020d0c7210 */ /* 0x084fe20007f7e0ff */
[----:B------:R-:W-:Y:S01]  /*464c0*/  IMAD R16, R56, 0x164, RZ ;  /* 0x0000016438107824 */ /* 0x000fe200078e02ff */
[-C--:B------:R-:W-:Y:S01]  /*464d0*/  IADD3 R14, P0, R37, R2.reuse, RZ ;  /* 0x00000002250e7210 */ /* 0x080fe20007f1e0ff */
[----:B------:R-:W-:Y:S01]  /*464e0*/  IMAD R18, R55, 0x166, RZ ;  /* 0x0000016637127824 */ /* 0x000fe200078e02ff */
[-C--:B------:R-:W-:Y:S01]  /*464f0*/  LEA.HI.X.SX32 R13, R59, R3.reuse, 0x1, P3 ;  /* 0x000000033b0d7211 */ /* 0x080fe200018f0eff */
[----:B0-----:R-:W-:Y:S02]  /*46500*/  IMAD R19, R57, 0xb3, RZ ;  /* 0x000000b339137824 */ /* 0x001fe400078e02ff */
[----:B------:R-:W0:Y:S01]  /*46510*/  LDC R59, c[0x0][0x278] ;  /* 0x00009e00ff3b7b82 */ /* 0x000e220000000800 */
[----:B------:R-:W-:Y:S01]  /*46520*/  IADD3 R16, P3, R16, R2, RZ ;  /* 0x0000000210107210 */ /* 0x000fe20007f7e0ff */
[----:B------:R2:W-:Y:S01]  /*46530*/  STG.E.U16 desc[UR4][R12.64], R84 ;  /* 0x000000540c007986 */ /* 0x0005e2000c101504 */
[----:B------:R-:W-:-:S02]  /*46540*/  LEA.HI.X.SX32 R15, R15, R3, 0x1, P0 ;  /* 0x000000030f0f7211 */ /* 0x000fc400000f0eff */
[----:B------:R-:W-:-:S03]  /*46550*/  IADD3 R18, P4, R18, R2, RZ ;  /* 0x0000000212127210 */ /* 0x000fc60007f9e0ff */
[----:B------:R-:W4:Y:S01]  /*46560*/  LDC R37, c[0x0][0x278] ;  /* 0x00009e00ff257b82 */ /* 0x000f220000000800 */
[----:B--2---:R-:W-:-:S07]  /*46570*/  PRMT R84, R84, 0x7632, R84 ;  /* 0x0000763254547816 */ /* 0x004fce0000000054 */
[----:B------:R-:W2:Y:S01]  /*46580*/  LDC R83, c[0x0][0x278] ;  /* 0x00009e00ff537b82 */ /* 0x000ea20000000800 */
[----:B0-----:R-:W-:Y:S01]  /*46590*/  IMAD R59, R59, 0xb2, RZ ;  /* 0x000000b23b3b7824 */ /* 0x001fe200078e02ff */
[----:B------:R0:W-:Y:S06]  /*465a0*/  STG.E.U16 desc[UR4][R14.64], R84 ;  /* 0x000000540e007986 */ /* 0x0001ec000c101504 */
[----:B------:R-:W2:Y:S01]  /*465b0*/  LDC R82, c[0x0][0x278] ;  /* 0x00009e00ff527b82 */ /* 0x000ea20000000800 */
[-C--:B------:R-:W-:Y:S02]  /*465c0*/  LEA.HI.X.SX32 R17, R59, R3.reuse, 0x1, P3 ;  /* 0x000000033b117211 */ /* 0x080fe400018f0eff */
[----:B------:R-:W-:-:S02]  /*465d0*/  LEA.HI.X.SX32 R19, R19, R3, 0x1, P4 ;  /* 0x0000000313137211 */ /* 0x000fc400020f0eff */
[----:B------:R-:W-:Y:S01]  /*465e0*/  PRMT R12, R85, 0x7632, R12 ;  /* 0x00007632550c7816 */ /* 0x000fe2000000000c */
[----:B------:R4:W-:Y:S02]  /*465f0*/  STG.E.U16 desc[UR4][R16.64], R85 ;  /* 0x0000005510007986 */ /* 0x0009e4000c101504 */
[----:B------:R-:W2:Y:S01]  /*46600*/  LDC R81, c[0x0][0x278] ;  /* 0x00009e00ff517b82 */ /* 0x000ea20000000800 */
[----:B0-----:R-:W-:Y:S01]  /*46610*/  IMAD R84, R40, 0x168, RZ ;  /* 0x0000016828547824 */ /* 0x001fe200078e02ff */
[----:B------:R0:W-:Y:S01]  /*46620*/  STG.E.U16 desc[UR4][R18.64], R12 ;  /* 0x0000000c12007986 */ /* 0x0001e2000c101504 */
[----:B-1----:R-:W-:Y:S02]  /*46630*/  IMAD R42, R42, 0x16a, RZ ;  /* 0x0000016a2a2a7824 */ /* 0x002fe400078e02ff */
[----:B---3--:R-:W-:Y:S02]  /*46640*/  IMAD R43, R43, 0x16c, RZ ;  /* 0x0000016c2b2b7824 */ /* 0x008fe400078e02ff */
[----:B----4-:R-:W-:Y:S01]  /*46650*/  IMAD R15, R45, 0xb5, RZ ;  /* 0x000000b52d0f7824 */ /* 0x010fe200078e02ff */
[----:B------:R-:W1:Y:S08]  /*46660*/  LDC R80, c[0x0][0x278] ;  /* 0x00009e00ff507b82 */ /* 0x000e700000000800 */
[----:B------:R-:W3:Y:S01]  /*46670*/  LDC R85, c[0x0][0x278] ;  /* 0x00009e00ff557b82 */ /* 0x000ee20000000800 */
[----:B0-----:R-:W-:-:S04]  /*46680*/  IADD3 R12, P0, R84, R2, RZ ;  /* 0x00000002540c7210 */ /* 0x001fc80007f1e0ff */
[----:B------:R-:W-:-:S03]  /*46690*/  LEA.HI.X.SX32 R13, R39, R3, 0x1, P0 ;  /* 0x00000003270d7211 */ /* 0x000fc600000f0eff */
[----:B------:R-:W0:Y:S01]  /*466a0*/  LDC R39, c[0x0][0x278] ;  /* 0x00009e00ff277b82 */ /* 0x000e220000000800 */
[-C--:B------:R-:W-:Y:S02]  /*466b0*/  IADD3 R14, P3, R42, R2.reuse, RZ ;  /* 0x000000022a0e7210 */ /* 0x080fe40007f7e0ff */
[----:B------:R-:W-:Y:S01]  /*466c0*/  IADD3 R16, P4, R43, R2, RZ ;  /* 0x000000022b107210 */ /* 0x000fe20007f9e0ff */
[----:B------:R4:W-:Y:S01]  /*466d0*/  STG.E.U16 desc[UR4][R12.64], R86 ;  /* 0x000000560c007986 */ /* 0x0009e2000c101504 */
[-C--:B------:R-:W-:Y:S02]  /*466e0*/  LEA.HI.X.SX32 R15, R15, R3.reuse, 0x1, P3 ;  /* 0x000000030f0f7211 */ /* 0x080fe400018f0eff */
[----:B------:R-:W-:Y:S01]  /*466f0*/  PRMT R18, R86, 0x7632, R18 ;  /* 0x0000763256127816 */ /* 0x000fe20000000012 */
[----:B------:R-:W1:Y:S01]  /*46700*/  LDC R79, c[0x0][0x278] ;  /* 0x00009e00ff4f7b82 */ /* 0x000e620000000800 */
[----:B------:R-:W-:Y:S01]  /*46710*/  LEA.HI.X.SX32 R17, R38, R3, 0x1, P4 ;  /* 0x0000000326117211 */ /* 0x000fe200020f0eff */
[----:B--2---:R-:W-:-:S02]  /*46720*/  IMAD R83, R83, 0x170, RZ ;  /* 0x0000017053537824 */ /* 0x004fc400078e02ff */
[----:B---3--:R-:W-:-:S04]  /*46730*/  IMAD R85, R85, 0x16e, RZ ;  /* 0x0000016e55557824 */ /* 0x008fc800078e02ff */
[----:B------:R-:W2:Y:S01]  /*46740*/  LDC R38, c[0x0][0x278] ;  /* 0x00009e00ff267b82 */ /* 0x000ea20000000800 */
[----:B----4-:R-:W-:Y:S02]  /*46750*/  IMAD R13, R37, 0xb7, RZ ;  /* 0x000000b7250d7824 */ /* 0x010fe400078e02ff */
[----:B------:R-:W-:Y:S01]  /*46760*/  IMAD R82, R82, 0x172, RZ ;  /* 0x0000017252527824 */ /* 0x000fe200078e02ff */
[-C--:B------:R-:W-:Y:S01]  /*46770*/  IADD3 R12, P3, R85, R2.reuse, RZ ;  /* 0x00000002550c7210 */ /* 0x080fe20007f7e0ff */
[----:B------:R-:W-:Y:S01]  /*46780*/  IMAD R81, R81, 0x174, RZ ;  /* 0x0000017451517824 */ /* 0x000fe200078e02ff */
[----:B------:R3:W-:Y:S01]  /*46790*/  STG.E.U16 desc[UR4][R14.64], R18 ;  /* 0x000000120e007986 */ /* 0x0007e2000c101504 */
[----:B------:R-:W-:Y:S01]  /*467a0*/  PRMT R19, R87, 0x7632, R19 ;  /* 0x0000763257137816 */ /* 0x000fe20000000013 */
[----:B------:R-:W4:Y:S01]  /*467b0*/  LDC R78, c[0x0][0x278] ;  /* 0x00009e00ff4e7b82 */ /* 0x000f220000000800 */
[----:B------:R-:W-:Y:S01]  /*467c0*/  LEA.HI.X.SX32 R13, R13, R3, 0x1, P3 ;  /* 0x000000030d0d7211 */ /* 0x000fe200018f0eff */
[----:B------:R0:W-:Y:S04]  /*467d0*/  STG.E.U16 desc[UR4][R16.64], R87 ;  /* 0x0000005710007986 */ /* 0x0001e8000c101504 */
[----:B------:R1:W-:Y:S02]  /*467e0*/  STG.E.U16 desc[UR4][R12.64], R19 ;  /* 0x000000130c007986 */ /* 0x0003e4000c101504 */
[----:B------:R-:W4:Y:S01]  /*467f0*/  LDC R40, c[0x0][0x278] ;  /* 0x00009e00ff287b82 */ /* 0x000f220000000800 */
[----:B---3--:R-:W-:-:S02]  /*46800*/  IADD3 R14, P0, R83, R2, RZ ;  /* 0x00000002530e7210 */ /* 0x008fc40007f1e0ff */
[-C--:B------:R-:W-:Y:S01]  /*46810*/  IADD3 R18, P4, R81, R2.reuse, RZ ;  /* 0x0000000251127210 */ /* 0x080fe20007f9e0ff */
[----:B0-----:R-:W-:Y:S01]  /*46820*/  IMAD R17, R39, 0xb9, RZ ;  /* 0x000000b927117824 */ /* 0x001fe200078e02ff */
[----:B------:R-:W-:-:S03]  /*46830*/  IADD3 R16, P3, R82, R2, RZ ;  /* 0x0000000252107210 */ /* 0x000fc60007f7e0ff */
[----:B------:R-:W0:Y:S01]  /*46840*/  LDC R77, c[0x0][0x278] ;  /* 0x00009e00ff4d7b82 */ /* 0x000e220000000800 */
[-C--:B------:R-:W-:Y:S02]  /*46850*/  LEA.HI.X.SX32 R15, R36, R3.reuse, 0x1, P0 ;  /* 0x00000003240f7211 */ /* 0x080fe400000f0eff */
[-C--:B------:R-:W-:Y:S02]  /*46860*/  LEA.HI.X.SX32 R17, R17, R3.reuse, 0x1, P3 ;  /* 0x0000000311117211 */ /* 0x080fe400018f0eff */
[----:B-1----:R-:W-:Y:S02]  /*46870*/  PRMT R12, R88, 0x7632, R12 ;  /* 0x00007632580c7816 */ /* 0x002fe4000000000c */
[----:B------:R-:W-:Y:S01]  /*46880*/  LEA.HI.X.SX32 R19, R35, R3, 0x1, P4 ;  /* 0x0000000323137211 */ /* 0x000fe200020f0eff */
[----:B------:R-:W1:Y:S01]  /*46890*/  LDC R76, c[0x0][0x278] ;  /* 0x00009e00ff4c7b82 */ /* 0x000e620000000800 */
[----:B------:R-:W-:Y:S04]  /*468a0*/  STG.E.U16 desc[UR4][R14.64], R88 ;  /* 0x000000580e007986 */ /* 0x000fe8000c101504 */
[----:B------:R-:W-:Y:S03]  /*468b0*/  STG.E.U16 desc[UR4][R16.64], R12 ;  /* 0x0000000c10007986 */ /* 0x000fe6000c101504 */
[----:B------:R-:W3:Y:S01]  /*468c0*/  LDC R75, c[0x0][0x278] ;  /* 0x00009e00ff4b7b82 */ /* 0x000ee20000000800 */
[----:B------:R2:W-:Y:S07]  /*468d0*/  STG.E.U16 desc[UR4][R18.64], R89 ;  /* 0x0000005912007986 */ /* 0x0005ee000c101504 */
[----:B------:R-:W3:Y:S01]  /*468e0*/  LDC R74, c[0x0][0x278] ;  /* 0x00009e00ff4a7b82 */ /* 0x000ee20000000800 */
[----:B------:R-:W-:-:S07]  /*468f0*/  IMAD R80, R80, 0x176, RZ ;  /* 0x0000017650507824 */ /* 0x000fce00078e02ff */
[----:B--2---:R-:W2:Y:S01]  /*46900*/  LDC R19, c[0x0][0x278] ;  /* 0x00009e00ff137b82 */ /* 0x004ea20000000800 */
[----:B------:R-:W-:-:S07]  /*46910*/  IMAD R79, R79, 0x178, RZ ;  /* 0x000001784f4f7824 */ /* 0x000fce00078e02ff */
[----:B------:R-:W2:Y:S01]  /*46920*/  LDC R35, c[0x0][0x278] ;  /* 0x00009e00ff237b82 */ /* 0x000ea20000000800 */
[----:B------:R-:W-:Y:S01]  /*46930*/  IMAD R13, R38, 0xbb, RZ ;  /* 0x000000bb260d7824 */ /* 0x000fe200078e02ff */
[-C--:B------:R-:W-:Y:S01]  /*46940*/  IADD3 R12, P0, R80, R2.reuse, RZ ;  /* 0x00000002500c7210 */ /* 0x080fe20007f1e0ff */
[----:B----4-:R-:W-:Y:S01]  /*46950*/  IMAD R78, R78, 0x17a, RZ ;  /* 0x0000017a4e4e7824 */ /* 0x010fe200078e02ff */
[----:B------:R-:W-:-:S04]  /*46960*/  IADD3 R14, P3, R79, R2, RZ ;  /* 0x000000024f0e7210 */ /* 0x000fc80007f7e0ff */
[----:B------:R-:W4:Y:S01]  /*46970*/  LDC R73, c[0x0][0x278] ;  /* 0x00009e00ff497b82 */ /* 0x000f220000000800 */
[-C--:B------:R-:W-:Y:S01]  /*46980*/  LEA.HI.X.SX32 R13, R13, R3.reuse, 0x1, P0 ;  /* 0x000000030d0d7211 */ /* 0x080fe200000f0eff */
[----:B------:R-:W-:Y:S01]  /*46990*/  IMAD R17, R40, 0xbd, RZ ;  /* 0x000000bd28117824 */ /* 0x000fe200078e02ff */
[----:B------:R-:W-:Y:S01]  /*469a0*/  PRMT R89, R89, 0x7632, R89 ;  /* 0x0000763259597816 */ /* 0x000fe20000000059 */
[----:B0-----:R-:W-:Y:S01]  /*469b0*/  IMAD R77, R77, 0x17c, RZ ;  /* 0x0000017c4d4d7824 */ /* 0x001fe200078e02ff */
[----:B------:R-:W-:-:S03]  /*469c0*/  LEA.HI.X.SX32 R15, R34, R3, 0x1, P3 ;  /* 0x00000003220f7211 */ /* 0x000fc600018f0eff */
[----:B------:R-:W0:Y:S01]  /*469d0*/  LDC R72, c[0x0][0x278] ;  /* 0x00009e00ff487b82 */ /* 0x000e220000000800 */
[----:B------:R-:W-:Y:S01]  /*469e0*/  IADD3 R16, P4, R78, R2, RZ ;  /* 0x000000024e107210 */ /* 0x000fe20007f9e0ff */
[----:B------:R-:W-:Y:S01]  /*469f0*/  STG.E.U16 desc[UR4][R12.64], R89 ;  /* 0x000000590c007986 */ /* 0x000fe2000c101504 */
[----:B------:R-:W-:-:S05]  /*46a00*/  PRMT R18, R90, 0x7632, R18 ;  /* 0x000076325a127816 */ /* 0x000fca0000000012 */
[----:B------:R-:W0:Y:S01]  /*46a10*/  LDC R71, c[0x0][0x278] ;  /* 0x00009e00ff477b82 */ /* 0x000e220000000800 */
[----:B------:R-:W-:Y:S01]  /*46a20*/  LEA.HI.X.SX32 R17, R17, R3, 0x1, P4 ;  /* 0x0000000311117211 */ /* 0x000fe200020f0eff */
[----:B------:R2:W-:Y:S01]  /*46a30*/  STG.E.U16 desc[UR4][R14.64], R90 ;  /* 0x0000005a0e007986 */ /* 0x0005e2000c101504 */
[----:B-1----:R-:W-:-:S05]  /*46a40*/  IMAD R76, R76, 0x17e, RZ ;  /* 0x0000017e4c4c7824 */ /* 0x002fca00078e02ff */
[----:B------:R-:W1:Y:S01]  /*46a50*/  LDC R70, c[0x0][0x278] ;  /* 0x00009e00ff467b82 */ /* 0x000e620000000800 */
[----:B---3--:R-:W-:Y:S02]  /*46a60*/  IMAD R75, R75, 0x180, RZ ;  /* 0x000001804b4b7824 */ /* 0x008fe400078e02ff */
[----:B------:R-:W-:-:S05]  /*46a70*/  IMAD R74, R74, 0x182, RZ ;  /* 0x000001824a4a7824 */ /* 0x000fca00078e02ff */
[----:B------:R-:W3:Y:S01]  /*46a80*/  LDC R36, c[0x0][0x278] ;  /* 0x00009e00ff247b82 */ /* 0x000ee20000000800 */
[-C--:B--2---:R-:W-:Y:S01]  /*46a90*/  IADD3 R14, P3, R77, R2.reuse, RZ ;  /* 0x000000024d0e7210 */ /* 0x084fe20007f7e0ff */
[----:B------:R-:W-:Y:S01]  /*46aa0*/  IMAD R13, R19, 0xbf, RZ ;  /* 0x000000bf130d7824 */ /* 0x000fe200078e02ff */
[----:B------:R2:W-:Y:S05]  /*46ab0*/  STG.E.U16 desc[UR4][R16.64], R18 ;  /* 0x0000001210007986 */ /* 0x0005ea000c101504 */
[----:B------:R-:W3:Y:S01]  /*46ac0*/  LDC R34, c[0x0][0x278] ;  /* 0x00009e00ff227b82 */ /* 0x000ee20000000800 */
[----:B------:R-:W-:Y:S01]  /*46ad0*/  IADD3 R12, P0, R76, R2, RZ ;  /* 0x000000024c0c7210 */ /* 0x000fe20007f1e0ff */
[----:B------:R-:W-:Y:S01]  /*46ae0*/  IMAD R19, R35, 0xc1, RZ ;  /* 0x000000c123137824 */ /* 0x000fe200078e02ff */
[----:B------:R-:W-:-:S02]  /*46af0*/  LEA.HI.X.SX32 R15, R33, R3, 0x1, P3 ;  /* 0x00000003210f7211 */ /* 0x000fc400018f0eff */
[----:B--2---:R-:W-:-:S03]  /*46b00*/  IADD3 R16, P3, R75, R2, RZ ;  /* 0x000000024b107210 */ /* 0x004fc60007f7e0ff */
[----:B------:R-:W2:Y:S01]  /*46b10*/  LDC R69, c[0x0][0x278] ;  /* 0x00009e00ff457b82 */ /* 0x000ea20000000800 */
[----:B------:R-:W-:Y:S01]  /*46b20*/  IADD3 R18, P4, R74, R2, RZ ;  /* 0x000000024a127210 */ /* 0x000fe20007f9e0ff */
[----:B------:R0:W-:Y:S01]  /*46b30*/  STG.E.U16 desc[UR4][R14.64], R91 ;  /* 0x0000005b0e007986 */ /* 0x0001e2000c101504 */
[-C--:B------:R-:W-:Y:S02]  /*46b40*/  LEA.HI.X.SX32 R13, R13, R3.reuse, 0x1, P0 ;  /* 0x000000030d0d7211 */ /* 0x080fe400000f0eff */
[----:B------:R-:W-:Y:S02]  /*46b50*/  PRMT R33, R91, 0x7632, R33 ;  /* 0x000076325b217816 */ /* 0x000fe40000000021 */
[-C--:B------:R-:W-:Y:S01]  /*46b60*/  LEA.HI.X.SX32 R17, R26, R3.reuse, 0x1, P3 ;  /* 0x000000031a117211 */ /* 0x080fe200018f0eff */
[----:B----4-:R-:W-:Y:S01]  /*46b70*/  IMAD R73, R73, 0x184, RZ ;  /* 0x0000018449497824 */ /* 0x010fe200078e02ff */
[----:B------:R-:W-:Y:S01]  /*46b80*/  LEA.HI.X.SX32 R19, R19, R3, 0x1, P4 ;  /* 0x0000000313137211 */ /* 0x000fe200020f0eff */
[----:B------:R-:W4:Y:S01]  /*46b90*/  LDC R68, c[0x0][0x278] ;  /* 0x00009e00ff447b82 */ /* 0x000f220000000800 */
[----:B------:R-:W-:Y:S01]  /*46ba0*/  STG.E.U16 desc[UR4][R12.64], R33 ;  /* 0x000000210c007986 */ /* 0x000fe2000c101504 */
[----:B0-----:R-:W-:-:S03]  /*46bb0*/  PRMT R14, R92, 0x7632, R14 ;  /* 0x000076325c0e7816 */ /* 0x001fc6000000000e */
[----:B------:R-:W-:Y:S03]  /*46bc0*/  STG.E.U16 desc[UR4][R16.64], R92 ;  /* 0x0000005c10007986 */ /* 0x000fe6000c101504 */
[----:B------:R-:W0:Y:S01]  /*46bd0*/  LDC R67, c[0x0][0x278] ;  /* 0x00009e00ff437b82 */ /* 0x000e220000000800 */
[----:B------:R1:W-:Y:S01]  /*46be0*/  STG.E.U16 desc[UR4][R18.64], R14 ;  /* 0x0000000e12007986 */ /* 0x0003e2000c101504 */
[----:B------:R-:W-:Y:S02]  /*46bf0*/  IMAD R72, R72, 0x186, RZ ;  /* 0x0000018648487824 */ /* 0x000fe400078e02ff */
[----:B------:R-:W-:-:S04]  /*46c00*/  IMAD R71, R71, 0x188, RZ ;  /* 0x0000018847477824 */ /* 0x000fc800078e02ff */
[----:B------:R-:W0:Y:S01]  /*46c10*/  LDC R26, c[0x0][0x278] ;  /* 0x00009e00ff1a7b82 */ /* 0x000e220000000800 */
[----:B-1----:R-:W-:Y:S01]  /*46c20*/  IMAD R70, R70, 0x18a, RZ ;  /* 0x0000018a46467824 */ /* 0x002fe200078e02ff */
[----:B------:R-:W-:-:S06]  /*46c30*/  IADD3 R14, P3, R73, R2, RZ ;  /* 0x00000002490e7210 */ /* 0x000fcc0007f7e0ff */
[----:B------:R-:W1:Y:S01]  /*46c40*/  LDC R66, c[0x0][0x278] ;  /* 0x00009e00ff427b82 */ /* 0x000e620000000800 */
[----:B------:R-:W-:Y:S01]  /*46c50*/  LEA.HI.X.SX32 R15, R24, R3, 0x1, P3 ;  /* 0x00000003180f7211 */ /* 0x000fe200018f0eff */
[----:B---3--:R-:W-:Y:S01]  /*46c60*/  IMAD R13, R36, 0xc3, RZ ;  /* 0x000000c3240d7824 */ /* 0x008fe200078e02ff */
[-C--:B------:R-:W-:Y:S01]  /*46c70*/  IADD3 R12, P0, R72, R2.reuse, RZ ;  /* 0x00000002480c7210 */ /* 0x080fe20007f1e0ff */
[----:B------:R-:W-:Y:S01]  /*46c80*/  IMAD R19, R34, 0xc5, RZ ;  /* 0x000000c522137824 */ /* 0x000fe200078e02ff */
[----:B------:R-:W-:-:S03]  /*46c90*/  IADD3 R16, P3, R71, R2, RZ ;  /* 0x0000000247107210 */ /* 0x000fc60007f7e0ff */
[----:B------:R-:W3:Y:S01]  /*46ca0*/  LDC R33, c[0x0][0x278] ;  /* 0x00009e00ff217b82 */ /* 0x000ee20000000800 */
[----:B------:R-:W-:Y:S01]  /*46cb0*/  IADD3 R18, P4, R70, R2, RZ ;  /* 0x0000000246127210 */ /* 0x000fe20007f9e0ff */
[----:B------:R4:W-:Y:S01]  /*46cc0*/  STG.E.U16 desc[UR4][R14.64], R93 ;  /* 0x0000005d0e007986 */ /* 0x0009e2000c101504 */
[-C--:B------:R-:W-:Y:S02]  /*46cd0*/  LEA.HI.X.SX32 R13, R13, R3.reuse, 0x1, P0 ;  /* 0x000000030d0d7211 */ /* 0x080fe400000f0eff */
[-C--:B------:R-:W-:Y:S02]  /*46ce0*/  LEA.HI.X.SX32 R17, R4, R3.reuse, 0x1, P3 ;  /* 0x0000000304117211 */ /* 0x080fe400018f0eff */
[----:B------:R-:W-:Y:S01]  /*46cf0*/  LEA.HI.X.SX32 R19, R19, R3, 0x1, P4 ;  /* 0x0000000313137211 */ /* 0x000fe200020f0eff */
[----:B--2---:R-:W-:Y:S01]  /*46d00*/  IMAD R69, R69, 0x18c, RZ ;  /* 0x0000018c45457824 */ /* 0x004fe200078e02ff */
[----:B------:R-:W-:Y:S01]  /*46d10*/  PRMT R4, R94, 0x7632, R4 ;  /* 0x000076325e047816 */ /* 0x000fe20000000004 */
[----:B----4-:R-:W-:Y:S01]  /*46d20*/  IMAD R68, R68, 0x18e, RZ ;  /* 0x0000018e44447824 */ /* 0x010fe200078e02ff */
[----:B------:R-:W2:Y:S01]  /*46d30*/  LDC R65, c[0x0][0x278] ;  /* 0x00009e00ff417b82 */ /* 0x000ea20000000800 */
[----:B------:R-:W-:-:S05]  /*46d40*/  PRMT R93, R93, 0x7632, R93 ;  /* 0x000076325d5d7816 */ /* 0x000fca000000005d */
[----:B------:R4:W-:Y:S01]  /*46d50*/  STG.E.U16 desc[UR4][R12.64], R93 ;  /* 0x0000005d0c007986 */ /* 0x0009e2000c101504 */
[----:B0-----:R-:W-:Y:S01]  /*46d60*/  IMAD R67, R67, 0x190, RZ ;  /* 0x0000019043437824 */ /* 0x001fe200078e02ff */
[----:B------:R-:W0:Y:S02]  /*46d70*/  LDC R64, c[0x0][0x278] ;  /* 0x00009e00ff407b82 */ /* 0x000e240000000800 */
[----:B------:R-:W-:Y:S04]  /*46d80*/  STG.E.U16 desc[UR4][R16.64], R94 ;  /* 0x0000005e10007986 */ /* 0x000fe8000c101504 */
[----:B------:R3:W-:Y:S01]  /*46d90*/  STG.E.U16 desc[UR4][R18.64], R4 ;  /* 0x0000000412007986 */ /* 0x0007e2000c101504 */
[----:B------:R-:W-:Y:S01]  /*46da0*/  IMAD R15, R26, 0xc7, RZ ;  /* 0x000000c71a0f7824 */ /* 0x000fe200078e02ff */
[----:B------:R-:W0:Y:S01]  /*46db0*/  LDC R63, c[0x0][0x278] ;  /* 0x00009e00ff3f7b82 */ /* 0x000e220000000800 */
[----:B----4-:R-:W-:Y:S01]  /*46dc0*/  IADD3 R12, P3, R69, R2, RZ ;  /* 0x00000002450c7210 */ /* 0x010fe20007f7e0ff */
[----:B-1----:R-:W-:-:S02]  /*46dd0*/  IMAD R66, R66, 0x192, RZ ;  /* 0x0000019242427824 */ /* 0x002fc400078e02ff */
[----:B--2---:R-:W-:-:S04]  /*46de0*/  IMAD R65, R65, 0x194, RZ ;  /* 0x0000019441417824 */ /* 0x004fc800078e02ff */
[----:B------:R-:W1:Y:S01]  /*46df0*/  LDC R34, c[0x0][0x278] ;  /* 0x00009e00ff227b82 */ /* 0x000e620000000800 */
[----:B------:R-:W-:-:S07]  /*46e00*/  LEA.HI.X.SX32 R13, R5, R3, 0x1, P3 ;  /* 0x00000003050d7211 */ /* 0x000fce00018f0eff */
[----:B---3--:R-:W2:Y:S01]  /*46e10*/  LDC R19, c[0x0][0x278] ;  /* 0x00009e00ff137b82 */ /* 0x008ea20000000800 */
[-C--:B------:R-:W-:Y:S02]  /*46e20*/  IADD3 R4, P0, R68, R2.reuse, RZ ;  /* 0x0000000244047210 */ /* 0x080fe40007f1e0ff */
[-C--:B------:R-:W-:Y:S01]  /*46e30*/  IADD3 R14, P3, R67, R2.reuse, RZ ;  /* 0x00000002430e7210 */ /* 0x080fe20007f7e0ff */
[----:B------:R-:W-:Y:S01]  /*46e40*/  IMAD R17, R33, 0xc9, RZ ;  /* 0x000000c921117824 */ /* 0x000fe200078e02ff */
[-C--:B------:R-:W-:Y:S02]  /*46e50*/  LEA.HI.X.SX32 R5, R15, R3.reuse, 0x1, P0 ;  /* 0x000000030f057211 */ /* 0x080fe400000f0eff */
[----:B------:R-:W-:Y:S01]  /*46e60*/  PRMT R18, R95, 0x7632, R18 ;  /* 0x000076325f127816 */ /* 0x000fe20000000012 */
[----:B0-----:R-:W-:Y:S01]  /*46e70*/  IMAD R64, R64, 0x196, RZ ;  /* 0x0000019640407824 */ /* 0x001fe200078e02ff */
[-C--:B------:R-:W-:Y:S01]  /*46e80*/  IADD3 R16, P4, R66, R2.reuse, RZ ;  /* 0x0000000242107210 */ /* 0x080fe20007f9e0ff */
[----:B------:R2:W-:Y:S01]  /*46e90*/  STG.E.U16 desc[UR4][R12.64], R95 ;  /* 0x0000005f0c007986 */ /* 0x0005e2000c101504 */
[-C--:B------:R-:W-:Y:S01]  /*46ea0*/  LEA.HI.X.SX32 R15, R6, R3.reuse, 0x1, P3 ;  /* 0x00000003060f7211 */ /* 0x080fe200018f0eff */
[----:B------:R-:W-:Y:S01]  /*46eb0*/  IMAD R63, R63, 0x198, RZ ;  /* 0x000001983f3f7824 */ /* 0x000fe200078e02ff */
[----:B------:R-:W-:Y:S01]  /*46ec0*/  LEA.HI.X.SX32 R17, R17, R3, 0x1, P4 ;  /* 0x0000000311117211 */ /* 0x000fe200020f0eff */
[----:B------:R-:W-:Y:S01]  /*46ed0*/  STG.E.U16 desc[UR4][R4.64], R18 ;  /* 0x0000001204007986 */ /* 0x000fe2000c101504 */
[----:B------:R-:W-:Y:S01]  /*46ee0*/  PRMT R6, R96, 0x7632, R6 ;  /* 0x0000763260067816 */ /* 0x000fe20000000006 */
[----:B------:R-:W0:Y:S02]  /*46ef0*/  LDC R36, c[0x0][0x278] ;  /* 0x00009e00ff247b82 */ /* 0x000e240000000800 */
[----:B------:R3:W-:Y:S04]  /*46f00*/  STG.E.U16 desc[UR4][R14.64], R96 ;  /* 0x000000600e007986 */ /* 0x0007e8000c101504 */
[----:B------:R4:W-:Y:S01]  /*46f10*/  STG.E.U16 desc[UR4][R16.64], R6 ;  /* 0x0000000610007986 */ /* 0x0009e2000c101504 */
[----:B--2---:R-:W-:Y:S01]  /*46f20*/  IMAD R13, R19, 0xcb, RZ ;  /* 0x000000cb130d7824 */ /* 0x004fe200078e02ff */
[----:B------:R-:W2:Y:S08]  /*46f30*/  LDC R37, c[0x0][0x278] ;  /* 0x00009e00ff257b82 */ /* 0x000eb00000000800 */
[----:B---3--:R-:W3:Y:S08]  /*46f40*/  LDC R14, c[0x0][0x278] ;  /* 0x00009e00ff0e7b82 */ /* 0x008ef00000000800 */
[----:B------:R-:W1:Y:S08]  /*46f50*/  LDC R15, c[0x0][0x278] ;  /* 0x00009e00ff0f7b82 */ /* 0x000e700000000800 */
[----:B----4-:R-:W4:Y:S08]  /*46f60*/  LDC R16, c[0x0][0x278] ;  /* 0x00009e00ff107b82 */ /* 0x010f300000000800 */
[----:B------:R-:W0:Y:S08]  /*46f70*/  LDC R17, c[0x0][0x278] ;  /* 0x00009e00ff117b82 */ /* 0x000e300000000800 */
[----:B------:R-:W2:Y:S01]  /*46f80*/  LDC R18, c[0x0][0x278] ;  /* 0x00009e00ff127b82 */ /* 0x000ea20000000800 */
[----:B------:R-:W-:-:S07]  /*46f90*/  IADD3 R4, P0, R65, R2, RZ ;  /* 0x0000000241047210 */ /* 0x000fce0007f1e0ff */
[----:B------:R-:W0:Y:S01]  /*46fa0*/  LDC R19, c[0x0][0x278] ;  /* 0x00009e00ff137b82 */ /* 0x000e220000000800 */
[-C--:B------:R-:W-:Y:S02]  /*46fb0*/  IADD3 R12, P3, R64, R2.reuse, RZ ;  /* 0x00000002400c7210 */ /* 0x080fe40007f7e0ff */
[----:B------:R-:W-:Y:S02]  /*46fc0*/  IADD3 R6, P4, R63, R2, RZ ;  /* 0x000000023f067210 */ /* 0x000fe40007f9e0ff */
[-C--:B------:R-:W-:Y:S02]  /*46fd0*/  LEA.HI.X.SX32 R5, R8, R3.reuse, 0x1, P0 ;  /* 0x0000000308057211 */ /* 0x080fe400000f0eff */
[-C--:B------:R-:W-:Y:S01]  /*46fe0*/  LEA.HI.X.SX32 R13, R13, R3.reuse, 0x1, P3 ;  /* 0x000000030d0d7211 */ /* 0x080fe200018f0eff */
[----:B------:R-:W0:Y:S01]  /*46ff0*/  LDC R35, c[0x0][0x278] ;  /* 0x00009e00ff237b82 */ /* 0x000e220000000800 */
[----:B------:R-:W-:Y:S02]  /*47000*/  PRMT R8, R97, 0x7632, R8 ;  /* 0x0000763261087816 */ /* 0x000fe40000000008 */
[----:B------:R-:W-:Y:S01]  /*47010*/  LEA.HI.X.SX32 R7, R7, R3, 0x1, P4 ;  /* 0x0000000307077211 */ /* 0x000fe200020f0eff */
[----:B------:R3:W-:Y:S04]  /*47020*/  STG.E.U16 desc[UR4][R4.64], R97 ;  /* 0x0000006104007986 */ /* 0x0007e8000c101504 */
[----:B------:R4:W-:Y:S01]  /*47030*/  STG.E.U16 desc[UR4][R12.64], R8 ;  /* 0x000000080c007986 */ /* 0x0009e2000c101504 */
[----:B------:R-:W0:Y:S03]  /*47040*/  LDC R38, c[0x0][0x278] ;  /* 0x00009e00ff267b82 */ /* 0x000e260000000800 */
[----:B------:R1:W-:Y:S01]  /*47050*/  STG.E.U16 desc[UR4][R6.64], R98 ;  /* 0x0000006206007986 */ /* 0x0003e2000c101504 */
[----:B---3--:R-:W-:-:S04]  /*47060*/  IMAD R5, R14, 0x19a, RZ ;  /* 0x0000019a0e057824 */ /* 0x008fc800078e02ff */
[----:B------:R-:W3:Y:S01]  /*47070*/  LDC R24, c[0x0][0x278] ;  /* 0x00009e00ff187b82 */ /* 0x000ee20000000800 */
[----:B--2---:R-:W-:Y:S02]  /*47080*/  IMAD R4, R18, 0x1a0, RZ ;  /* 0x000001a012047824 */ /* 0x004fe400078e02ff */
[----:B----4-:R-:W-:Y:S01]  /*47090*/  IMAD R13, R16, 0xcd, RZ ;  /* 0x000000cd100d7824 */ /* 0x010fe200078e02ff */
[----:B------:R-:W-:Y:S01]  /*470a0*/  IADD3 R12, P3, R5, R2, RZ ;  /* 0x00000002050c7210 */ /* 0x000fe20007f7e0ff */
[----:B-1----:R-:W-:-:S03]  /*470b0*/  IMAD R7, R15, 0x19c, RZ ;  /* 0x0000019c0f077824 */ /* 0x002fc600078e02ff */
[----:B------:R-:W1:Y:S01]  /*470c0*/  LDC R26, c[0x0][0x278] ;  /* 0x00009e00ff1a7b82 */ /* 0x000e620000000800 */
[----:B0-----:R-:W-:Y:S02]  /*470d0*/  IMAD R6, R17, 0x19e, RZ ;  /* 0x0000019e11067824 */ /* 0x001fe400078e02ff */
[----:B------:R-:W-:Y:S01]  /*470e0*/  IMAD R15, R19, 0xcf, RZ ;  /* 0x000000cf130f7824 */ /* 0x000fe200078e02ff */
[-C--:B------:R-:W-:Y:S02]  /*470f0*/  IADD3 R8, P0, R7, R2.reuse, RZ ;  /* 0x0000000207087210 */ /* 0x080fe40007f1e0ff */
[----:B------:R-:W-:Y:S02]  /*47100*/  PRMT R98, R98, 0x7632, R98 ;  /* 0x0000763262627816 */ /* 0x000fe40000000062 */
[----:B------:R-:W0:Y:S01]  /*47110*/  LDC R19, c[0x0][0x278] ;  /* 0x00009e00ff137b82 */ /* 0x000e220000000800 */
[----:B------:R-:W-:Y:S02]  /*47120*/  LEA.HI.X.SX32 R13, R13, R3, 0x1, P3 ;  /* 0x000000030d0d7211 */ /* 0x000fe400018f0eff */
[----:B------:R-:W-:-:S02]  /*47130*/  IADD3 R14, P3, R6, R2, RZ ;  /* 0x00000002060e7210 */ /* 0x000fc40007f7e0ff */
[----:B------:R-:W-:Y:S02]  /*47140*/  IADD3 R16, P4, R4, R2, RZ ;  /* 0x0000000204107210 */ /* 0x000fe40007f9e0ff */
[-C--:B------:R-:W-:Y:S01]  /*47150*/  LEA.HI.X.SX32 R9, R9, R3.reuse, 0x1, P0 ;  /* 0x0000000309097211 */ /* 0x080fe200000f0eff */
[----:B------:R2:W-:Y:S01]  /*47160*/  STG.E.U16 desc[UR4][R12.64], R98 ;  /* 0x000000620c007986 */ /* 0x0005e2000c101504 */
[-C--:B------:R-:W-:Y:S01]  /*47170*/  LEA.HI.X.SX32 R15, R15, R3.reuse, 0x1, P3 ;  /* 0x000000030f0f7211 */ /* 0x080fe200018f0eff */
[----:B------:R-:W4:Y:S01]  /*47180*/  LDC R33, c[0x0][0x278] ;  /* 0x00009e00ff217b82 */ /* 0x000f220000000800 */
[----:B------:R-:W-:Y:S01]  /*47190*/  LEA.HI.X.SX32 R17, R10, R3, 0x1, P4 ;  /* 0x000000030a117211 */ /* 0x000fe200020f0eff */
[----:B------:R3:W-:Y:S01]  /*471a0*/  STG.E.U16 desc[UR4][R8.64], R99 ;  /* 0x0000006308007986 */ /* 0x0007e2000c101504 */
[----:B------:R-:W-:-:S05]  /*471b0*/  IMAD R10, R34, 0x1a2, RZ ;  /* 0x000001a2220a7824 */ /* 0x000fca00078e02ff */
[----:B------:R-:W4:Y:S01]  /*471c0*/  LDC R34, c[0x0][0x278] ;  /* 0x00009e00ff227b82 */ /* 0x000f220000000800 */
[----:B--2---:R-:W-:Y:S01]  /*471d0*/  PRMT R12, R99, 0x7632, R12 ;  /* 0x00007632630c7816 */ /* 0x004fe2000000000c */
[----:B------:R-:W-:Y:S02]  /*471e0*/  IMAD R13, R37, 0xd1, RZ ;  /* 0x000000d1250d7824 */ /* 0x000fe400078e02ff */
[----:B---3--:R-:W-:Y:S02]  /*471f0*/  IMAD R8, R36, 0x1a4, RZ ;  /* 0x000001a424087824 */ /* 0x008fe400078e02ff */
[----:B------:R2:W-:Y:S01]  /*47200*/  STG.E.U16 desc[UR4][R14.64], R12 ;  /* 0x0000000c0e007986 */ /* 0x0005e2000c101504 */
[----:B------:R-:W-:Y:S01]  /*47210*/  IMAD R9, R35, 0x1a6, RZ ;  /* 0x000001a623097824 */ /* 0x000fe200078e02ff */
[----:B------:R-:W3:Y:S02]  /*47220*/  LDC R36, c[0x0][0x278] ;  /* 0x00009e00ff247b82 */ /* 0x000ee40000000800 */
[----:B------:R1:W-:Y:S06]  /*47230*/  STG.E.U16 desc[UR4][R16.64], R100 ;  /* 0x0000006410007986 */ /* 0x0003ec000c101504 */
[----:B------:R-:W3:Y:S01]  /*47240*/  LDC R35, c[0x0][0x278] ;  /* 0x00009e00ff237b82 */ /* 0x000ee20000000800 */
[----:B--2---:R-:W-:-:S02]  /*47250*/  IADD3 R12, P0, R10, R2, RZ ;  /* 0x000000020a0c7210 */ /* 0x004fc40007f1e0ff */
[-C--:B------:R-:W-:Y:S02]  /*47260*/  IADD3 R14, P3, R8, R2.reuse, RZ ;  /* 0x00000002080e7210 */ /* 0x080fe40007f7e0ff */
[-C--:B------:R-:W-:Y:S01]  /*47270*/  LEA.HI.X.SX32 R13, R13, R3.reuse, 0x1, P0 ;  /* 0x000000030d0d7211 */ /* 0x080fe200000f0eff */
[----:B-1----:R-:W-:Y:S01]  /*47280*/  IMAD R17, R38, 0xd3, RZ ;  /* 0x000000d326117824 */ /* 0x002fe200078e02ff */
[----:B------:R-:W-:Y:S01]  /*47290*/  PRMT R100, R100, 0x7632, R100 ;  /* 0x0000763264647816 */ /* 0x000fe20000000064 */
[----:B------:R-:W1:Y:S01]  /*472a0*/  LDC R37, c[0x0][0x278] ;  /* 0x00009e00ff257b82 */ /* 0x000e620000000800 */
[----:B------:R-:W-:Y:S02]  /*472b0*/  LEA.HI.X.SX32 R15, R31, R3, 0x1, P3 ;  /* 0x000000031f0f7211 */ /* 0x000fe400018f0eff */
[----:B------:R-:W-:Y:S01]  /*472c0*/  IADD3 R16, P4, R9, R2, RZ ;  /* 0x0000000209107210 */ /* 0x000fe20007f9e0ff */
[----:B------:R-:W-:Y:S01]  /*472d0*/  STG.E.U16 desc[UR4][R12.64], R100 ;  /* 0x000000640c007986 */ /* 0x000fe2000c101504 */
[----:B------:R-:W-:-:S02]  /*472e0*/  PRMT R18, R101, 0x7632, R18 ;  /* 0x0000763265127816 */ /* 0x000fc40000000012 */
[----:B------:R-:W-:Y:S01]  /*472f0*/  LEA.HI.X.SX32 R17, R17, R3, 0x1, P4 ;  /* 0x0000000311117211 */ /* 0x000fe200020f0eff */
[----:B------:R0:W-:Y:S01]  /*47300*/  STG.E.U16 desc[UR4][R14.64], R101 ;  /* 0x000000650e007986 */ /* 0x0001e2000c101504 */
[----:B------:R-:W2:Y:S03]  /*47310*/  LDC R40, c[0x0][0x278] ;  /* 0x00009e00ff287b82 */ /* 0x000ea60000000800 */
[----:B------:R4:W-:Y:S05]  /*47320*/  STG.E.U16 desc[UR4][R16.64], R18 ;  /* 0x0000001210007986 */ /* 0x0009ea000c101504 */
[----:B------:R-:W2:Y:S01]  /*47330*/  LDC R38, c[0x0][0x278] ;  /* 0x00009e00ff267b82 */ /* 0x000ea20000000800 */
[----:B0-----:R-:W-:-:S02]  /*47340*/  IMAD R14, R19, 0x1a8, RZ ;  /* 0x000001a8130e7824 */ /* 0x001fc400078e02ff */
[----:B------:R-:W-:-:S03]  /*47350*/  IMAD R15, R24, 0x1aa, RZ ;  /* 0x000001aa180f7824 */ /* 0x000fc600078e02ff */
[-C--:B----4-:R-:W-:Y:S01]  /*47360*/  IADD3 R18, P3, R14, R2.reuse, RZ ;  /* 0x000000020e127210 */ /* 0x090fe20007f7e0ff */
[----:B------:R-:W-:Y:S01]  /*47370*/  IMAD R17, R26, 0xd5, RZ ;  /* 0x000000d51a117824 */ /* 0x000fe200078e02ff */
[-C--:B------:R-:W-:Y:S01]  /*47380*/  IADD3 R16, P0, R15, R2.reuse, RZ ;  /* 0x000000020f107210 */ /* 0x080fe20007f1e0ff */
[----:B------:R-:W-:Y:S01]  /*47390*/  IMAD R12, R33, 0x1ac, RZ ;  /* 0x000001ac210c7824 */ /* 0x000fe200078e02ff */
[-C--:B------:R-:W-:Y:S01]  /*473a0*/  LEA.HI.X.SX32 R19, R32, R3.reuse, 0x1, P3 ;  /* 0x0000000320137211 */ /* 0x080fe200018f0eff */
[----:B------:R-:W-:Y:S01]  /*473b0*/  IMAD R13, R34, 0x1ae, RZ ;  /* 0x000001ae220d7824 */ /* 0x000fe200078e02ff */
[----:B------:R-:W0:Y:S01]  /*473c0*/  LDC R39, c[0x0][0x278] ;  /* 0x00009e00ff277b82 */ /* 0x000e220000000800 */
[----:B---3--:R-:W-:Y:S01]  /*473d0*/  IMAD R24, R35, 0xd7, RZ ;  /* 0x000000d723187824 */ /* 0x008fe200078e02ff */
[----:B------:R-:W-:Y:S01]  /*473e0*/  IADD3 R32, P3, R12, R2, RZ ;  /* 0x000000020c207210 */ /* 0x000fe20007f7e0ff */
[----:B------:R3:W-:Y:S01]  /*473f0*/  STG.E.U16 desc[UR4][R18.64], R102 ;  /* 0x0000006612007986 */ /* 0x0007e2000c101504 */
[----:B------:R-:W-:-:S02]  /*47400*/  LEA.HI.X.SX32 R17, R17, R3, 0x1, P0 ;  /* 0x0000000311117211 */ /* 0x000fc400000f0eff */
[----:B------:R-:W-:Y:S02]  /*47410*/  IADD3 R34, P4, R13, R2, RZ ;  /* 0x000000020d227210 */ /* 0x000fe40007f9e0ff */
[----:B------:R-:W4:Y:S01]  /*47420*/  LDC R48, c[0x0][0x278] ;  /* 0x00009e00ff307b82 */ /* 0x000f220000000800 */
[----:B------:R-:W-:Y:S02]  /*47430*/  LEA.HI.X.SX32 R33, R11, R3, 0x1, P3 ;  /* 0x000000030b217211 */ /* 0x000fe400018f0eff */
[----:B---3--:R-:W-:-:S05]  /*47440*/  PRMT R102, R102, 0x7632, R102 ;  /* 0x0000763266667816 */ /* 0x008fca0000000066 */
[----:B------:R-:W3:Y:S01]  /*47450*/  LDC R42, c[0x0][0x278] ;  /* 0x00009e00ff2a7b82 */ /* 0x000ee20000000800 */
[----:B------:R-:W-:Y:S02]  /*47460*/  LEA.HI.X.SX32 R35, R24, R3, 0x1, P4 ;  /* 0x0000000318237211 */ /* 0x000fe400020f0eff */
[----:B------:R-:W-:Y:S01]  /*47470*/  PRMT R11, R103, 0x7632, R11 ;  /* 0x00007632670b7816 */ /* 0x000fe2000000000b */
[----:B------:R2:W-:Y:S04]  /*47480*/  STG.E.U16 desc[UR4][R16.64], R102 ;  /* 0x0000006610007986 */ /* 0x0005e8000c101504 */
[----:B------:R-:W3:Y:S01]  /*47490*/  LDC R45, c[0x0][0x278] ;  /* 0x00009e00ff2d7b82 */ /* 0x000ee20000000800 */
[----:B------:R0:W-:Y:S01]  /*474a0*/  STG.E.U16 desc[UR4][R32.64], R103 ;  /* 0x0000006720007986 */ /* 0x0001e2000c101504 */
[----:B-1----:R-:W-:-:S02]  /*474b0*/  IMAD R18, R37, 0x1b2, RZ ;  /* 0x000001b225127824 */ /* 0x002fc400078e02ff */
[----:B--2---:R-:W-:Y:S01]  /*474c0*/  IMAD R17, R36, 0x1b0, RZ ;  /* 0x000001b024117824 */ /* 0x004fe200078e02ff */
[----:B------:R1:W-:Y:S03]  /*474d0*/  STG.E.U16 desc[UR4][R34.64], R11 ;  /* 0x0000000b22007986 */ /* 0x0003e6000c101504 */
[----:B------:R-:W2:Y:S01]  /*474e0*/  LDC R31, c[0x0][0x278] ;  /* 0x00009e00ff1f7b82 */ /* 0x000ea20000000800 */
[----:B------:R-:W-:Y:S02]  /*474f0*/  IMAD R16, R40, 0x1b4, RZ ;  /* 0x000001b428107824 */ /* 0x000fe400078e02ff */
[----:B------:R-:W-:Y:S01]  /*47500*/  IMAD R19, R38, 0xd9, RZ ;  /* 0x000000d926137824 */ /* 0x000fe200078e02ff */
[----:B0-----:R-:W-:-:S04]  /*47510*/  IADD3 R32, P0, R18, R2, RZ ;  /* 0x0000000212207210 */ /* 0x001fc80007f1e0ff */
[----:B------:R-:W0:Y:S01]  /*47520*/  LDC R43, c[0x0][0x278] ;  /* 0x00009e00ff2b7b82 */ /* 0x000e220000000800 */
[----:B-1----:R-:W-:-:S04]  /*47530*/  IADD3 R34, P3, R17, R2, RZ ;  /* 0x0000000211227210 */ /* 0x002fc80007f7e0ff */
[-C--:B------:R-:W-:Y:S01]  /*47540*/  LEA.HI.X.SX32 R35, R28, R3.reuse, 0x1, P3 ;  /* 0x000000031c237211 */ /* 0x080fe200018f0eff */
[----:B------:R-:W-:Y:S01]  /*47550*/  IMAD R11, R39, 0x1b6, RZ ;  /* 0x000001b6270b7824 */ /* 0x000fe200078e02ff */
[-C--:B------:R-:W-:Y:S01]  /*47560*/  IADD3 R26, P3, R16, R2.reuse, RZ ;  /* 0x00000002101a7210 */ /* 0x080fe20007f7e0ff */
[----:B------:R-:W1:Y:S01]  /*47570*/  LDC R28, c[0x0][0x278] ;  /* 0x00009e00ff1c7b82 */ /* 0x000e620000000800 */
[-C--:B------:R-:W-:Y:S01]  /*47580*/  LEA.HI.X.SX32 R33, R19, R3.reuse, 0x1, P0 ;  /* 0x0000000313217211 */ /* 0x080fe200000f0eff */
[----:B------:R3:W-:Y:S01]  /*47590*/  STG.E.U16 desc[UR4][R34.64], R104 ;  /* 0x0000006822007986 */ /* 0x0007e2000c101504 */
[----:B------:R-:W-:Y:S01]  /*475a0*/  LEA.HI.X.SX32 R27, R27, R3, 0x1, P3 ;  /* 0x000000031b1b7211 */ /* 0x000fe200018f0eff */
[----:B----4-:R-:W-:Y:S01]  /*475b0*/  IMAD R24, R48, 0xdb, RZ ;  /* 0x000000db30187824 */ /* 0x010fe200078e02ff */
[----:B------:R-:W-:-:S03]  /*475c0*/  IADD3 R36, P4, R11, R2, RZ ;  /* 0x000000020b247210 */ /* 0x000fc60007f9e0ff */
[----:B------:R-:W4:Y:S01]  /*475d0*/  LDC R39, c[0x0][0x278] ;  /* 0x00009e00ff277b82 */ /* 0x000f220000000800 */
[----:B---3--:R-:W-:-:S07]  /*475e0*/  PRMT R104, R104, 0x7632, R104 ;  /* 0x0000763268687816 */ /* 0x008fce0000000068 */
[----:B------:R-:W3:Y:S01]  /*475f0*/  LDC R38, c[0x0][0x278] ;  /* 0x00009e00ff267b82 */ /* 0x000ee20000000800 */
[----:B------:R-:W-:Y:S01]  /*47600*/  STG.E.U16 desc[UR4][R32.64], R104 ;  /* 0x0000006820007986 */ /* 0x000fe2000c101504 */
[----:B------:R-:W-:-:S03]  /*47610*/  LEA.HI.X.SX32 R37, R24, R3, 0x1, P4 ;  /* 0x0000000318257211 */ /* 0x000fc600020f0eff */
[----:B------:R2:W-:Y:S03]  /*47620*/  STG.E.U16 desc[UR4][R26.64], R105 ;  /* 0x000000691a007986 */ /* 0x0005e6000c101504 */
[----:B------:R-:W4:Y:S01]  /*47630*/  LDC R40, c[0x0][0x278] ;  /* 0x00009e00ff287b82 */ /* 0x000f220000000800 */
[----:B------:R-:W-:-:S07]  /*47640*/  PRMT R19, R105, 0x7632, R19 ;  /* 0x0000763269137816 */ /* 0x000fce0000000013 */
[----:B------:R-:W4:Y:S01]  /*47650*/  LDC R49, c[0x0][0x278] ;  /* 0x00009e00ff317b82 */ /* 0x000f220000000800 */
[----:B--2---:R-:W-:Y:S02]  /*47660*/  IMAD R26, R42, 0x1ba, RZ ;  /* 0x000001ba2a1a7824 */ /* 0x004fe400078e02ff */
[----:B------:R-:W-:-:S05]  /*47670*/  IMAD R27, R45, 0xdd, RZ ;  /* 0x000000dd2d1b7824 */ /* 0x000fca00078e02ff */
[----:B------:R-:W2:Y:S01]  /*47680*/  LDC R42, c[0x0][0x278] ;  /* 0x00009e00ff2a7b82 */ /* 0x000ea20000000800 */
[----:B------:R0:W-:Y:S07]  /*47690*/  STG.E.U16 desc[UR4][R36.64], R19 ;  /* 0x0000001324007986 */ /* 0x0001ee000c101504 */
[----:B------:R-:W4:Y:S01]  /*476a0*/  LDC R45, c[0x0][0x278] ;  /* 0x00009e00ff2d7b82 */ /* 0x000f220000000800 */
[----:B0-----:R-:W-:Y:S01]  /*476b0*/  IMAD R19, R31, 0x1b8, RZ ;  /* 0x000001b81f137824 */ /* 0x001fe200078e02ff */
[----:B------:R-:W-:Y:S01]  /*476c0*/  IADD3 R34, P3, R26, R2, RZ ;  /* 0x000000021a227210 */ /* 0x000fe20007f7e0ff */
[----:B------:R-:W-:-:S05]  /*476d0*/  IMAD R24, R43, 0x1bc, RZ ;  /* 0x000001bc2b187824 */ /* 0x000fca00078e02ff */
[----:B------:R-:W0:Y:S01]  /*476e0*/  LDC R48, c[0x0][0x278] ;  /* 0x00009e00ff307b82 */ /* 0x000e220000000800 */
[-C--:B------:R-:W-:Y:S02]  /*476f0*/  IADD3 R32, P0, R19, R2.reuse, RZ ;  /* 0x0000000213207210 */ /* 0x080fe40007f1e0ff */
[----:B------:R-:W-:Y:S02]  /*47700*/  IADD3 R36, P4, R24, R2, RZ ;  /* 0x0000000218247210 */ /* 0x000fe40007f9e0ff */
[-C--:B------:R-:W-:Y:S02]  /*47710*/  LEA.HI.X.SX32 R33, R20, R3.reuse, 0x1, P0 ;  /* 0x0000000314217211 */ /* 0x080fe400000f0eff */
[-C--:B------:R-:W-:Y:S01]  /*47720*/  LEA.HI.X.SX32 R35, R27, R3.reuse, 0x1, P3 ;  /* 0x000000031b237211 */ /* 0x080fe200018f0eff */
[----:B-1----:R-:W-:Y:S01]  /*47730*/  IMAD R27, R28, 0x1be, RZ ;  /* 0x000001be1c1b7824 */ /* 0x002fe200078e02ff */
[----:B------:R-:W-:Y:S01]  /*47740*/  PRMT R20, R106, 0x7632, R20 ;  /* 0x000076326a147816 */ /* 0x000fe20000000014 */
[----:B------:R-:W1:Y:S01]  /*47750*/  LDC R43, c[0x0][0x278] ;  /* 0x00009e00ff2b7b82 */ /* 0x000e620000000800 */
[----:B------:R-:W-:Y:S01]  /*47760*/  LEA.HI.X.SX32 R37, R21, R3, 0x1, P4 ;  /* 0x0000000315257211 */ /* 0x000fe200020f0eff */
[----:B------:R4:W-:Y:S01]  /*47770*/  STG.E.U16 desc[UR4][R32.64], R106 ;  /* 0x0000006a20007986 */ /* 0x0009e2000c101504 */
[----:B---3--:R-:W-:-:S03]  /*47780*/  IMAD R28, R38, 0x1c0, RZ ;  /* 0x000001c0261c7824 */ /* 0x008fc600078e02ff */
[----:B------:R3:W-:Y:S01]  /*47790*/  STG.E.U16 desc[UR4][R34.64], R20 ;  /* 0x0000001422007986 */ /* 0x0007e2000c101504 */
[----:B--2---:R-:W-:Y:S01]  /*477a0*/  IMAD R21, R42, 0x1c4, RZ ;  /* 0x000001c42a157824 */ /* 0x004fe200078e02ff */
[----:B------:R-:W2:Y:S02]  /*477b0*/  LDC R54, c[0x0][0x278] ;  /* 0x00009e00ff367b82 */ /* 0x000ea40000000800 */
[----:B------:R0:W-:Y:S01]  /*477c0*/  STG.E.U16 desc[UR4][R36.64], R107 ;  /* 0x0000006b24007986 */ /* 0x0001e2000c101504 */
[----:B----4-:R-:W-:Y:S01]  /*477d0*/  IMAD R33, R39, 0xdf, RZ ;  /* 0x000000df27217824 */ /* 0x010fe200078e02ff */
[----:B------:R-:W-:-:S04]  /*477e0*/  IADD3 R32, P3, R27, R2, RZ ;  /* 0x000000021b207210 */ /* 0x000fc80007f7e0ff */
[----:B------:R-:W4:Y:S01]  /*477f0*/  LDC R55, c[0x0][0x278] ;  /* 0x00009e00ff377b82 */ /* 0x000f220000000800 */
[----:B---3--:R-:W-:Y:S01]  /*47800*/  IMAD R20, R40, 0x1c2, RZ ;  /* 0x000001c228147824 */ /* 0x008fe200078e02ff */
[-C--:B------:R-:W-:Y:S02]  /*47810*/  IADD3 R34, P0, R28, R2.reuse, RZ ;  /* 0x000000021c227210 */ /* 0x080fe40007f1e0ff */
[----:B------:R-:W-:Y:S01]  /*47820*/  LEA.HI.X.SX32 R33, R33, R3, 0x1, P3 ;  /* 0x0000000321217211 */ /* 0x000fe200018f0eff */
[----:B0-----:R-:W-:Y:S01]  /*47830*/  IMAD R37, R45, 0xe1, RZ ;  /* 0x000000e12d257824 */ /* 0x001fe200078e02ff */
[-C--:B------:R-:W-:Y:S02]  /*47840*/  IADD3 R36, P3, R20, R2.reuse, RZ ;  /* 0x0000000214247210 */ /* 0x080fe40007f7e0ff */
[----:B------:R-:W0:Y:S01]  /*47850*/  LDC R42, c[0x0][0x278] ;  /* 0x00009e00ff2a7b82 */ /* 0x000e220000000800 */
[----:B------:R-:W-:Y:S02]  /*47860*/  IADD3 R38, P4, R21, R2, RZ ;  /* 0x0000000215267210 */ /* 0x000fe40007f9e0ff */
[----:B------:R-:W-:-:S02]  /*47870*/  PRMT R31, R107, 0x7632, R31 ;  /* 0x000076326b1f7816 */ /* 0x000fc4000000001f */
[-C--:B------:R-:W-:Y:S02]  /*47880*/  LEA.HI.X.SX32 R35, R30, R3.reuse, 0x1, P0 ;  /* 0x000000031e237211 */ /* 0x080fe400000f0eff */
[-C--:B------:R-:W-:Y:S01]  /*47890*/  LEA.HI.X.SX32 R37, R37, R3.reuse, 0x1, P3 ;  /* 0x0000000325257211 */ /* 0x080fe200018f0eff */
[----:B------:R-:W3:Y:S01]  /*478a0*/  LDC R40, c[0x0][0x278] ;  /* 0x00009e00ff287b82 */ /* 0x000ee20000000800 */
[----:B------:R-:W-:Y:S02]  /*478b0*/  PRMT R30, R108, 0x7632, R30 ;  /* 0x000076326c1e7816 */ /* 0x000fe4000000001e */
[----:B------:R-:W-:Y:S01]  /*478c0*/  LEA.HI.X.SX32 R39, R29, R3, 0x1, P4 ;  /* 0x000000031d277211 */ /* 0x000fe200020f0eff */
[----:B------:R1:W-:Y:S04]  /*478d0*/  STG.E.U16 desc[UR4][R32.64], R31 ;  /* 0x0000001f20007986 */ /* 0x0003e8000c101504 */
[----:B------:R-:W-:Y:S01]  /*478e0*/  STG.E.U16 desc[UR4][R34.64], R108 ;  /* 0x0000006c22007986 */ /* 0x000fe2000c101504 */
[----:B------:R-:W3:Y:S03]  /*478f0*/  LDC R45, c[0x0][0x278] ;  /* 0x00009e00ff2d7b82 */ /* 0x000ee60000000800 */
[----:B------:R2:W-:Y:S04]  /*47900*/  STG.E.U16 desc[UR4][R36.64], R30 ;  /* 0x0000001e24007986 */ /* 0x0005e8000c101504 */
[----:B------:R4:W-:Y:S01]  /*47910*/  STG.E.U16 desc[UR4][R38.64], R109 ;  /* 0x0000006d26007986 */ /* 0x0009e2000c101504 */
[----:B------:R-:W-:Y:S01]  /*47920*/  IMAD R29, R49, 0x1c8, RZ ;  /* 0x000001c8311d7824 */ /* 0x000fe200078e02ff */
[----:B------:R-:W3:Y:S01]  /*47930*/  LDC R56, c[0x0][0x278] ;  /* 0x00009e00ff387b82 */ /* 0x000ee20000000800 */
[----:B-1----:R-:W-:-:S07]  /*47940*/  IMAD R31, R48, 0x1ca, RZ ;  /* 0x000001ca301f7824 */ /* 0x002fce00078e02ff */
[----:B------:R-:W1:Y:S01]  /*47950*/  LDC R57, c[0x0][0x278] ;  /* 0x00009e00ff397b82 */ /* 0x000e620000000800 */
[----:B--2---:R-:W-:-:S07]  /*47960*/  IMAD R30, R43, 0x1c6, RZ ;  /* 0x000001c62b1e7824 */ /* 0x004fce00078e02ff */
[----:B----4-:R-:W2:Y:S01]  /*47970*/  LDC R38, c[0x0][0x278] ;  /* 0x00009e00ff267b82 */ /* 0x010ea20000000800 */
[----:B------:R-:W-:-:S07]  /*47980*/  IMAD R33, R54, 0xe3, RZ ;  /* 0x000000e336217824 */ /* 0x000fce00078e02ff */
[----:B------:R-:W4:Y:S01]  /*47990*/  LDC R39, c[0x0][0x278] ;  /* 0x00009e00ff277b82 */ /* 0x000f220000000800 */
[----:B------:R-:W-:-:S07]  /*479a0*/  IADD3 R32, P0, R30, R2, RZ ;  /* 0x000000021e207210 */ /* 0x000fce0007f1e0ff */
[----:B------:R-:W3:Y:S01]  /*479b0*/  LDC R43, c[0x0][0x278] ;  /* 0x00009e00ff2b7b82 */ /* 0x000ee20000000800 */
[----:B------:R-:W-:Y:S01]  /*479c0*/  IMAD R37, R55, 0xe5, RZ ;  /* 0x000000e537257824 */ /* 0x000fe200078e02ff */
[-C--:B------:R-:W-:Y:S02]  /*479d0*/  IADD3 R34, P3, R29, R2.reuse, RZ ;  /* 0x000000021d227210 */ /* 0x080fe40007f7e0ff */
[----:B------:R-:W-:Y:S02]  /*479e0*/  IADD3 R36, P4, R31, R2, RZ ;  /* 0x000000021f247210 */ /* 0x000fe40007f9e0ff */
[-C--:B------:R-:W-:Y:S02]  /*479f0*/  LEA.HI.X.SX32 R33, R33, R3.reuse, 0x1, P0 ;  /* 0x0000000321217211 */ /* 0x080fe400000f0eff */
[----:B------:R-:W-:Y:S01]  /*47a00*/  PRMT R109, R109, 0x7632, R109 ;  /* 0x000076326d6d7816 */ /* 0x000fe2000000006d */
[----:B------:R-:W1:Y:S01]  /*47a10*/  LDC R55, c[0x0][0x278] ;  /* 0x00009e00ff377b82 */ /* 0x000e620000000800 */
[----:B------:R-:W-:-:S02]  /*47a20*/  LEA.HI.X.SX32 R35, R22, R3, 0x1, P3 ;  /* 0x0000000316237211 */ /* 0x000fc400018f0eff */
[----:B------:R-:W-:Y:S02]  /*47a30*/  LEA.HI.X.SX32 R37, R37, R3, 0x1, P4 ;  /* 0x0000000325257211 */ /* 0x000fe400020f0eff */
[----:B------:R-:W-:Y:S01]  /*47a40*/  PRMT R22, R110, 0x7632, R22 ;  /* 0x000076326e167816 */ /* 0x000fe20000000016 */
[----:B------:R0:W-:Y:S02]  /*47a50*/  STG.E.U16 desc[UR4][R32.64], R109 ;  /* 0x0000006d20007986 */ /* 0x0001e4000c101504 */
[----:B------:R-:W1:Y:S02]  /*47a60*/  LDC R58, c[0x0][0x278] ;  /* 0x00009e00ff3a7b82 */ /* 0x000e640000000800 */
[----:B------:R-:W-:Y:S04]  /*47a70*/  STG.E.U16 desc[UR4][R34.64], R110 ;  /* 0x0000006e22007986 */ /* 0x000fe8000c101504 */
[----:B------:R2:W-:Y:S02]  /*47a80*/  STG.E.U16 desc[UR4][R36.64], R22 ;  /* 0x0000001624007986 */ /* 0x0005e4000c101504 */
[----:B------:R-:W1:Y:S01]  /*47a90*/  LDC R59, c[0x0][0x278] ;  /* 0x00009e00ff3b7b82 */ /* 0x000e620000000800 */
[----:B0-----:R-:W-:-:S07]  /*47aa0*/  IMAD R32, R42, 0x1d0, RZ ;  /* 0x000001d02a207824 */ /* 0x001fce00078e02ff */
[----:B------:R-:W0:Y:S08]  /*47ab0*/  LDC R60, c[0x0][0x278] ;  /* 0x00009e00ff3c7b82 */ /* 0x000e300000000800 */
[----:B------:R-:W0:Y:S01]  /*47ac0*/  LDC R62, c[0x0][0x278] ;  /* 0x00009e00ff3e7b82 */ /* 0x000e220000000800 */
[----:B--2---:R-:W-:-:S07]  /*47ad0*/  IMAD R22, R38, 0x1cc, RZ ;  /* 0x000001cc26167824 */ /* 0x004fce00078e02ff */
[----:B------:R-:W2:Y:S01]  /*47ae0*/  LDC R61, c[0x0][0x278] ;  /* 0x00009e00ff3d7b82 */ /* 0x000ea20000000800 */
[----:B----4-:R-:W-:Y:S01]  /*47af0*/  IMAD R34, R39, 0x1ce, RZ ;  /* 0x000001ce27227824 */ /* 0x010fe200078e02ff */
[----:B------:R-:W-:Y:S01]  /*47b00*/  IADD3 R38, P3, R22, R2, RZ ;  /* 0x0000000216267210 */ /* 0x000fe20007f7e0ff */
[----:B---3--:R-:W-:-:S05]  /*47b10*/  IMAD R33, R43, 0x1d2, RZ ;  /* 0x000001d22b217824 */ /* 0x008fca00078e02ff */
[----:B------:R-:W3:Y:S01]  /*47b20*/  LDC R88, c[0x0][0x278] ;  /* 0x00009e00ff587b82 */ /* 0x000ee20000000800 */
[----:B------:R-:W-:Y:S01]  /*47b30*/  IMAD R35, R40, 0xe7, RZ ;  /* 0x000000e728237824 */ /* 0x000fe200078e02ff */
[-C--:B------:R-:W-:Y:S01]  /*47b40*/  IADD3 R36, P0, R34, R2.reuse, RZ ;  /* 0x0000000222247210 */ /* 0x080fe20007f1e0ff */
[----:B------:R-:W4:Y:S01]  /*47b50*/  LDL.LU R109, [R1+0x5c] ;  /* 0x00005c00016d7983 */ /* 0x000f220000300800 */
[-C--:B------:R-:W-:Y:S01]  /*47b60*/  LEA.HI.X.SX32 R39, R23, R3.reuse, 0x1, P3 ;  /* 0x0000000317277211 */ /* 0x080fe200018f0eff */
[----:B------:R-:W-:Y:S01]  /*47b70*/  IMAD R23, R45, 0xe9, RZ ;  /* 0x000000e92d177824 */ /* 0x000fe200078e02ff */
[-C--:B------:R-:W-:Y:S01]  /*47b80*/  IADD3 R40, P3, R32, R2.reuse, RZ ;  /* 0x0000000220287210 */ /* 0x080fe20007f7e0ff */
[----:B------:R-:W4:Y:S01]  /*47b90*/  LDL.LU R108, [R1+0x58] ;  /* 0x00005800016c7983 */ /* 0x000f220000300800 */
[----:B------:R-:W-:Y:S01]  /*47ba0*/  IADD3 R42, P4, R33, R2, RZ ;  /* 0x00000002212a7210 */ /* 0x000fe20007f9e0ff */
[----:B------:R-:W0:Y:S01]  /*47bb0*/  LDC R45, c[0x0][0x278] ;  /* 0x00009e00ff2d7b82 */ /* 0x000e220000000800 */
[----:B------:R-:W-:Y:S01]  /*47bc0*/  LEA.HI.X.SX32 R37, R35, R3, 0x1, P0 ;  /* 0x0000000323257211 */ /* 0x000fe200000f0eff */
[----:B------:R-:W-:Y:S01]  /*47bd0*/  STG.E.U16 desc[UR4][R38.64], R111 ;  /* 0x0000006f26007986 */ /* 0x000fe2000c101504 */
[----:B------:R-:W-:-:S02]  /*47be0*/  PRMT R35, R111, 0x7632, R35 ;  /* 0x000076326f237816 */ /* 0x000fc40000000023 */
[-C--:B------:R-:W-:Y:S01]  /*47bf0*/  LEA.HI.X.SX32 R41, R41, R3.reuse, 0x1, P3 ;  /* 0x0000000329297211 */ /* 0x080fe200018f0eff */
[----:B------:R-:W4:Y:S01]  /*47c00*/  LDL.LU R107, [R1+0x54] ;  /* 0x00005400016b7983 */ /* 0x000f220000300800 */
[----:B------:R-:W-:Y:S01]  /*47c10*/  LEA.HI.X.SX32 R43, R23, R3, 0x1, P4 ;  /* 0x00000003172b7211 */ /* 0x000fe200020f0eff */
[----:B------:R-:W2:Y:S01]  /*47c20*/  LDC R48, c[0x0][0x278] ;  /* 0x00009e00ff307b82 */ /* 0x000ea20000000800 */
[----:B------:R-:W-:Y:S01]  /*47c30*/  PRMT R23, R112, 0x7632, R23 ;  /* 0x0000763270177816 */ /* 0x000fe20000000017 */
[----:B------:R1:W-:Y:S04]  /*47c40*/  STG.E.U16 desc[UR4][R36.64], R35 ;  /* 0x0000002324007986 */ /* 0x0003e8000c101504 */
[----:B------:R-:W-:Y:S02]  /*47c50*/  STG.E.U16 desc[UR4][R40.64], R112 ;  /* 0x0000007028007986 */ /* 0x000fe4000c101504 */
[----:B------:R-:W3:Y:S02]  /*47c60*/  LDC R49, c[0x0][0x278] ;  /* 0x00009e00ff317b82 */ /* 0x000ee40000000800 */
[----:B------:R1:W-:Y:S02]  /*47c70*/  STG.E.U16 desc[UR4][R42.64], R23 ;  /* 0x000000172a007986 */ /* 0x0003e4000c101504 */
[----:B-1----:R-:W-:-:S04]  /*47c80*/  IMAD R37, R56, 0x1d6, RZ ;  /* 0x000001d638257824 */ /* 0x002fc800078e02ff */
[----:B------:R-:W1:Y:S08]  /*47c90*/  LDC R87, c[0x0][0x278] ;  /* 0x00009e00ff577b82 */ /* 0x000e700000000800 */
[----:B------:R-:W1:Y:S01]  /*47ca0*/  LDC R54, c[0x0][0x278] ;  /* 0x00009e00ff367b82 */ /* 0x000e620000000800 */
[----:B------:R-:W-:-:S07]  /*47cb0*/  IMAD R23, R55, 0x1d4, RZ ;  /* 0x000001d437177824 */ /* 0x000fce00078e02ff */
[----:B------:R-:W2:Y:S01]  /*47cc0*/  LDC R90, c[0x0][0x278] ;  /* 0x00009e00ff5a7b82 */ /* 0x000ea20000000800 */
[----:B------:R-:W-:Y:S01]  /*47cd0*/  IADD3 R38, P3, R23, R2, RZ ;  /* 0x0000000217267210 */ /* 0x000fe20007f7e0ff */
[----:B0-----:R-:W-:-:S06]  /*47ce0*/  IMAD R45, R45, 0xed, RZ ;  /* 0x000000ed2d2d7824 */ /* 0x001fcc00078e02ff */
[----:B------:R-:W0:Y:S01]  /*47cf0*/  LDC R86, c[0x0][0x278] ;  /* 0x00009e00ff567b82 */ /* 0x000e220000000800 */
[----:B------:R-:W-:Y:S01]  /*47d00*/  LEA.HI.X.SX32 R39, R44, R3, 0x1, P3 ;  /* 0x000000032c277211 */ /* 0x000fe200018f0eff */
[----:B------:R-:W4:Y:S06]  /*47d10*/  LDL.LU R106, [R1+0x50] ;  /* 0x00005000016a7983 */ /* 0x000f2c0000300800 */
[----:B------:R-:W1:Y:S01]  /*47d20*/  LDC R55, c[0x0][0x278] ;  /* 0x00009e00ff377b82 */ /* 0x000e620000000800 */
[----:B------:R-:W-:Y:S01]  /*47d30*/  IMAD R41, R57, 0xeb, RZ ;  /* 0x000000eb39297824 */ /* 0x000fe200078e02ff */
[----:B------:R-:W-:Y:S01]  /*47d40*/  IADD3 R40, P0, R37, R2, RZ ;  /* 0x0000000225287210 */ /* 0x000fe20007f1e0ff */
[----:B------:R-:W-:-:S02]  /*47d50*/  IMAD R35, R58, 0x1d8, RZ ;  /* 0x000001d83a237824 */ /* 0x000fc400078e02ff */
[----:B------:R-:W-:Y:S01]  /*47d60*/  IMAD R36, R59, 0x1da, RZ ;  /* 0x000001da3b247824 */ /* 0x000fe200078e02ff */
[----:B------:R3:W-:Y:S01]  /*47d70*/  STG.E.U16 desc[UR4][R38.64], R113 ;  /* 0x0000007126007986 */ /* 0x0007e2000c101504 */
[----:B------:R-:W-:Y:S01]  /*47d80*/  LEA.HI.X.SX32 R41, R41, R3, 0x1, P0 ;  /* 0x0000000329297211 */ /* 0x000fe200000f0eff */
[----:B------:R-:W0:Y:S01]  /*47d90*/  LDC R59, c[0x0][0x278] ;  /* 0x00009e00ff3b7b82 */ /* 0x000e220000000800 */
[----:B------:R-:W-:-:S07]  /*47da0*/  IADD3 R42, P3, R35, R2, RZ ;  /* 0x00000002232a7210 */ /* 0x000fce0007f7e0ff */
[----:B------:R-:W0:Y:S01]  /*47db0*/  LDC R56, c[0x0][0x278] ;  /* 0x00009e00ff387b82 */ /* 0x000e220000000800 */
[----:B------:R-:W-:Y:S01]  /*47dc0*/  IADD3 R44, P4, R36, R2, RZ ;  /* 0x00000002242c7210 */ /* 0x000fe20007f9e0ff */
[----:B--2---:R-:W-:Y:S01]  /*47dd0*/  IMAD R90, R90, 0xfc, RZ ;  /* 0x000000fc5a5a7824 */ /* 0x004fe200078e02ff */
[----:B---3--:R-:W-:Y:S01]  /*47de0*/  PRMT R113, R113, 0x7632, R113 ;  /* 0x0000763271717816 */ /* 0x008fe20000000071 */
[----:B------:R-:W2:Y:S01]  /*47df0*/  LDL.LU R105, [R1+0x60c] ;  /* 0x00060c0001697983 */ /* 0x000ea20000300800 */
[-C--:B------:R-:W-:Y:S02]  /*47e00*/  LEA.HI.X.SX32 R43, R25, R3.reuse, 0x1, P3 ;  /* 0x00000003192b7211 */ /* 0x080fe400018f0eff */
[----:B------:R-:W-:Y:S01]  /*47e10*/  LEA.HI.X.SX32 R45, R45, R3, 0x1, P4 ;  /* 0x000000032d2d7211 */ /* 0x000fe200020f0eff */
[----:B------:R3:W-:Y:S01]  /*47e20*/  STG.E.U16 desc[UR4][R40.64], R113 ;  /* 0x0000007128007986 */ /* 0x0007e2000c101504 */
[----:B------:R-:W-:Y:S01]  /*47e30*/  PRMT R25, R114, 0x7632, R25 ;  /* 0x0000763272197816 */ /* 0x000fe20000000019 */
[----:B------:R-:W0:Y:S01]  /*47e40*/  LDC R57, c[0x0][0x278] ;  /* 0x00009e00ff397b82 */ /* 0x000e220000000800 */
[----:B------:R-:W-:Y:S01]  /*47e50*/  IMAD R39, R49, 0x1de, RZ ;  /* 0x000001de31277824 */ /* 0x000fe200078e02ff */
[----:B------:R3:W-:Y:S01]  /*47e60*/  STG.E.U16 desc[UR4][R42.64], R114 ;  /* 0x000000722a007986 */ /* 0x0007e2000c101504 */
[----:B-1----:R-:W-:-:S03]  /*47e70*/  IMAD R38, R55, 0x1e2, RZ ;  /* 0x000001e237267824 */ /* 0x002fc600078e02ff */
[----:B------:R1:W-:Y:S02]  /*47e80*/  STG.E.U16 desc[UR4][R44.64], R25 ;  /* 0x000000192c007986 */ /* 0x0003e4000c101504 */
[----:B------:R-:W0:Y:S01]  /*47e90*/  LDC R58, c[0x0][0x278] ;  /* 0x00009e00ff3a7b82 */ /* 0x000e220000000800 */
[----:B---3--:R-:W-:-:S07]  /*47ea0*/  IMAD R40, R48, 0x1dc, RZ ;  /* 0x000001dc30287824 */ /* 0x008fce00078e02ff */
[----:B------:R-:W3:Y:S01]  /*47eb0*/  LDC R89, c[0x0][0x278] ;  /* 0x00009e00ff597b82 */ /* 0x000ee20000000800 */
[-C--:B------:R-:W-:Y:S01]  /*47ec0*/  IADD3 R42, P3, R40, R2.reuse, RZ ;  /* 0x00000002282a7210 */ /* 0x080fe20007f7e0ff */
[----:B-1----:R-:W-:Y:S01]  /*47ed0*/  IMAD R25, R60, 0x1e0, RZ ;  /* 0x000001e03c197824 */ /* 0x002fe200078e02ff */
[-C--:B------:R-:W-:Y:S01]  /*47ee0*/  IADD3 R44, P0, R39, R2.reuse, RZ ;  /* 0x00000002272c7210 */ /* 0x080fe20007f1e0ff */
[----:B------:R-:W-:Y:S01]  /*47ef0*/  IMAD R41, R54, 0xef, RZ ;  /* 0x000000ef36297824 */ /* 0x000fe200078e02ff */
[-C--:B------:R-:W-:Y:S01]  /*47f00*/  LEA.HI.X.SX32 R43, R46, R3.reuse, 0x1, P3 ;  /* 0x000000032e2b7211 */ /* 0x080fe200018f0eff */
[----:B------:R-:W-:Y:S01]  /*47f10*/  IMAD R49, R62, 0xf1, RZ ;  /* 0x000000f13e317824 */ /* 0x000fe200078e02ff */
[-C--:B------:R-:W-:Y:S01]  /*47f20*/  IADD3 R46, P3, R25, R2.reuse, RZ ;  /* 0x00000002192e7210 */ /* 0x080fe20007f7e0ff */
[----:B------:R-:W1:Y:S01]  /*47f30*/  LDC R54, c[0x0][0x278] ;  /* 0x00009e00ff367b82 */ /* 0x000e620000000800 */
[----:B------:R-:W-:Y:S01]  /*47f40*/  IADD3 R48, P4, R38, R2, RZ ;  /* 0x0000000226307210 */ /* 0x000fe20007f9e0ff */
[----:B------:R-:W2:Y:S01]  /*47f50*/  LDL.LU R104, [R1+0x608] ;  /* 0x0006080001687983 */ /* 0x000ea20000300800 */
[----:B------:R-:W-:-:S02]  /*47f60*/  LEA.HI.X.SX32 R45, R41, R3, 0x1, P0 ;  /* 0x00000003292d7211 */ /* 0x000fc400000f0eff */
[----:B------:R-:W-:Y:S01]  /*47f70*/  PRMT R41, R115, 0x7632, R41 ;  /* 0x0000763273297816 */ /* 0x000fe20000000029 */
[----:B------:R0:W-:Y:S01]  /*47f80*/  STG.E.U16 desc[UR4][R42.64], R115 ;  /* 0x000000732a007986 */ /* 0x0001e2000c101504 */
[-C--:B------:R-:W-:Y:S01]  /*47f90*/  LEA.HI.X.SX32 R47, R47, R3.reuse, 0x1, P3 ;  /* 0x000000032f2f7211 */ /* 0x080fe200018f0eff */
[----:B------:R-:W3:Y:S01]  /*47fa0*/  LDC R55, c[0x0][0x278] ;  /* 0x00009e00ff377b82 */ /* 0x000ee20000000800 */
[----:B------:R-:W-:Y:S01]  /*47fb0*/  LEA.HI.X.SX32 R49, R49, R3, 0x1, P4 ;  /* 0x0000000331317211 */ /* 0x000fe200020f0eff */
[----:B------:R0:W-:Y:S04]  /*47fc0*/  STG.E.U16 desc[UR4][R44.64], R41 ;  /* 0x000000292c007986 */ /* 0x0001e8000c101504 */
[----:B------:R0:W-:Y:S02]  /*47fd0*/  STG.E.U16 desc[UR4][R46.64], R116 ;  /* 0x000000742e007986 */ /* 0x0001e4000c101504 */
[----:B------:R-:W1:Y:S01]  /*47fe0*/  LDC R62, c[0x0][0x278] ;  /* 0x00009e00ff3e7b82 */ /* 0x000e620000000800 */
[----:B0-----:R-:W-:Y:S01]  /*47ff0*/  PRMT R42, R116, 0x7632, R42 ;  /* 0x00007632742a7816 */ /* 0x001fe2000000002a */
[----:B------:R-:W2:Y:S04]  /*48000*/  LDL.LU R103, [R1+0x604] ;  /* 0x0006040001677983 */ /* 0x000ea80000300800 */
[----:B------:R0:W-:Y:S01]  /*48010*/  STG.E.U16 desc[UR4][R48.64], R42 ;  /* 0x0000002a30007986 */ /* 0x0001e2000c101504 */
[----:B------:R-:W-:Y:S01]  /*48020*/  IMAD R43, R57, 0x1e4, RZ ;  /* 0x000001e4392b7824 */ /* 0x000fe200078e02ff */
[----:B------:R-:W1:Y:S01]  /*48030*/  LDC R60, c[0x0][0x278] ;  /* 0x00009e00ff3c7b82 */ /* 0x000e620000000800 */
[----:B------:R-:W-:-:S07]  /*48040*/  IMAD R41, R58, 0x1e6, RZ ;  /* 0x000001e63a297824 */ /* 0x000fce00078e02ff */
[----:B------:R-:W4:Y:S01]  /*48050*/  LDC R93, c[0x0][0x278] ;  /* 0x00009e00ff5d7b82 */ /* 0x000f220000000800 */
[----:B------:R-:W-:-:S07]  /*48060*/  IMAD R47, R61, 0xf3, RZ ;  /* 0x000000f33d2f7824 */ /* 0x000fce00078e02ff */
[----:B------:R-:W4:Y:S01]  /*48070*/  LDC R96, c[0x0][0x278] ;  /* 0x00009e00ff607b82 */ /* 0x000f220000000800 */
[----:B0-----:R-:W-:-:S07]  /*48080*/  IMAD R42, R59, 0x1e8, RZ ;  /* 0x000001e83b2a7824 */ /* 0x001fce00078e02ff */
[----:B------:R-:W0:Y:S01]  /*48090*/  LDC R98, c[0x0][0x278] ;  /* 0x00009e00ff627b82 */ /* 0x000e220000000800 */
[----:B---3--:R-:W-:-:S07]  /*480a0*/  IMAD R55, R55, 0x1ec, RZ ;  /* 0x000001ec37377824 */ /* 0x008fce00078e02ff */
[----:B------:R-:W3:Y:S08]  /*480b0*/  LDC R94, c[0x0][0x278] ;  /* 0x00009e00ff5e7b82 */ /* 0x000ef00000000800 */
[----:B------:R-:W3:Y:S08]  /*480c0*/  LDC R92, c[0x0][0x278] ;  /* 0x00009e00ff5c7b82 */ /* 0x000ef00000000800 */
[----:B------:R-:W3:Y:S08]  /*480d0*/  LDC R97, c[0x0][0x278] ;  /* 0x00009e00ff617b82 */ /* 0x000ef00000000800 */
[----:B------:R-:W3:Y:S08]  /*480e0*/  LDC R91, c[0x0][0x278] ;  /* 0x00009e00ff5b7b82 */ /* 0x000ef00000000800 */
[----:B------:R-:W3:Y:S01]  /*480f0*/  LDC R95, c[0x0][0x278] ;  /* 0x00009e00ff5f7b82 */ /* 0x000ee20000000800 */
[----:B------:R-:W-:Y:S01]  /*48100*/  PRMT R99, R152, 0x7632, R99 ;  /* 0x0000763298637816 */ /* 0x000fe20000000063 */
[----:B------:R-:W2:Y:S06]  /*48110*/  LDL.LU R101, [R1+0x600] ;  /* 0x0006000001657983 */ /* 0x000eac0000300800 */
[----:B------:R-:W3:Y:S01]  /*48120*/  LDC R59, c[0x0][0x278] ;  /* 0x00009e00ff3b7b82 */ /* 0x000ee20000000800 */
[----:B------:R-:W-:-:S07]  /*48130*/  IADD3 R44, P0, R43, R2, RZ ;  /* 0x000000022b2c7210 */ /* 0x000fce0007f1e0ff */
[----:B------:R-:W3:Y:S01]  /*48140*/  LDC R57, c[0x0][0x278] ;  /* 0x00009e00ff397b82 */ /* 0x000ee20000000800 */
[----:B------:R-:W-:-:S07]  /*48150*/  IADD3 R46, P3, R41, R2, RZ ;  /* 0x00000002292e7210 */ /* 0x000fce0007f7e0ff */
[----:B------:R-:W3:Y:S01]  /*48160*/  LDC R58, c[0x0][0x278] ;  /* 0x00009e00ff3a7b82 */ /* 0x000ee20000000800 */
[----:B------:R-:W-:Y:S02]  /*48170*/  LEA.HI.X.SX32 R45, R52, R3, 0x1, P0 ;  /* 0x00000003342d7211 */ /* 0x000fe400000f0eff */
[----:B------:R-:W-:-:S05]  /*48180*/  IADD3 R48, P4, R42, R2, RZ ;  /* 0x000000022a307210 */ /* 0x000fca0007f9e0ff */
[----:B------:R-:W3:Y:S01]  /*48190*/  LDC R61, c[0x0][0x278] ;  /* 0x00009e00ff3d7b82 */ /* 0x000ee20000000800 */
[-C--:B------:R-:W-:Y:S01]  /*481a0*/  LEA.HI.X.SX32 R47, R47, R3.reuse, 0x1, P3 ;  /* 0x000000032f2f7211 */ /* 0x080fe200018f0eff */
[----:B-1----:R-:W-:Y:S01]  /*481b0*/  IMAD R60, R60, 0x1fa, RZ ;  /* 0x000001fa3c3c7824 */ /* 0x002fe200078e02ff */
[----:B------:R-:W-:Y:S01]  /*481c0*/  PRMT R52, R117, 0x7632, R52 ;  /* 0x0000763275347816 */ /* 0x000fe20000000034 */
[----:B------:R1:W-:Y:S04]  /*481d0*/  STG.E.U16 desc[UR4][R44.64], R117 ;  /* 0x000000752c007986 */ /* 0x0003e8000c101504 */
[----:B------:R1:W-:Y:S01]  /*481e0*/  STG.E.U16 desc[UR4][R46.64], R52 ;  /* 0x000000342e007986 */ /* 0x0003e2000c101504 */
[----:B------:R-:W-:Y:S01]  /*481f0*/  LEA.HI.X.SX32 R49, R50, R3, 0x1, P4 ;  /* 0x0000000332317211 */ /* 0x000fe200020f0eff */
[----:B0-----:R-:W-:Y:S01]  /*48200*/  IMAD R98, R98, 0x102, RZ ;  /* 0x0000010262627824 */ /* 0x001fe200078e02ff */
[----:B------:R-:W0:Y:S01]  /*48210*/  LDC R100, c[0x0][0x278] ;  /* 0x00009e00ff647b82 */ /* 0x000e220000000800 */
[----:B------:R-:W2:Y:S01]  /*48220*/  LDL.LU R102, [R1+0x878] ;  /* 0x0008780001667983 */ /* 0x000ea20000300800 */
[----:B-1----:R-:W-:-:S02]  /*48230*/  IMAD R45, R54, 0x1ea, RZ ;  /* 0x000001ea362d7824 */ /* 0x002fc400078e02ff */
[----:B------:R-:W-:Y:S02]  /*48240*/  IMAD R47, R56, 0xf5, RZ ;  /* 0x000000f5382f7824 */ /* 0x000fe400078e02ff */
[----:B---3--:R-:W-:Y:S02]  /*48250*/  IMAD R56, R59, 0xf7, RZ ;  /* 0x000000f73b387824 */ /* 0x008fe400078e02ff */
[----:B------:R-:W1:Y:S01]  /*48260*/  LDC R59, c[0x0][0x278] ;  /* 0x00009e00ff3b7b82 */ /* 0x000e620000000800 */
[-C--:B------:R-:W-:Y:S01]  /*48270*/  IADD3 R46, P3, R45, R2.reuse, RZ ;  /* 0x000000022d2e7210 */ /* 0x080fe20007f7e0ff */
[----:B------:R-:W-:Y:S01]  /*48280*/  IMAD R54, R57, 0x1ee, RZ ;  /* 0x000001ee39367824 */ /* 0x000fe200078e02ff */
[----:B------:R3:W-:Y:S01]  /*48290*/  STG.E.U16 desc[UR4][R48.64], R118 ;  /* 0x0000007630007986 */ /* 0x0007e2000c101504 */
[----:B------:R-:W-:Y:S01]  /*482a0*/  IMAD R44, R58, 0x1f0, RZ ;  /* 0x000001f03a2c7824 */ /* 0x000fe200078e02ff */
[----:B------:R-:W-:Y:S02]  /*482b0*/  LEA.HI.X.SX32 R47, R47, R3, 0x1, P3 ;  /* 0x000000032f2f7211 */ /* 0x000fe400018f0eff */
[-C--:B------:R-:W-:Y:S01]  /*482c0*/  IADD3 R50, P3, R54, R2.reuse, RZ ;  /* 0x0000000236327210 */ /* 0x080fe20007f7e0ff */
[----:B------:R-:W-:Y:S01]  /*482d0*/  IMAD R58, R62, 0x1f2, RZ ;  /* 0x000001f23e3a7824 */ /* 0x000fe200078e02ff */
[----:B------:R-:W-:Y:S01]  /*482e0*/  IADD3 R52, P4, R44, R2, RZ ;  /* 0x000000022c347210 */ /* 0x000fe20007f9e0ff */
[----:B------:R-:W-:Y:S01]  /*482f0*/  IMAD R57, R87, 0x1f4, RZ ;  /* 0x000001f457397824 */ /* 0x000fe200078e02ff */
[----:B------:R-:W0:Y:S01]  /*48300*/  LDC R62, c[0x0][0x278] ;  /* 0x00009e00ff3e7b82 */ /* 0x000e220000000800 */
[----:B---3--:R-:W-:-:S02]  /*48310*/  PRMT R118, R118, 0x7632, R118 ;  /* 0x0000763276767816 */ /* 0x008fc40000000076 */
[----:B------:R-:W-:Y:S02]  /*48320*/  IADD3 R48, P0, R55, R2, RZ ;  /* 0x0000000237307210 */ /* 0x000fe40007f1e0ff */
[-C--:B------:R-:W-:Y:S01]  /*48330*/  LEA.HI.X.SX32 R53, R53, R3.reuse, 0x1, P4 ;  /* 0x0000000335357211 */ /* 0x080fe200020f0eff */
[----:B------:R3:W-:Y:S01]  /*48340*/  STG.E.U16 desc[UR4][R46.64], R118 ;  /* 0x000000762e007986 */ /* 0x0007e2000c101504 */
[-C--:B------:R-:W-:Y:S01]  /*48350*/  LEA.HI.X.SX32 R49, R51, R3.reuse, 0x1, P0 ;  /* 0x0000000333317211 */ /* 0x080fe200000f0eff */
[----:B------:R-:W-:Y:S01]  /*48360*/  IMAD R61, R61, 0x1fc, RZ ;  /* 0x000001fc3d3d7824 */ /* 0x000fe200078e02ff */
[----:B------:R-:W-:Y:S01]  /*48370*/  LEA.HI.X.SX32 R51, R56, R3, 0x1, P3 ;  /* 0x0000000338337211 */ /* 0x000fe200018f0eff */
[----:B-1----:R-:W-:Y:S01]  /*48380*/  IMAD R59, R59, 0x1f8, RZ ;  /* 0x000001f83b3b7824 */ /* 0x002fe200078e02ff */
[----:B------:R-:W1:Y:S01]  /*48390*/  LDC R87, c[0x0][0x278] ;  /* 0x00009e00ff577b82 */ /* 0x000e620000000800 */
[----:B------:R0:W-:Y:S01]  /*483a0*/  STG.E.U16 desc[UR4][R48.64], R119 ;  /* 0x0000007730007986 */ /* 0x0001e2000c101504 */
[----:B---3--:R-:W-:Y:S01]  /*483b0*/  PRMT R46, R119, 0x7632, R46 ;  /* 0x00007632772e7816 */ /* 0x008fe2000000002e */
[----:B------:R-:W-:-:S05]  /*483c0*/  IMAD R47, R88, 0xf9, RZ ;  /* 0x000000f9582f7824 */ /* 0x000fca00078e02ff */
[----:B------:R-:W3:Y:S01]  /*483d0*/  LDC R88, c[0x0][0x278] ;  /* 0x00009e00ff587b82 */ /* 0x000ee20000000800 */
[----:B------:R4:W-:Y:S01]  /*483e0*/  STG.E.U16 desc[UR4][R50.64], R46 ;  /* 0x0000002e32007986 */ /* 0x0009e2000c101504 */
[----:B0-----:R-:W-:-:S03]  /*483f0*/  IADD3 R48, P3, R57, R2, RZ ;  /* 0x0000000239307210 */ /* 0x001fc60007f7e0ff */
[----:B------:R0:W-:Y:S01]  /*48400*/  STG.E.U16 desc[UR4][R52.64], R120 ;  /* 0x0000007834007986 */ /* 0x0001e2000c101504 */
[----:B----4-:R-:W-:-:S04]  /*48410*/  IADD3 R46, P0, R58, R2, RZ ;  /* 0x000000023a2e7210 */ /* 0x010fc80007f1e0ff */
[-C--:B------:R-:W-:Y:S01]  /*48420*/  LEA.HI.X.SX32 R47, R47, R3.reuse, 0x1, P0 ;  /* 0x000000032f2f7211 */ /* 0x080fe200000f0eff */
[----:B0-----:R-:W0:Y:S01]  /*48430*/  LDC R53, c[0x0][0x278] ;  /* 0x00009e00ff357b82 */ /* 0x001e220000000800 */
[----:B------:R-:W-:Y:S02]  /*48440*/  PRMT R120, R120, 0x7632, R120 ;  /* 0x0000763278787816 */ /* 0x000fe40000000078 */
[----:B------:R-:W-:-:S03]  /*48450*/  LEA.HI.X.SX32 R49, R246, R3, 0x1, P3 ;  /* 0x00000003f6317211 */ /* 0x000fc600018f0eff */
[----:B------:R4:W-:Y:S02]  /*48460*/  STG.E.U16 desc[UR4][R46.64], R120 ;  /* 0x000000782e007986 */ /* 0x0009e4000c101504 */
[----:B----4-:R-:W-:-:S04]  /*48470*/  IADD3 R46, P3, R59, R2, RZ ;  /* 0x000000023b2e7210 */ /* 0x010fc80007f7e0ff */
[----:B------:R-:W-:Y:S02]  /*48480*/  LEA.HI.X.SX32 R47, R90, R3, 0x1, P3 ;  /* 0x000000035a2f7211 */ /* 0x000fe400018f0eff */
[----:B------:R-:W4:Y:S01]  /*48490*/  LDC R90, c[0x0][0x278] ;  /* 0x00009e00ff5a7b82 */ /* 0x000f220000000800 */
[----:B------:R-:W-:Y:S02]  /*484a0*/  IMAD R56, R86, 0x1f6, RZ ;  /* 0x000001f656387824 */ /* 0x000fe400078e02ff */
[----:B------:R-:W-:-:S05]  /*484b0*/  IMAD R51, R89, 0xfb, RZ ;  /* 0x000000fb59337824 */ /* 0x000fca00078e02ff */
[----:B------:R-:W1:Y:S01]  /*484c0*/  LDC R86, c[0x0][0x278] ;  /* 0x00009e00ff567b82 */ /* 0x000e620000000800 */
[----:B------:R-:W-:Y:S02]  /*484d0*/  IADD3 R50, P4, R56, R2, RZ ;  /* 0x0000000238327210 */ /* 0x000fe40007f9e0ff */
[----:B------:R-:W-:Y:S02]  /*484e0*/  PRMT R52, R121, 0x7632, R52 ;  /* 0x0000763279347816 */ /* 0x000fe40000000034 */
[----:B------:R-:W-:Y:S01]  /*484f0*/  LEA.HI.X.SX32 R51, R51, R3, 0x1, P4 ;  /* 0x0000000333337211 */ /* 0x000fe200020f0eff */
[----:B------:R-:W-:Y:S01]  /*48500*/  IMAD R62, R62, 0x1fe, RZ ;  /* 0x000001fe3e3e7824 */ /* 0x000fe200078e02ff */
[----:B------:R0:W-:Y:S01]  /*48510*/  STG.E.U16 desc[UR4][R48.64], R121 ;  /* 0x0000007930007986 */ /* 0x0001e2000c101504 */
[----:B------:R-:W1:Y:S03]  /*48520*/  LDC R89, c[0x0][0x278] ;  /* 0x00009e00ff597b82 */ /* 0x000e660000000800 */
[----:B------:R3:W-:Y:S01]  /*48530*/  STG.E.U16 desc[UR4][R50.64], R52 ;  /* 0x0000003432007986 */ /* 0x0007e2000c101504 */
[----:B----4-:R-:W-:-:S02]  /*48540*/  IMAD R90, R90, 0xfe, RZ ;  /* 0x000000fe5a5a7824 */ /* 0x010fc400078e02ff */
[----:B0-----:R-:W-:Y:S01]  /*48550*/  IMAD R49, R53, 0xfd, RZ ;  /* 0x000000fd35317824 */ /* 0x001fe200078e02ff */
[----:B------:R-:W-:Y:S01]  /*48560*/  IADD3 R48, P0, R60, R2, RZ ;  /* 0x000000023c307210 */ /* 0x000fe20007f1e0ff */
[----:B------:R0:W-:Y:S01]  /*48570*/  STG.E.U16 desc[UR4][R46.64], R122 ;  /* 0x0000007a2e007986 */ /* 0x0001e2000c101504 */
[----:B---3--:R-:W-:Y:S02]  /*48580*/  LEA R53, R88, -R88, 0x8 ;  /* 0x8000005858357211 */ /* 0x008fe400078e40ff */
[-C--:B------:R-:W-:Y:S01]  /*48590*/  IADD3 R50, P3, R61, R2.reuse, RZ ;  /* 0x000000023d327210 */ /* 0x080fe20007f7e0ff */
[----:B------:R-:W3:Y:S01]  /*485a0*/  LDC R88, c[0x0][0x278] ;  /* 0x00009e00ff587b82 */ /* 0x000ee20000000800 */
[----:B------:R-:W-:Y:S02]  /*485b0*/  IADD3 R52, P4, R62, R2, RZ ;  /* 0x000000023e347210 */ /* 0x000fe40007f9e0ff */
[-C--:B------:R-:W-:Y:S02]  /*485c0*/  LEA.HI.X.SX32 R49, R49, R3.reuse, 0x1, P0 ;  /* 0x0000000331317211 */ /* 0x080fe400000f0eff */
[----:B------:R-:W-:-:S02]  /*485d0*/  LEA.HI.X.SX32 R51, R90, R3, 0x1, P3 ;  /* 0x000000035a337211 */ /* 0x000fc400018f0eff */
[----:B0-----:R-:W-:Y:S01]  /*485e0*/  PRMT R122, R122, 0x7632, R122 ;  /* 0x000076327a7a7816 */ /* 0x001fe2000000007a */
[----:B------:R-:W0:Y:S01]  /*485f0*/  LDC R90, c[0x0][0x278] ;  /* 0x00009e00ff5a7b82 */ /* 0x000e220000000800 */
[----:B------:R-:W-:Y:S02]  /*48600*/  LEA.HI.X.SX32 R53, R53, R3, 0x1, P4 ;  /* 0x0000000335357211 */ /* 0x000fe400020f0eff */
[----:B------:R-:W-:Y:S01]  /*48610*/  PRMT R46, R123, 0x7632, R46 ;  /* 0x000076327b2e7816 */ /* 0x000fe2000000002e */
[----:B------:R-:W-:Y:S01]  /*48620*/  STG.E.U16 desc[UR4][R48.64], R122 ;  /* 0x0000007a30007986 */ /* 0x000fe2000c101504 */
[----:B-1----:R-:W-:-:S03]  /*48630*/  SHF.L.U32 R47, R86, 0x8, RZ ;  /* 0x00000008562f7819 */ /* 0x002fc600000006ff */
[----:B------:R1:W-:Y:S01]  /*48640*/  STG.E.U16 desc[UR4][R50.64], R123 ;  /* 0x0000007b32007986 */ /* 0x0003e2000c101504 */
[----:B------:R-:W4:Y:S03]  /*48650*/  LDC R86, c[0x0][0x278] ;  /* 0x00009e00ff567b82 */ /* 0x000f260000000800 */
[----:B------:R1:W-:Y:S02]  /*48660*/  STG.E.U16 desc[UR4][R52.64], R46 ;  /* 0x0000002e34007986 */ /* 0x0003e4000c101504 */
[----:B-1----:R-:W-:Y:S02]  /*48670*/  IMAD R50, R96, 0x204, RZ ;  /* 0x0000020460327824 */ /* 0x002fe400078e02ff */
[----:B------:R-:W-:Y:S01]  /*48680*/  IMAD R48, R87, 0x202, RZ ;  /* 0x0000020257307824 */ /* 0x000fe200078e02ff */
[----:B------:R-:W-:Y:S02]  /*48690*/  LEA R49, R92, R92, 0x8 ;  /* 0x0000005c5c317211 */ /* 0x000fe400078e40ff */
[-C--:B------:R-:W-:Y:S01]  /*486a0*/  LEA R46, P3, R93, R2.reuse, 0x9 ;  /* 0x000000025d2e7211 */ /* 0x080fe200078648ff */
[----:B------:R-:W-:Y:S01]  /*486b0*/  IMAD R52, R94, 0x206, RZ ;  /* 0x000002065e347824 */ /* 0x000fe200078e02ff */
[-C--:B------:R-:W-:Y:S01]  /*486c0*/  IADD3 R48, P0, R48, R2.reuse, RZ ;  /* 0x0000000230307210 */ /* 0x080fe20007f1e0ff */
[----:B------:R-:W-:Y:S01]  /*486d0*/  IMAD R53, R97, 0x103, RZ ;  /* 0x0000010361357824 */ /* 0x000fe200078e02ff */
[----:B------:R-:W-:Y:S01]  /*486e0*/  LEA.HI.X.SX32 R47, R47, R3, 0x1, P3 ;  /* 0x000000032f2f7211 */ /* 0x000fe200018f0eff */
[----:B------:R-:W1:Y:S01]  /*486f0*/  LDC R87, c[0x0][0x278] ;  /* 0x00009e00ff577b82 */ /* 0x000e620000000800 */
[----:B------:R-:W-:-:S04]  /*48700*/  IADD3 R50, P3, R50, R2, RZ ;  /* 0x0000000232327210 */ /* 0x000fc80007f7e0ff */
[----:B------:R-:W-:-:S03]  /*48710*/  LEA.HI.X.SX32 R51, R98, R3, 0x1, P3 ;  /* 0x0000000362337211 */ /* 0x000fc600018f0eff */
[----:B------:R-:W3:Y:S01]  /*48720*/  LDC R98, c[0x0][0x278] ;  /* 0x00009e00ff627b82 */ /* 0x000ee20000000800 */
[----:B------:R-:W-:Y:S01]  /*48730*/  IADD3 R52, P4, R52, R2, RZ ;  /* 0x0000000234347210 */ /* 0x000fe20007f9e0ff */
[----:B------:R0:W-:Y:S01]  /*48740*/  STG.E.U16 desc[UR4][R46.64], R124 ;  /* 0x0000007c2e007986 */ /* 0x0001e2000c101504 */
[-C--:B------:R-:W-:Y:S02]  /*48750*/  LEA.HI.X.SX32 R49, R49, R3.reuse, 0x1, P0 ;  /* 0x0000000331317211 */ /* 0x080fe400000f0eff */
[----:B------:R-:W-:-:S03]  /*48760*/  LEA.HI.X.SX32 R53, R53, R3, 0x1, P4 ;  /* 0x0000000335357211 */ /* 0x000fc600020f0eff */
[----:B------:R-:W4:Y:S01]  /*48770*/  LDC R94, c[0x0][0x278] ;  /* 0x00009e00ff5e7b82 */ /* 0x000f220000000800 */
[----:B0-----:R-:W-:Y:S02]  /*48780*/  PRMT R124, R124, 0x7632, R124 ;  /* 0x000076327c7c7816 */ /* 0x001fe4000000007c */
[----:B------:R-:W-:-:S05]  /*48790*/  PRMT R46, R125, 0x7632, R46 ;  /* 0x000076327d2e7816 */ /* 0x000fca000000002e */
[----:B------:R-:W0:Y:S01]  /*487a0*/  LDC R93, c[0x0][0x278] ;  /* 0x00009e00ff5d7b82 */ /* 0x000e220000000800 */
[----:B------:R-:W-:Y:S04]  /*487b0*/  STG.E.U16 desc[UR4][R48.64], R124 ;  /* 0x0000007c30007986 */ /* 0x000fe8000c101504 */
[----:B------:R-:W-:Y:S03]  /*487c0*/  STG.E.U16 desc[UR4][R50.64], R125 ;  /* 0x0000007d32007986 */ /* 0x000fe6000c101504 */
[----:B------:R-:W0:Y:S01]  /*487d0*/  LDC R92, c[0x0][0x278] ;  /* 0x00009e00ff5c7b82 */ /* 0x000e220000000800 */
[----:B------:R1:W-:Y:S01]  /*487e0*/  STG.E.U16 desc[UR4][R52.64], R46 ;  /* 0x0000002e34007986 */ /* 0x0003e2000c101504 */
[----:B---3--:R-:W-:-:S06]  /*487f0*/  IMAD R98, R98, 0x104, RZ ;  /* 0x0000010462627824 */ /* 0x008fcc00078e02ff */
[----:B------:R-:W3:Y:S01]  /*48800*/  LDC R96, c[0x0][0x278] ;  /* 0x00009e00ff607b82 */ /* 0x000ee20000000800 */
[----:B-1----:R-:W-:Y:S02]  /*48810*/  IMAD R46, R89, 0x208, RZ ;  /* 0x00000208592e7824 */ /* 0x002fe400078e02ff */
[----:B------:R-:W-:-:S05]  /*48820*/  IMAD R50, R91, 0x20c, RZ ;  /* 0x0000020c5b327824 */ /* 0x000fca00078e02ff */
[----:B------:R-:W1:Y:S01]  /*48830*/  LDC R97, c[0x0][0x278] ;  /* 0x00009e00ff617b82 */ /* 0x000e620000000800 */
[----:B------:R-:W-:-:S04]  /*48840*/  IADD3 R46, P0, R46, R2, RZ ;  /* 0x000000022e2e7210 */ /* 0x000fc80007f1e0ff */
[----:B------:R-:W-:-:S03]  /*48850*/  LEA.HI.X.SX32 R47, R98, R3, 0x1, P0 ;  /* 0x00000003622f7211 */ /* 0x000fc600000f0eff */
[----:B------:R-:W4:Y:S01]  /*48860*/  LDC R98, c[0x0][0x278] ;  /* 0x00009e00ff627b82 */ /* 0x000f220000000800 */
[----:B------:R-:W-:Y:S01]  /*48870*/  IADD3 R50, P4, R50, R2, RZ ;  /* 0x0000000232327210 */ /* 0x000fe20007f9e0ff */
[----:B------:R-:W-:Y:S02]  /*48880*/  IMAD R48, R90, 0x20a, RZ ;  /* 0x0000020a5a307824 */ /* 0x000fe400078e02ff */
[----:B------:R-:W-:-:S03]  /*48890*/  IMAD R49, R95, 0x105, RZ ;  /* 0x000001055f317824 */ /* 0x000fc600078e02ff */
[----:B------:R-:W-:Y:S02]  /*488a0*/  IADD3 R48, P3, R48, R2, RZ ;  /* 0x0000000230307210 */ /* 0x000fe40007f7e0ff */
[----:B------:R-:W-:Y:S01]  /*488b0*/  PRMT R52, R126, 0x7632, R52 ;  /* 0x000076327e347816 */ /* 0x000fe20000000034 */
[----:B------:R-:W-:Y:S01]  /*488c0*/  STG.E.U16 desc[UR4][R46.64], R126 ;  /* 0x0000007e2e007986 */ /* 0x000fe2000c101504 */
[----:B------:R-:W0:Y:S08]  /*488d0*/  LDC R89, c[0x0][0x278] ;  /* 0x00009e00ff597b82 */ /* 0x000e300000000800 */
[----:B------:R-:W2:Y:S01]  /*488e0*/  LDC R91, c[0x0][0x278] ;  /* 0x00009e00ff5b7b82 */ /* 0x000ea20000000800 */
[----:B----4-:R-:W-:Y:S01]  /*488f0*/  IMAD R98, R98, 0x106, RZ ;  /* 0x0000010662627824 */ /* 0x010fe200078e02ff */
[----:B------:R-:W-:-:S06]  /*48900*/  PRMT R53, R127, 0x7632, R53 ;  /* 0x000076327f357816 */ /* 0x000fcc0000000035 */
[----:B------:R-:W4:Y:S01]  /*48910*/  LDC R90, c[0x0][0x278] ;  /* 0x00009e00ff5a7b82 */ /* 0x000f220000000800 */
[----:B------:R-:W-:-:S07]  /*48920*/  LEA.HI.X.SX32 R51, R98, R3, 0x1, P4 ;  /* 0x0000000362337211 */ /* 0x000fce00020f0eff */
[----:B------:R-:W3:Y:S01]  /*48930*/  LDC R98, c[0x0][0x278] ;  /* 0x00009e00ff627b82 */ /* 0x000ee20000000800 */
[----:B------:R-:W-:-:S05]  /*48940*/  LEA.HI.X.SX32 R49, R49, R3, 0x1, P3 ;  /* 0x0000000331317211 */ /* 0x000fca00018f0eff */
[----:B------:R1:W-:Y:S02]  /*48950*/  STG.E.U16 desc[UR4][R48.64], R52 ;  /* 0x0000003430007986 */ /* 0x0003e4000c101504 */
[----:B------:R-:W4:Y:S01]  /*48960*/  LDC R95, c[0x0][0x278] ;  /* 0x00009e00ff5f7b82 */ /* 0x000f220000000800 */
[----:B-1----:R-:W-:Y:S02]  /*48970*/  IMAD R48, R87, 0x210, RZ ;  /* 0x0000021057307824 */ /* 0x002fe400078e02ff */
[----:B---3--:R-:W-:-:S03]  /*48980*/  IMAD R98, R98, 0x108, RZ ;  /* 0x0000010862627824 */ /* 0x008fc600078e02ff */
[-C--:B------:R-:W-:Y:S01]  /*48990*/  IADD3 R48, P0, R48, R2.reuse, RZ ;  /* 0x0000000230307210 */ /* 0x080fe20007f1e0ff */
[----:B------:R-:W-:Y:S01]  /*489a0*/  IMAD R46, R86, 0x20e, RZ ;  /* 0x0000020e562e7824 */ /* 0x000fe200078e02ff */
[----:B------:R0:W-:Y:S01]  /*489b0*/  STG.E.U16 desc[UR4][R50.64], R127 ;  /* 0x0000007f32007986 */ /* 0x0001e2000c101504 */
[----:B------:R-:W-:Y:S01]  /*489c0*/  IMAD R47, R88, 0x107, RZ ;  /* 0x00000107582f7824 */ /* 0x000fe200078e02ff */
[----:B------:R-:W-:Y:S01]  /*489d0*/  LEA.HI.X.SX32 R49, R98, R3, 0x1, P0 ;  /* 0x0000000362317211 */ /* 0x000fe200000f0eff */
[----:B------:R-:W-:Y:S01]  /*489e0*/  IMAD R52, R94, 0x214, RZ ;  /* 0x000002145e347824 */ /* 0x000fe200078e02ff */
[----:B------:R-:W1:Y:S01]  /*489f0*/  LDC R98, c[0x0][0x278] ;  /* 0x00009e00ff627b82 */ /* 0x000e620000000800 */
[----:B------:R-:W-:-:S04]  /*48a00*/  IADD3 R46, P3, R46, R2, RZ ;  /* 0x000000022e2e7210 */ /* 0x000fc80007f7e0ff */
[-C--:B------:R-:W-:Y:S01]  /*48a10*/  LEA.HI.X.SX32 R47, R47, R3.reuse, 0x1, P3 ;  /* 0x000000032f2f7211 */ /* 0x080fe200018f0eff */
[----:B0-----:R-:W-:Y:S02]  /*48a20*/  IMAD R50, R89, 0x212, RZ ;  /* 0x0000021259327824 */ /* 0x001fe400078e02ff */
[----:B------:R-:W0:Y:S01]  /*48a30*/  LDC R86, c[0x0][0x278] ;  /* 0x00009e00ff567b82 */ /* 0x000e220000000800 */
[----:B--2---:R-:W-:Y:S01]  /*48a40*/  IMAD R51, R91, 0x109, RZ ;  /* 0x000001095b337824 */ /* 0x004fe200078e02ff */
[-C--:B------:R-:W-:Y:S02]  /*48a50*/  IADD3 R52, P4, R52, R2.reuse, RZ ;  /* 0x0000000234347210 */ /* 0x080fe40007f9e0ff */
[----:B------:R-:W-:Y:S01]  /*48a60*/  IADD3 R50, P3, R50, R2, RZ ;  /* 0x0000000232327210 */ /* 0x000fe20007f7e0ff */
[----:B------:R2:W-:Y:S03]  /*48a70*/  STG.E.U16 desc[UR4][R46.64], R53 ;  /* 0x000000352e007986 */ /* 0x0005e6000c101504 */
[----:B------:R-:W-:Y:S01]  /*48a80*/  LEA.HI.X.SX32 R51, R51, R3, 0x1, P3 ;  /* 0x0000000333337211 */ /* 0x000fe200018f0eff */
[----:B------:R-:W3:Y:S01]  /*48a90*/  LDC R87, c[0x0][0x278] ;  /* 0x00009e00ff577b82 */ /* 0x000ee20000000800 */
[----:B-1----:R-:W-:Y:S01]  /*48aa0*/  IMAD R98, R98, 0x10a, RZ ;  /* 0x0000010a62627824 */ /* 0x002fe200078e02ff */
[----:B--2---:R-:W-:-:S06]  /*48ab0*/  PRMT R46, R128, 0x7632, R46 ;  /* 0x00007632802e7816 */ /* 0x004fcc000000002e */
[----:B------:R-:W1:Y:S01]  /*48ac0*/  LDC R89, c[0x0][0x278] ;  /* 0x00009e00ff597b82 */ /* 0x000e620000000800 */
[----:B------:R-:W-:Y:S01]  /*48ad0*/  LEA.HI.X.SX32 R53, R98, R3, 0x1, P4 ;  /* 0x0000000362357211 */ /* 0x000fe200020f0eff */
[----:B------:R-:W-:Y:S04]  /*48ae0*/  STG.E.U16 desc[UR4][R48.64], R128 ;  /* 0x0000008030007986 */ /* 0x000fe8000c101504 */
[----:B------:R-:W-:Y:S02]  /*48af0*/  STG.E.U16 desc[UR4][R50.64], R46 ;  /* 0x0000002e32007986 */ /* 0x000fe4000c101504 */
[----:B------:R-:W2:Y:S02]  /*48b00*/  LDC R98, c[0x0][0x278] ;  /* 0x00009e00ff627b82 */ /* 0x000ea40000000800 */
[----:B------:R4:W-:Y:S06]  /*48b10*/  STG.E.U16 desc[UR4][R52.64], R129 ;  /* 0x0000008134007986 */ /* 0x0009ec000c101504 */
[----:B------:R-:W3:Y:S08]  /*48b20*/  LDC R91, c[0x0][0x278] ;  /* 0x00009e00ff5b7b82 */ /* 0x000ef00000000800 */
[----:B----4-:R-:W4:Y:S01]  /*48b30*/  LDC R53, c[0x0][0x278] ;  /* 0x00009e00ff357b82 */ /* 0x010f220000000800 */
[----:B------:R-:W-:-:S02]  /*48b40*/  IMAD R46, R90, 0x216, RZ ;  /* 0x000002165a2e7824 */ /* 0x000fc400078e02ff */
[----:B------:R-:W-:-:S03]  /*48b50*/  IMAD R47, R95, 0x10b, RZ ;  /* 0x0000010b5f2f7824 */ /* 0x000fc600078e02ff */
[-C--:B------:R-:W-:Y:S01]  /*48b60*/  IADD3 R46, P0, R46, R2.reuse, RZ ;  /* 0x000000022e2e7210 */ /* 0x080fe20007f1e0ff */
[----:B------:R-:W-:Y:S01]  /*48b70*/  IMAD R48, R93, 0x218, RZ ;  /* 0x000002185d307824 */ /* 0x000fe200078e02ff */
[----:B------:R-:W-:Y:S01]  /*48b80*/  PRMT R129, R129, 0x7632, R129 ;  /* 0x0000763281817816 */ /* 0x000fe20000000081 */
[----:B------:R-:W3:Y:S01]  /*48b90*/  LDC R90, c[0x0][0x278] ;  /* 0x00009e00ff5a7b82 */ /* 0x000ee20000000800 */
[-C--:B------:R-:W-:Y:S01]  /*48ba0*/  LEA.HI.X.SX32 R47, R47, R3.reuse, 0x1, P0 ;  /* 0x000000032f2f7211 */ /* 0x080fe200000f0eff */
[----:B------:R-:W-:Y:S01]  /*48bb0*/  IMAD R50, R92, 0x21a, RZ ;  /* 0x0000021a5c327824 */ /* 0x000fe200078e02ff */
[-C--:B------:R-:W-:Y:S01]  /*48bc0*/  IADD3 R48, P3, R48, R2.reuse, RZ ;  /* 0x0000000230307210 */ /* 0x080fe20007f7e0ff */
[----:B--2---:R-:W-:Y:S02]  /*48bd0*/  IMAD R98, R98, 0x10c, RZ ;  /* 0x0000010c62627824 */ /* 0x004fe400078e02ff */
[----:B------:R4:W-:Y:S01]  /*48be0*/  STG.E.U16 desc[UR4][R46.64], R129 ;  /* 0x000000812e007986 */ /* 0x0009e2000c101504 */
[----:B------:R-:W-:Y:S01]  /*48bf0*/  IMAD R51, R96, 0x10d, RZ ;  /* 0x0000010d60337824 */ /* 0x000fe200078e02ff */
[----:B------:R-:W-:Y:S01]  /*48c00*/  IADD3 R50, P4, R50, R2, RZ ;  /* 0x0000000232327210 */ /* 0x000fe20007f9e0ff */
[----:B------:R-:W-:Y:S01]  /*48c10*/  IMAD R100, R100, 0x10e, RZ ;  /* 0x0000010e64647824 */ /* 0x000fe200078e02ff */
[-C--:B------:R-:W-:Y:S01]  /*48c20*/  LEA.HI.X.SX32 R49, R98, R3.reuse, 0x1, P3 ;  /* 0x0000000362317211 */ /* 0x080fe200018f0eff */
[----:B------:R-:W2:Y:S01]  /*48c30*/  LDC R88, c[0x0][0x278] ;  /* 0x00009e00ff587b82 */ /* 0x000ea20000000800 */
[----:B----4-:R-:W-:Y:S01]  /*48c40*/  IMAD R46, R53, 0x21c, RZ ;  /* 0x0000021c352e7824 */ /* 0x010fe200078e02ff */
[----:B------:R-:W-:-:S06]  /*48c50*/  LEA.HI.X.SX32 R51, R51, R3, 0x1, P4 ;  /* 0x0000000333337211 */ /* 0x000fcc00020f0eff */
[----:B------:R-:W4:Y:S01]  /*48c60*/  LDC R94, c[0x0][0x278] ;  /* 0x00009e00ff5e7b82 */ /* 0x000f220000000800 */
[----:B------:R-:W-:Y:S02]  /*48c70*/  IADD3 R46, P3, R46, R2, RZ ;  /* 0x000000022e2e7210 */ /* 0x000fe40007f7e0ff */
[----:B------:R-:W-:Y:S02]  /*48c80*/  PRMT R52, R130, 0x7632, R52 ;  /* 0x0000763282347816 */ /* 0x000fe40000000034 */
[----:B------:R-:W-:-:S03]  /*48c90*/  LEA.HI.X.SX32 R47, R100, R3, 0x1, P3 ;  /* 0x00000003642f7211 */ /* 0x000fc600018f0eff */
[----:B------:R-:W4:Y:S01]  /*48ca0*/  LDC R98, c[0x0][0x278] ;  /* 0x00009e00ff627b82 */ /* 0x000f220000000800 */
[----:B------:R0:W-:Y:S04]  /*48cb0*/  STG.E.U16 desc[UR4][R48.64], R130 ;  /* 0x0000008230007986 */ /* 0x0001e8000c101504 */
[----:B------:R1:W-:Y:S03]  /*48cc0*/  STG.E.U16 desc[UR4][R50.64], R52 ;  /* 0x0000003432007986 */ /* 0x0003e6000c101504 */
[----:B------:R-:W2:Y:S01]  /*48cd0*/  LDC R100, c[0x0][0x278] ;  /* 0x00009e00ff647b82 */ /* 0x000ea20000000800 */
[----:B0-----:R-:W-:-:S07]  /*48ce0*/  IMAD R48, R86, 0x21e, RZ ;  /* 0x0000021e56307824 */ /* 0x001fce00078e02ff */
[----:B------:R-:W0:Y:S01]  /*48cf0*/  LDC R96, c[0x0][0x278] ;  /* 0x00009e00ff607b82 */ /* 0x000e220000000800 */
[----:B-1----:R-:W-:Y:S02]  /*48d00*/  IMAD R50, R89, 0x220, RZ ;  /* 0x0000022059327824 */ /* 0x002fe400078e02ff */
[----:B---3--:R-:W-:Y:S01]  /*48d10*/  IMAD R52, R91, 0x222, RZ ;  /* 0x000002225b347824 */ /* 0x008fe200078e02ff */
[-C--:B------:R-:W-:Y:S01]  /*48d20*/  IADD3 R48, P0, R48, R2.reuse, RZ ;  /* 0x0000000230307210 */ /* 0x080fe20007f1e0ff */
[----:B------:R-:W-:Y:S01]  /*48d30*/  IMAD R49, R87, 0x10f, RZ ;  /* 0x0000010f57317824 */ /* 0x000fe200078e02ff */
[-C--:B------:R-:W-:Y:S01]  /*48d40*/  IADD3 R50, P3, R50, R2.reuse, RZ ;  /* 0x0000000232327210 */ /* 0x080fe20007f7e0ff */
[----:B------:R-:W-:Y:S01]  /*48d50*/  IMAD R53, R90, 0x111, RZ ;  /* 0x000001115a357824 */ /* 0x000fe200078e02ff */
[----:B------:R-:W-:Y:S01]  /*48d60*/  IADD3 R52, P4, R52, R2, RZ ;  /* 0x0000000234347210 */ /* 0x000fe20007f9e0ff */
[----:B------:R1:W-:Y:S01]  /*48d70*/  STG.E.U16 desc[UR4][R46.64], R131 ;  /* 0x000000832e007986 */ /* 0x0003e2000c101504 */
[----:B------:R-:W-:Y:S01]  /*48d80*/  LEA.HI.X.SX32 R49, R49, R3, 0x1, P0 ;  /* 0x0000000331317211 */ /* 0x000fe200000f0eff */
[----:B------:R-:W3:Y:S01]  /*48d90*/  LDC R87, c[0x0][0x278] ;  /* 0x00009e00ff577b82 */ /* 0x000ee20000000800 */
[----:B------:R-:W-:-:S02]  /*48da0*/  PRMT R86, R131, 0x7632, R86 ;  /* 0x0000763283567816 */ /* 0x000fc40000000056 */
[-C--:B------:R-:W-:Y:S02]  /*48db0*/  LEA.HI.X.SX32 R51, R247, R3.reuse, 0x1, P3 ;  /* 0x00000003f7337211 */ /* 0x080fe400018f0eff */
[----:B------:R-:W-:Y:S01]  /*48dc0*/  LEA.HI.X.SX32 R53, R53, R3, 0x1, P4 ;  /* 0x0000000335357211 */ /* 0x000fe200020f0eff */
[----:B------:R4:W-:Y:S01]  /*48dd0*/  STG.E.U16 desc[UR4][R48.64], R86 ;  /* 0x0000005630007986 */ /* 0x0009e2000c101504 */
[----:B--2---:R-:W-:Y:S01]  /*48de0*/  IMAD R100, R100, 0x112, RZ ;  /* 0x0000011264647824 */ /* 0x004fe200078e02ff */
[----:B------:R-:W2:Y:S01]  /*48df0*/  LDC R90, c[0x0][0x278] ;  /* 0x00009e00ff5a7b82 */ /* 0x000ea20000000800 */
[----:B-1----:R-:W-:Y:S01]  /*48e00*/  PRMT R46, R132, 0x7632, R46 ;  /* 0x00007632842e7816 */ /* 0x002fe2000000002e */
[----:B------:R-:W-:Y:S04]  /*48e10*/  STG.E.U16 desc[UR4][R50.64], R132 ;  /* 0x0000008432007986 */ /* 0x000fe8000c101504 */
[----:B------:R1:W-:Y:S02]  /*48e20*/  STG.E.U16 desc[UR4][R52.64], R46 ;  /* 0x0000002e34007986 */ /* 0x0003e4000c101504 */
[----:B------:R-:W2:Y:S08]  /*48e30*/  LDC R93, c[0x0][0x278] ;  /* 0x00009e00ff5d7b82 */ /* 0x000eb00000000800 */
[----:B----4-:R-:W4:Y:S01]  /*48e40*/  LDC R86, c[0x0][0x278] ;  /* 0x00009e00ff567b82 */ /* 0x010f220000000800 */
[----:B-1----:R-:W-:-:S05]  /*48e50*/  IMAD R46, R88, 0x224, RZ ;  /* 0x00000224582e7824 */ /* 0x002fca00078e02ff */
[----:B------:R-:W-:Y:S01]  /*48e60*/  IADD3 R46, P3, R46, R2, RZ ;  /* 0x000000022e2e7210 */ /* 0x000fe20007f7e0ff */
[----:B------:R-:W-:Y:S01]  /*48e70*/  IMAD R50, R97, 0x228, RZ ;  /* 0x0000022861327824 */ /* 0x000fe200078e02ff */
[----:B------:R-:W1:Y:S02]  /*48e80*/  LDC R92, c[0x0][0x278] ;  /* 0x00009e00ff5c7b82 */ /* 0x000e640000000800 */
[----:B------:R-:W-:-:S06]  /*48e90*/  LEA.HI.X.SX32 R47, R100, R3, 0x1, P3 ;  /* 0x00000003642f7211 */ /* 0x000fcc00018f0eff */
[----:B------:R-:W2:Y:S01]  /*48ea0*/  LDC R100, c[0x0][0x278] ;  /* 0x00009e00ff647b82 */ /* 0x000ea20000000800 */
[----:B------:R-:W-:Y:S01]  /*48eb0*/  IADD3 R50, P3, R50, R2, RZ ;  /* 0x0000000232327210 */ /* 0x000fe20007f7e0ff */
[----:B------:R-:W-:Y:S02]  /*48ec0*/  IMAD R48, R94, 0x226, RZ ;  /* 0x000002265e307824 */ /* 0x000fe400078e02ff */
[----:B------:R-:W-:Y:S02]  /*48ed0*/  IMAD R52, R98, 0x22a, RZ ;  /* 0x0000022a62347824 */ /* 0x000fe400078e02ff */
[----:B0-----:R-:W-:Y:S02]  /*48ee0*/  IMAD R49, R96, 0x113, RZ ;  /* 0x0000011360317824 */ /* 0x001fe400078e02ff */
[----:B---3--:R-:W-:Y:S01]  /*48ef0*/  IMAD R53, R87, 0x115, RZ ;  /* 0x0000011557357824 */ /* 0x008fe200078e02ff */
[----:B------:R-:W0:Y:S01]  /*48f00*/  LDC R91, c[0x0][0x278] ;  /* 0x00009e00ff5b7b82 */ /* 0x000e220000000800 */
[----:B----4-:R-:W-:-:S07]  /*48f10*/  IMAD R86, R86, 0x22c, RZ ;  /* 0x0000022c56567824 */ /* 0x010fce00078e02ff */
[----:B------:R-:W3:Y:S01]  /*48f20*/  LDC R95, c[0x0][0x278] ;  /* 0x00009e00ff5f7b82 */ /* 0x000ee20000000800 */
[----:B--2---:R-:W-:Y:S01]  /*48f30*/  IMAD R100, R100, 0x114, RZ ;  /* 0x0000011464647824 */ /* 0x004fe200078e02ff */
[-C--:B------:R-:W-:Y:S01]  /*48f40*/  IADD3 R48, P0, R48, R2.reuse, RZ ;  /* 0x0000000230307210 */ /* 0x080fe20007f1e0ff */
[----:B------:R2:W-:Y:S01]  /*48f50*/  STG.E.U16 desc[UR4][R46.64], R133 ;  /* 0x000000852e007986 */ /* 0x0005e2000c101504 */
[----:B------:R-:W-:-:S04]  /*48f60*/  IADD3 R52, P4, R52, R2, RZ ;  /* 0x0000000234347210 */ /* 0x000fc80007f9e0ff */
[----:B------:R-:W4:Y:S01]  /*48f70*/  LDC R87, c[0x0][0x278] ;  /* 0x00009e00ff577b82 */ /* 0x000f220000000800 */
[----:B------:R-:W-:-:S07]  /*48f80*/  LEA.HI.X.SX32 R51, R100, R3, 0x1, P3 ;  /* 0x0000000364337211 */ /* 0x000fce00018f0eff */
[----:B------:R-:W1:Y:S01]  /*48f90*/  LDC R100, c[0x0][0x278] ;  /* 0x00009e00ff647b82 */ /* 0x000e620000000800 */
[-C--:B------:R-:W-:Y:S02]  /*48fa0*/  LEA.HI.X.SX32 R49, R49, R3.reuse, 0x1, P0 ;  /* 0x0000000331317211 */ /* 0x080fe400000f0eff */
[----:B--2---:R-:W-:Y:S02]  /*48fb0*/  PRMT R133, R133, 0x7632, R133 ;  /* 0x0000763285857816 */ /* 0x004fe40000000085 */
[----:B------:R-:W-:Y:S02]  /*48fc0*/  LEA.HI.X.SX32 R53, R53, R3, 0x1, P4 ;  /* 0x0000000335357211 */ /* 0x000fe400020f0eff */
[----:B------:R-:W-:Y:S01]  /*48fd0*/  PRMT R46, R134, 0x7632, R46 ;  /* 0x00007632862e7816 */ /* 0x000fe2000000002e */
[----:B------:R-:W-:Y:S01]  /*48fe0*/  STG.E.U16 desc[UR4][R48.64], R133 ;  /* 0x0000008530007986 */ /* 0x000fe2000c101504 */
[----:B------:R-:W2:Y:S03]  /*48ff0*/  LDC R88, c[0x0][0x278] ;  /* 0x00009e00ff587b82 */ /* 0x000ea60000000800 */
[----:B------:R-:W-:Y:S04]  /*49000*/  STG.E.U16 desc[UR4][R50.64], R134 ;  /* 0x0000008632007986 */ /* 0x000fe8000c101504 */
[----:B------:R0:W-:Y:S01]  /*49010*/  STG.E.U16 desc[UR4][R52.64], R46 ;  /* 0x0000002e34007986 */ /* 0x0001e2000c101504 */
[----:B------:R-:W2:Y:S01]  /*49020*/  LDC R89, c[0x0][0x278] ;  /* 0x00009e00ff597b82 */ /* 0x000ea20000000800 */
[----:B-1----:R-:W-:-:S07]  /*49030*/  IMAD R100, R100, 0x116, RZ ;  /* 0x0000011664647824 */ /* 0x002fce00078e02ff */
[----:B------:R-:W1:Y:S01]  /*49040*/  LDC R94, c[0x0][0x278] ;  /* 0x00009e00ff5e7b82 */ /* 0x000e620000000800 */
[----:B0-----:R-:W-:-:S04]  /*49050*/  IADD3 R46, P3, R86, R2, RZ ;  /* 0x00000002562e7210 */ /* 0x001fc80007f7e0ff */
[----:B------:R-:W-:-:S03]  /*49060*/  LEA.HI.X.SX32 R47, R100, R3, 0x1, P3 ;  /* 0x00000003642f7211 */ /* 0x000fc600018f0eff */
[----:B------:R-:W0:Y:S01]  /*49070*/  LDC R100, c[0x0][0x278] ;  /* 0x00009e00ff647b82 */ /* 0x000e220000000800 */
[----:B------:R-:W-:Y:S02]  /*49080*/  IMAD R48, R90, 0x22e, RZ ;  /* 0x0000022e5a307824 */ /* 0x000fe400078e02ff */
[----:B------:R-:W-:Y:S02]  /*49090*/  IMAD R50, R93, 0x230, RZ ;  /* 0x000002305d327824 */ /* 0x000fe400078e02ff */
[----:B------:R-:W-:Y:S01]  /*490a0*/  IMAD R52, R92, 0x232, RZ ;  /* 0x000002325c347824 */ /* 0x000fe200078e02ff */
[-C--:B------:R-:W-:Y:S01]  /*490b0*/  IADD3 R48, P0, R48, R2.reuse, RZ ;  /* 0x0000000230307210 */ /* 0x080fe20007f1e0ff */
[----:B------:R-:W-:Y:S01]  /*490c0*/  IMAD R49, R91, 0x117, RZ ;  /* 0x000001175b317824 */ /* 0x000fe200078e02ff */
[-C--:B------:R-:W-:Y:S01]  /*490d0*/  IADD3 R50, P3, R50, R2.reuse, RZ ;  /* 0x0000000232327210 */ /* 0x080fe20007f7e0ff */
[----:B---3--:R-:W-:Y:S01]  /*490e0*/  IMAD R53, R95, 0x119, RZ ;  /* 0x000001195f357824 */ /* 0x008fe200078e02ff */
[----:B------:R-:W-:Y:S01]  /*490f0*/  IADD3 R52, P4, R52, R2, RZ ;  /* 0x0000000234347210 */ /* 0x000fe20007f9e0ff */
[----:B------:R3:W-:Y:S01]  /*49100*/  STG.E.U16 desc[UR4][R46.64], R135 ;  /* 0x000000872e007986 */ /* 0x0007e2000c101504 */
[-C--:B------:R-:W-:Y:S01]  /*49110*/  LEA.HI.X.SX32 R49, R49, R3.reuse, 0x1, P0 ;  /* 0x0000000331317211 */ /* 0x080fe200000f0eff */
[----:B----4-:R-:W-:Y:S01]  /*49120*/  IMAD R87, R87, 0x234, RZ ;  /* 0x0000023457577824 */ /* 0x010fe200078e02ff */
[----:B------:R-:W-:Y:S01]  /*49130*/  PRMT R86, R135, 0x7632, R86 ;  /* 0x0000763287567816 */ /* 0x000fe20000000056 */
[----:B--2---:R-:W-:Y:S01]  /*49140*/  IMAD R88, R88, 0x238, RZ ;  /* 0x0000023858587824 */ /* 0x004fe200078e02ff */
[-C--:B------:R-:W-:Y:S01]  /*49150*/  LEA.HI.X.SX32 R51, R245, R3.reuse, 0x1, P3 ;  /* 0x00000003f5337211 */ /* 0x080fe200018f0eff */
[----:B------:R-:W-:Y:S01]  /*49160*/  IMAD R89, R89, 0x236, RZ ;  /* 0x0000023659597824 */ /* 0x000fe200078e02ff */
[----:B------:R-:W-:Y:S01]  /*49170*/  LEA.HI.X.SX32 R53, R53, R3, 0x1, P4 ;  /* 0x0000000335357211 */ /* 0x000fe200020f0eff */
[----:B------:R-:W-:Y:S01]  /*49180*/  STG.E.U16 desc[UR4][R48.64], R86 ;  /* 0x0000005630007986 */ /* 0x000fe2000c101504 */
[----:B------:R-:W2:Y:S01]  /*49190*/  LDC R92, c[0x0][0x278] ;  /* 0x00009e00ff5c7b82 */ /* 0x000ea20000000800 */
[----:B---3--:R-:W-:-:S02]  /*491a0*/  PRMT R46, R136, 0x7632, R46 ;  /* 0x00007632882e7816 */ /* 0x008fc4000000002e */
[----:B------:R-:W-:Y:S01]  /*491b0*/  STG.E.U16 desc[UR4][R50.64], R136 ;  /* 0x0000008832007986 */ /* 0x000fe2000c101504 */
[----:B0-----:R-:W-:-:S03]  /*491c0*/  IMAD R100, R100, 0x11a, RZ ;  /* 0x0000011a64647824 */ /* 0x001fc600078e02ff */
[----:B------:R0:W-:Y:S01]  /*491d0*/  STG.E.U16 desc[UR4][R52.64], R46 ;  /* 0x0000002e34007986 */ /* 0x0001e2000c101504 */
[----:B------:R-:W3:Y:S08]  /*491e0*/  LDC R91, c[0x0][0x278] ;  /* 0x00009e00ff5b7b82 */ /* 0x000ef00000000800 */
[----:B------:R-:W4:Y:S01]  /*491f0*/  LDC R93, c[0x0][0x278] ;  /* 0x00009e00ff5d7b82 */ /* 0x000f220000000800 */
[----:B0-----:R-:W-:-:S04]  /*49200*/  IADD3 R46, P0, R87, R2, RZ ;  /* 0x00000002572e7210 */ /* 0x001fc80007f1e0ff */
[----:B------:R-:W-:-:S03]  /*49210*/  LEA.HI.X.SX32 R47, R100, R3, 0x1, P0 ;  /* 0x00000003642f7211 */ /* 0x000fc600000f0eff */
[----:B------:R-:W0:Y:S08]  /*49220*/  LDC R52, c[0x0][0x278] ;  /* 0x00009e00ff347b82 */ /* 0x000e300000000800 */
[----:B------:R-:W3:Y:S01]  /*49230*/  LDC R100, c[0x0][0x278] ;  /* 0x00009e00ff647b82 */ /* 0x000ee20000000800 */
[-C--:B------:R-:W-:Y:S01]  /*49240*/  IADD3 R50, P4, R88, R2.reuse, RZ ;  /* 0x0000000258327210 */ /* 0x080fe20007f9e0ff */
[----:B-1----:R-:W-:Y:S01]  /*49250*/  IMAD R49, R94, 0x11b, RZ ;  /* 0x0000011b5e317824 */ /* 0x002fe200078e02ff */
[----:B------:R-:W-:-:S02]  /*49260*/  IADD3 R48, P3, R89, R2, RZ ;  /* 0x0000000259307210 */ /* 0x000fc40007f7e0ff */
[----:B------:R-:W-:-:S03]  /*49270*/  PRMT R86, R137, 0x7632, R86 ;  /* 0x0000763289567816 */ /* 0x000fc60000000056 */
[----:B------:R-:W1:Y:S01]  /*49280*/  LDC R53, c[0x0][0x278] ;  /* 0x00009e00ff357b82 */ /* 0x000e620000000800 */
[----:B--2---:R-:W-:-:S07]  /*49290*/  IMAD R92, R92, 0x240, RZ ;  /* 0x000002405c5c7824 */ /* 0x004fce00078e02ff */
[----:B------:R-:W2:Y:S01]  /*492a0*/  LDC R87, c[0x0][0x278] ;  /* 0x00009e00ff577b82 */ /* 0x000ea20000000800 */
[----:B---3--:R-:W-:Y:S01]  /*492b0*/  IMAD R100, R100, 0x11c, RZ ;  /* 0x0000011c64647824 */ /* 0x008fe200078e02ff */
[----:B------:R-:W-:Y:S01]  /*492c0*/  STG.E.U16 desc[UR4][R46.64], R137 ;  /* 0x000000892e007986 */ /* 0x000fe2000c101504 */
[----:B0-----:R-:W-:-:S05]  /*492d0*/  IMAD R52, R52, 0x23c, RZ ;  /* 0x0000023c34347824 */ /* 0x001fca00078e02ff */
[----:B------:R-:W0:Y:S01]  /*492e0*/  LDC R94, c[0x0][0x278] ;  /* 0x00009e00ff5e7b82 */ /* 0x000e220000000800 */
[----:B------:R-:W-:-:S07]  /*492f0*/  LEA.HI.X.SX32 R51, R100, R3, 0x1, P4 ;  /* 0x0000000364337211 */ /* 0x000fce00020f0eff */
[----:B------:R-:W3:Y:S01]  /*49300*/  LDC R100, c[0x0][0x278] ;  /* 0x00009e00ff647b82 */ /* 0x000ee20000000800 */
[----:B------:R-:W-:-:S05]  /*49310*/  LEA.HI.X.SX32 R49, R49, R3, 0x1, P3 ;  /* 0x0000000331317211 */ /* 0x000fca00018f0eff */
[----:B------:R1:W-:Y:S01]  /*49320*/  STG.E.U16 desc[UR4][R48.64], R86 ;  /* 0x0000005630007986 */ /* 0x0003e2000c101504 */
[----:B------:R-:W-:Y:S01]  /*49330*/  IMAD R91, R91, 0x11d, RZ ;  /* 0x0000011d5b5b7824 */ /* 0x000fe200078e02ff */
[----:B------:R-:W0:Y:S01]  /*49340*/  LDC R88, c[0x0][0x278] ;  /* 0x00009e00ff587b82 */ /* 0x000e220000000800 */
[----:B----4-:R-:W-:-:S07]  /*49350*/  IMAD R93, R93, 0x23e, RZ ;  /* 0x0000023e5d5d7824 */ /* 0x010fce00078e02ff */
[----:B------:R-:W4:Y:S01]  /*49360*/  LDC R89, c[0x0][0x278] ;  /* 0x00009e00ff597b82 */ /* 0x000f220000000800 */
[----:B-1----:R-:W-:Y:S01]  /*49370*/  IADD3 R48, P0, R52, R2, RZ ;  /* 0x0000000234307210 */ /* 0x002fe20007f1e0ff */
[----:B---3--:R-:W-:-:S06]  /*49380*/  IMAD R100, R100, 0x11e, RZ ;  /* 0x0000011e64647824 */ /* 0x008fcc00078e02ff */
[----:B------:R-:W1:Y:S01]  /*49390*/  LDC R90, c[0x0][0x278] ;  /* 0x00009e00ff5a7b82 */ /* 0x000e620000000800 */
[----:B------:R-:W-:-:S07]  /*493a0*/  LEA.HI.X.SX32 R49, R100, R3, 0x1, P0 ;  /* 0x0000000364317211 */ /* 0x000fce00000f0eff */
[----:B------:R-:W3:Y:S01]  /*493b0*/  LDC R100, c[0x0][0x278] ;  /* 0x00009e00ff647b82 */ /* 0x000ee20000000800 */
[----:B------:R-:W-:Y:S01]  /*493c0*/  IMAD R53, R53, 0x23a, RZ ;  /* 0x0000023a35357824 */ /* 0x000fe200078e02ff */
[----:B------:R-:W-:-:S04]  /*493d0*/  IADD3 R52, P4, R92, R2, RZ ;  /* 0x000000025c347210 */ /* 0x000fc80007f9e0ff */
[----:B------:R-:W-:Y:S01]  /*493e0*/  IADD3 R46, P3, R53, R2, RZ ;  /* 0x00000002352e7210 */ /* 0x000fe20007f7e0ff */
[----:B------:R0:W-:Y:S01]  /*493f0*/  STG.E.U16 desc[UR4][R50.64], R138 ;  /* 0x0000008a32007986 */ /* 0x0001e2000c101504 */
[----:B--2---:R-:W-:Y:S01]  /*49400*/  IMAD R87, R87, 0x244, RZ ;  /* 0x0000024457577824 */ /* 0x004fe200078e02ff */
[----:B------:R-:W-:Y:S01]  /*49410*/  PRMT R96, R139, 0x7632, R96 ;  /* 0x000076328b607816 */ /* 0x000fe20000000060 */
[----:B----4-:R-:W-:Y:S01]  /*49420*/  IMAD R89, R89, 0x121, RZ ;  /* 0x0000012159597824 */ /* 0x010fe200078e02ff */
[----:B------:R-:W2:Y:S01]  /*49430*/  LDC R86, c[0x0][0x278] ;  /* 0x00009e00ff567b82 */ /* 0x000ea20000000800 */
[----:B---3--:R-:W-:-:S07]  /*49440*/  IMAD R100, R100, 0x120, RZ ;  /* 0x0000012064647824 */ /* 0x008fce00078e02ff */
[----:B------:R-:W3:Y:S01]  /*49450*/  LDC R92, c[0x0][0x278] ;  /* 0x00009e00ff5c7b82 */ /* 0x000ee20000000800 */
[----:B------:R-:W-:-:S07]  /*49460*/  LEA.HI.X.SX32 R53, R100, R3, 0x1, P4 ;  /* 0x0000000364357211 */ /* 0x000fce00020f0eff */
[----:B------:R-:W4:Y:S01]  /*49470*/  LDC R100, c[0x0][0x278] ;  /* 0x00009e00ff647b82 */ /* 0x000f220000000800 */
[----:B0-----:R-:W-:Y:S01]  /*49480*/  PRMT R138, R138, 0x7632, R138 ;  /* 0x000076328a8a7816 */ /* 0x001fe2000000008a */
[----:B------:R-:W-:Y:S01]  /*49490*/  IMAD R51, R94, 0x11f, RZ ;  /* 0x0000011f5e337824 */ /* 0x000fe200078e02ff */
[----:B------:R-:W-:Y:S02]  /*494a0*/  LEA.HI.X.SX32 R47, R91, R3, 0x1, P3 ;  /* 0x000000035b2f7211 */ /* 0x000fe400018f0eff */
[----:B------:R-:W-:-:S03]  /*494b0*/  IADD3 R50, P3, R93, R2, RZ ;  /* 0x000000025d327210 */ /* 0x000fc60007f7e0ff */
[----:B------:R-:W-:Y:S01]  /*494c0*/  STG.E.U16 desc[UR4][R46.64], R138 ;  /* 0x0000008a2e007986 */ /* 0x000fe2000c101504 */
[----:B------:R-:W-:Y:S01]  /*494d0*/  LEA.HI.X.SX32 R51, R51, R3, 0x1, P3 ;  /* 0x0000000333337211 */ /* 0x000fe200018f0eff */
[----:B------:R-:W0:Y:S02]  /*494e0*/  LDC R94, c[0x0][0x278] ;  /* 0x00009e00ff5e7b82 */ /* 0x000e240000000800 */
[----:B------:R2:W-:Y:S01]  /*494f0*/  STG.E.U16 desc[UR4][R48.64], R139 ;  /* 0x0000008b30007986 */ /* 0x0005e2000c101504 */
[----:B-1----:R-:W-:-:S05]  /*49500*/  IMAD R95, R90, 0x246, RZ ;  /* 0x000002465a5f7824 */ /* 0x002fca00078e02ff */
[----:B------:R-:W1:Y:S01]  /*49510*/  LDC R91, c[0x0][0x278] ;  /* 0x00009e00ff5b7b82 */ /* 0x000e620000000800 */
[----:B----4-:R-:W-:Y:S01]  /*49520*/  IMAD R100, R100, 0x122, RZ ;  /* 0x0000012264647824 */ /* 0x010fe200078e02ff */
[----:B--2---:R-:W-:Y:S01]  /*49530*/  IADD3 R48, P3, R87, R2, RZ ;  /* 0x0000000257307210 */ /* 0x004fe20007f7e0ff */
[----:B------:R-:W-:Y:S01]  /*49540*/  IMAD R47, R88, 0x242, RZ ;  /* 0x00000242582f7824 */ /* 0x000fe200078e02ff */
[----:B------:R-:W-:Y:S04]  /*49550*/  STG.E.U16 desc[UR4][R50.64], R96 ;  /* 0x0000006032007986 */ /* 0x000fe8000c101504 */
[----:B------:R-:W2:Y:S01]  /*49560*/  LDC R88, c[0x0][0x278] ;  /* 0x00009e00ff587b82 */ /* 0x000ea20000000800 */
[----:B------:R-:W-:-:S07]  /*49570*/  LEA.HI.X.SX32 R49, R100, R3, 0x1, P3 ;  /* 0x0000000364317211 */ /* 0x000fce00018f0eff */
[----:B------:R-:W4:Y:S01]  /*49580*/  LDC R100, c[0x0][0x278] ;  /* 0x00009e00ff647b82 */ /* 0x000f220000000800 */
[----:B------:R-:W-:Y:S01]  /*49590*/  IADD3 R46, P0, R47, R2, RZ ;  /* 0x000000022f2e7210 */ /* 0x000fe20007f1e0ff */
[----:B------:R3:W-:Y:S03]  /*495a0*/  STG.E.U16 desc[UR4][R52.64], R140 ;  /* 0x0000008c34007986 */ /* 0x0007e6000c101504 */
[----:B------:R-:W-:-:S03]  /*495b0*/  LEA.HI.X.SX32 R47, R89, R3, 0x1, P0 ;  /* 0x00000003592f7211 */ /* 0x000fc600000f0eff */
[----:B------:R-:W2:Y:S01]  /*495c0*/  LDC R93, c[0x0][0x278] ;  /* 0x00009e00ff5d7b82 */ /* 0x000ea20000000800 */
[----:B---3--:R-:W-:Y:S01]  /*495d0*/  PRMT R140, R140, 0x7632, R140 ;  /* 0x000076328c8c7816 */ /* 0x008fe2000000008c */
[----:B0-----:R-:W-:-:S06]  /*495e0*/  IMAD R53, R94, 0x248, RZ ;  /* 0x000002485e357824 */ /* 0x001fcc00078e02ff */
[----:B------:R-:W0:Y:S01]  /*495f0*/  LDC R90, c[0x0][0x278] ;  /* 0x00009e00ff5a7b82 */ /* 0x000e220000000800 */
[----:B------:R3:W-:Y:S01]  /*49600*/  STG.E.U16 desc[UR4][R46.64], R140 ;  /* 0x0000008c2e007986 */ /* 0x0007e2000c101504 */
[----:B----4-:R-:W-:-:S06]  /*49610*/  IMAD R100, R100, 0x124, RZ ;  /* 0x0000012464647824 */ /* 0x010fcc00078e02ff */
[----:B------:R-:W4:Y:S01]  /*49620*/  LDC R52, c[0x0][0x278] ;  /* 0x00009e00ff347b82 */ /* 0x000f220000000800 */
[-C--:B---3--:R-:W-:Y:S01]  /*49630*/  IADD3 R46, P3, R53, R2.reuse, RZ ;  /* 0x00000002352e7210 */ /* 0x088fe20007f7e0ff */
[----:B------:R-:W-:Y:S01]  /*49640*/  IMAD R51, R86, 0x123, RZ ;  /* 0x0000012356337824 */ /* 0x000fe200078e02ff */
[----:B------:R-:W-:Y:S01]  /*49650*/  IADD3 R50, P4, R95, R2, RZ ;  /* 0x000000025f327210 */ /* 0x000fe20007f9e0ff */
[----:B------:R-:W-:Y:S01]  /*49660*/  IMAD R97, R92, 0x24a, RZ ;  /* 0x0000024a5c617824 */ /* 0x000fe200078e02ff */
[-C--:B------:R-:W-:Y:S01]  /*49670*/  LEA.HI.X.SX32 R47, R100, R3.reuse, 0x1, P3 ;  /* 0x00000003642f7211 */ /* 0x080fe200018f0eff */
[----:B-1----:R-:W-:Y:S02]  /*49680*/  IMAD R91, R91, 0x24c, RZ ;  /* 0x0000024c5b5b7824 */ /* 0x002fe400078e02ff */
[----:B------:R-:W1:Y:S01]  /*49690*/  LDC R100, c[0x0][0x278] ;  /* 0x00009e00ff647b82 */ /* 0x000e620000000800 */
[----:B------:R-:W-:Y:S02]  /*496a0*/  LEA.HI.X.SX32 R51, R51, R3, 0x1, P4 ;  /* 0x0000000333337211 */ /* 0x000fe400020f0eff */
[----:B------:R-:W-:Y:S01]  /*496b0*/  PRMT R98, R141, 0x7632, R98 ;  /* 0x000076328d627816 */ /* 0x000fe20000000062 */
[----:B------:R3:W-:Y:S01]  /*496c0*/  STG.E.U16 desc[UR4][R48.64], R141 ;  /* 0x0000008d30007986 */ /* 0x0007e2000c101504 */
[----:B--2---:R-:W-:-:S03]  /*496d0*/  IMAD R93, R93, 0x125, RZ ;  /* 0x000001255d5d7824 */ /* 0x004fc600078e02ff */
[----:B------:R2:W-:Y:S01]  /*496e0*/  STG.E.U16 desc[UR4][R50.64], R98 ;  /* 0x0000006232007986 */ /* 0x0005e2000c101504 */
[----:B------:R-:W1:Y:S01]  /*496f0*/  LDC R87, c[0x0][0x278] ;  /* 0x00009e00ff577b82 */ /* 0x000e620000000800 */
[----:B----4-:R-:W-:Y:S02]  /*49700*/  IMAD R53, R52, 0x127, RZ ;  /* 0x0000012734357824 */ /* 0x010fe400078e02ff */
[----:B---3--:R-:W-:Y:S01]  /*49710*/  IMAD R49, R88, 0x24e, RZ ;  /* 0x0000024e58317824 */ /* 0x008fe200078e02ff */
[----:B------:R-:W-:Y:S01]  /*49720*/  IADD3 R48, P0, R97, R2, RZ ;  /* 0x0000000261307210 */ /* 0x000fe20007f1e0ff */
[----:B0-----:R-:W-:-:S03]  /*49730*/  IMAD R97, R90, 0x250, RZ ;  /* 0x000002505a617824 */ /* 0x001fc600078e02ff */
[----:B------:R-:W0:Y:S01]  /*49740*/  LDC R95, c[0x0][0x278] ;  /* 0x00009e00ff5f7b82 */ /* 0x000e220000000800 */
[-C--:B--2---:R-:W-:Y:S01]  /*49750*/  IADD3 R50, P3, R91, R2.reuse, RZ ;  /* 0x000000025b327210 */ /* 0x084fe20007f7e0ff */
[----:B------:R2:W-:Y:S01]  /*49760*/  STG.E.U16 desc[UR4][R46.64], R142 ;  /* 0x0000008e2e007986 */ /* 0x0005e2000c101504 */
[-C--:B------:R-:W-:Y:S02]  /*49770*/  IADD3 R52, P4, R49, R2.reuse, RZ ;  /* 0x0000000231347210 */ /* 0x080fe40007f9e0ff */
[-C--:B------:R-:W-:Y:S01]  /*49780*/  LEA.HI.X.SX32 R49, R93, R3.reuse, 0x1, P0 ;  /* 0x000000035d317211 */ /* 0x080fe200000f0eff */
[----:B-1----:R-:W-:Y:S01]  /*49790*/  IMAD R100, R100, 0x128, RZ ;  /* 0x0000012864647824 */ /* 0x002fe200078e02ff */
[----:B------:R-:W-:Y:S01]  /*497a0*/  LEA.HI.X.SX32 R51, R252, R3, 0x1, P3 ;  /* 0x00000003fc337211 */ /* 0x000fe200018f0eff */
[----:B------:R-:W1:Y:S01]  /*497b0*/  LDC R96, c[0x0][0x278] ;  /* 0x00009e00ff607b82 */ /* 0x000e620000000800 */
[----:B--2---:R-:W-:Y:S02]  /*497c0*/  PRMT R47, R142, 0x7632, R47 ;  /* 0x000076328e2f7816 */ /* 0x004fe4000000002f */
[----:B------:R-:W-:Y:S01]  /*497d0*/  IADD3 R46, P3, R97, R2, RZ ;  /* 0x00000002612e7210 */ /* 0x000fe20007f7e0ff */
[----:B------:R-:W-:-:S04]  /*497e0*/  IMAD R87, R87, 0x254, RZ ;  /* 0x0000025457577824 */ /* 0x000fc800078e02ff */
[----:B------:R-:W2:Y:S01]  /*497f0*/  LDC R91, c[0x0][0x278] ;  /* 0x00009e00ff5b7b82 */ /* 0x000ea20000000800 */
[----:B------:R3:W-:Y:S07]  /*49800*/  STG.E.U16 desc[UR4][R48.64], R47 ;  /* 0x0000002f30007986 */ /* 0x0007ee000c101504 */
[----:B------:R-:W4:Y:S01]  /*49810*/  LDC R92, c[0x0][0x278] ;  /* 0x00009e00ff5c7b82 */ /* 0x000f220000000800 */
[----:B---3--:R-:W-:-:S07]  /*49820*/  LEA.HI.X.SX32 R47, R100, R3, 0x1, P3 ;  /* 0x00000003642f7211 */ /* 0x008fce00018f0eff */
[----:B------:R-:W3:Y:S01]  /*49830*/  LDC R100, c[0x0][0x278] ;  /* 0x00009e00ff647b82 */ /* 0x000ee20000000800 */
[----:B------:R0:W-:Y:S01]  /*49840*/  STG.E.U16 desc[UR4][R50.64], R143 ;  /* 0x0000008f32007986 */ /* 0x0001e2000c101504 */
[----:B------:R-:W-:-:S06]  /*49850*/  PRMT R94, R143, 0x7632, R94 ;  /* 0x000076328f5e7816 */ /* 0x000fcc000000005e */
[----:B------:R-:W4:Y:S01]  /*49860*/  LDC R89, c[0x0][0x278] ;  /* 0x00009e00ff597b82 */ /* 0x000f220000000800 */
[----:B0-----:R-:W-:Y:S01]  /*49870*/  IADD3 R50, P3, R87, R2, RZ ;  /* 0x0000000257327210 */ /* 0x001fe20007f7e0ff */
[----:B------:R-:W-:Y:S01]  /*49880*/  IMAD R95, R95, 0x252, RZ ;  /* 0x000002525f5f7824 */ /* 0x000fe200078e02ff */
[----:B------:R-:W-:Y:S01]  /*49890*/  LEA.HI.X.SX32 R53, R53, R3, 0x1, P4 ;  /* 0x0000000335357211 */ /* 0x000fe200020f0eff */
[----:B-1----:R-:W-:-:S04]  /*498a0*/  IMAD R93, R96, 0x129, RZ ;  /* 0x00000129605d7824 */ /* 0x002fc800078e02ff */
[----:B------:R-:W0:Y:S01]  /*498b0*/  LDC R86, c[0x0][0x278] ;  /* 0x00009e00ff567b82 */ /* 0x000e220000000800 */
[----:B---3--:R-:W-:-:S07]  /*498c0*/  IMAD R100, R100, 0x12a, RZ ;  /* 0x0000012a64647824 */ /* 0x008fce00078e02ff */
[----:B------:R-:W1:Y:S01]  /*498d0*/  LDC R90, c[0x0][0x278] ;  /* 0x00009e00ff5a7b82 */ /* 0x000e620000000800 */
[----:B------:R-:W-:-:S07]  /*498e0*/  LEA.HI.X.SX32 R51, R100, R3, 0x1, P3 ;  /* 0x0000000364337211 */ /* 0x000fce00018f0eff */
[----:B------:R-:W3:Y:S01]  /*498f0*/  LDC R100, c[0x0][0x278] ;  /* 0x00009e00ff647b82 */ /* 0x000ee20000000800 */
[----:B------:R-:W-:Y:S01]  /*49900*/  IADD3 R48, P0, R95, R2, RZ ;  /* 0x000000025f307210 */ /* 0x000fe20007f1e0ff */
[----:B--2---:R-:W-:Y:S01]  /*49910*/  IMAD R91, R91, 0x258, RZ ;  /* 0x000002585b5b7824 */ /* 0x004fe200078e02ff */
[----:B------:R-:W-:Y:S01]  /*49920*/  STG.E.U16 desc[UR4][R52.64], R94 ;  /* 0x0000005e34007986 */ /* 0x000fe2000c101504 */
[----:B------:R-:W-:Y:S02]  /*49930*/  PRMT R96, R144, 0x7632, R96 ;  /* 0x0000763290607816 */ /* 0x000fe40000000060 */
[----:B------:R-:W-:Y:S01]  /*49940*/  LEA.HI.X.SX32 R49, R93, R3, 0x1, P0 ;  /* 0x000000035d317211 */ /* 0x000fe200000f0eff */
[----:B------:R2:W-:Y:S01]  /*49950*/  STG.E.U16 desc[UR4][R46.64], R144 ;  /* 0x000000902e007986 */ /* 0x0005e2000c101504 */
[----:B----4-:R-:W-:Y:S01]  /*49960*/  IMAD R89, R89, 0x256, RZ ;  /* 0x0000025659597824 */ /* 0x010fe200078e02ff */
[----:B------:R-:W4:Y:S02]  /*49970*/  LDC R88, c[0x0][0x278] ;  /* 0x00009e00ff587b82 */ /* 0x000f240000000800 */
[----:B------:R0:W-:Y:S01]  /*49980*/  STG.E.U16 desc[UR4][R48.64], R96 ;  /* 0x0000006030007986 */ /* 0x0001e2000c101504 */
[----:B------:R-:W-:-:S05]  /*49990*/  PRMT R97, R145, 0x7632, R97 ;  /* 0x0000763291617816 */ /* 0x000fca0000000061 */
[----:B------:R-:W4:Y:S01]  /*499a0*/  LDC R87, c[0x0][0x278] ;  /* 0x00009e00ff577b82 */ /* 0x000f220000000800 */
[----:B--2---:R-:W-:Y:S01]  /*499b0*/  IMAD R47, R92, 0x25a, RZ ;  /* 0x0000025a5c2f7824 */ /* 0x004fe200078e02ff */
[----:B------:R-:W-:Y:S01]  /*499c0*/  IADD3 R46, P0, R91, R2, RZ ;  /* 0x000000025b2e7210 */ /* 0x000fe20007f1e0ff */
[----:B---3--:R-:W-:-:S03]  /*499d0*/  IMAD R100, R100, 0x12c, RZ ;  /* 0x0000012c64647824 */ /* 0x008fc600078e02ff */
[-C--:B0-----:R-:W-:Y:S01]  /*499e0*/  IADD3 R48, P3, R47, R2.reuse, RZ ;  /* 0x000000022f307210 */ /* 0x081fe20007f7e0ff */
[----:B------:R-:W-:Y:S01]  /*499f0*/  IMAD R53, R86, 0x12b, RZ ;  /* 0x0000012b56357824 */ /* 0x000fe200078e02ff */
[----:B------:R-:W-:Y:S01]  /*49a00*/  IADD3 R52, P4, R89, R2, RZ ;  /* 0x0000000259347210 */ /* 0x000fe20007f9e0ff */
[----:B-1----:R-:W-:Y:S01]  /*49a10*/  IMAD R95, R90, 0x25c, RZ ;  /* 0x0000025c5a5f7824 */ /* 0x002fe200078e02ff */
[-C--:B------:R-:W-:Y:S01]  /*49a20*/  LEA.HI.X.SX32 R47, R100, R3.reuse, 0x1, P0 ;  /* 0x00000003642f7211 */ /* 0x080fe200000f0eff */
[----:B------:R0:W-:Y:S01]  /*49a30*/  STG.E.U16 desc[UR4][R50.64], R145 ;  /* 0x0000009132007986 */ /* 0x0001e2000c101504 */
[----:B------:R-:W1:Y:S01]  /*49a40*/  LDC R100, c[0x0][0x278] ;  /* 0x00009e00ff647b82 */ /* 0x000e620000000800 */
[----:B------:R-:W-:-:S07]  /*49a50*/  LEA.HI.X.SX32 R53, R53, R3, 0x1, P4 ;  /* 0x0000000335357211 */ /* 0x000fce00020f0eff */
[----:B------:R-:W2:Y:S01]  /*49a60*/  LDC R94, c[0x0][0x278] ;  /* 0x00009e00ff5e7b82 */ /* 0x000ea20000000800 */
[----:B0-----:R-:W-:Y:S01]  /*49a70*/  IADD3 R50, P4, R95, R2, RZ ;  /* 0x000000025f327210 */ /* 0x001fe20007f9e0ff */
[----:B----4-:R-:W-:Y:S01]  /*49a80*/  IMAD R49, R88, 0x12d, RZ ;  /* 0x0000012d58317824 */ /* 0x010fe200078e02ff */
[----:B------:R-:W-:-:S05]  /*49a90*/  PRMT R96, R146, 0x7632, R96 ;  /* 0x0000763292607816 */ /* 0x000fca0000000060 */
[----:B------:R-:W0:Y:S01]  /*49aa0*/  LDC R89, c[0x0][0x278] ;  /* 0x00009e00ff597b82 */ /* 0x000e220000000800 */
[----:B-1----:R-:W-:Y:S01]  /*49ab0*/  IMAD R100, R100, 0x12e, RZ ;  /* 0x0000012e64647824 */ /* 0x002fe200078e02ff */
[----:B------:R1:W-:Y:S06]  /*49ac0*/  STG.E.U16 desc[UR4][R52.64], R97 ;  /* 0x0000006134007986 */ /* 0x0003ec000c101504 */
[----:B------:R-:W3:Y:S01]  /*49ad0*/  LDC R86, c[0x0][0x278] ;  /* 0x00009e00ff567b82 */ /* 0x000ee20000000800 */
[----:B------:R-:W-:-:S07]  /*49ae0*/  LEA.HI.X.SX32 R51, R100, R3, 0x1, P4 ;  /* 0x0000000364337211 */ /* 0x000fce00020f0eff */
[----:B------:R-:W4:Y:S01]  /*49af0*/  LDC R100, c[0x0][0x278] ;  /* 0x00009e00ff647b82 */ /* 0x000f220000000800 */
[----:B------:R-:W-:Y:S01]  /*49b00*/  LEA.HI.X.SX32 R49, R49, R3, 0x1, P3 ;  /* 0x0000000331317211 */ /* 0x000fe200018f0eff */
[----:B--2---:R-:W-:Y:S01]  /*49b10*/  IMAD R95, R94, 0x260, RZ ;  /* 0x000002605e5f7824 */ /* 0x004fe200078e02ff */
[----:B------:R-:W-:Y:S04]  /*49b20*/  STG.E.U16 desc[UR4][R46.64], R146 ;  /* 0x000000922e007986 */ /* 0x000fe8000c101504 */
[----:B------:R2:W-:Y:S01]  /*49b30*/  STG.E.U16 desc[UR4][R48.64], R96 ;  /* 0x0000006030007986 */ /* 0x0005e2000c101504 */
[----:B-1----:R-:W1:Y:S08]  /*49b40*/  LDC R52, c[0x0][0x278] ;  /* 0x00009e00ff347b82 */ /* 0x002e700000000800 */
[----:B------:R-:W1:Y:S01]  /*49b50*/  LDC R93, c[0x0][0x278] ;  /* 0x00009e00ff5d7b82 */ /* 0x000e620000000800 */
[----:B--2---:R-:W-:Y:S01]  /*49b60*/  IADD3 R48, P0, R95, R2, RZ ;  /* 0x000000025f307210 */ /* 0x004fe20007f1e0ff */
[----:B----4-:R-:W-:-:S06]  /*49b70*/  IMAD R100, R100, 0x130, RZ ;  /* 0x0000013064647824 */ /* 0x010fcc00078e02ff */
[----:B------:R-:W2:Y:S01]  /*49b80*/  LDC R90, c[0x0][0x278] ;  /* 0x00009e00ff5a7b82 */ /* 0x000ea20000000800 */
[----:B------:R-:W-:-:S07]  /*49b90*/  LEA.HI.X.SX32 R49, R100, R3, 0x1, P0 ;  /* 0x0000000364317211 */ /* 0x000fce00000f0eff */
[----:B------:R-:W4:Y:S01]  /*49ba0*/  LDC R100, c[0x0][0x278] ;  /* 0x00009e00ff647b82 */ /* 0x000f220000000800 */
[----:B0-----:R-:W-:Y:S01]  /*49bb0*/  IMAD R89, R89, 0x264, RZ ;  /* 0x0000026459597824 */ /* 0x001fe200078e02ff */
[----:B------:R1:W-:Y:S01]  /*49bc0*/  STG.E.U16 desc[UR4][R50.64], R147 ;  /* 0x0000009332007986 */ /* 0x0003e2000c101504 */
[----:B---3--:R-:W-:-:S05]  /*49bd0*/  IMAD R53, R86, 0x25e, RZ ;  /* 0x0000025e56357824 */ /* 0x008fca00078e02ff */
[----:B------:R-:W0:Y:S01]  /*49be0*/  LDC R88, c[0x0][0x278] ;  /* 0x00009e00ff587b82 */ /* 0x000e220000000800 */
[----:B------:R-:W-:-:S07]  /*49bf0*/  IADD3 R46, P3, R53, R2, RZ ;  /* 0x00000002352e7210 */ /* 0x000fce0007f7e0ff */
[----:B------:R-:W3:Y:S01]  /*49c00*/  LDC R91, c[0x0][0x278] ;  /* 0x00009e00ff5b7b82 */ /* 0x000ee20000000800 */
[----:B-1----:R-:W-:Y:S01]  /*49c10*/  IMAD R51, R52, 0x131, RZ ;  /* 0x0000013134337824 */ /* 0x002fe200078e02ff */
[----:B------:R-:W-:Y:S01]  /*49c20*/  IADD3 R52, P4, R89, R2, RZ ;  /* 0x0000000259347210 */ /* 0x000fe20007f9e0ff */
[----:B----4-:R-:W-:-:S05]  /*49c30*/  IMAD R100, R100, 0x132, RZ ;  /* 0x0000013264647824 */ /* 0x010fca00078e02ff */
[----:B------:R-:W1:Y:S01]  /*49c40*/  LDC R89, c[0x0][0x278] ;  /* 0x00009e00ff597b82 */ /* 0x000e620000000800 */
[----:B------:R-:W-:Y:S01]  /*49c50*/  IMAD R47, R93, 0x12f, RZ ;  /* 0x0000012f5d2f7824 */ /* 0x000fe200078e02ff */
[----:B------:R-:W-:Y:S01]  /*49c60*/  LEA.HI.X.SX32 R53, R100, R3, 0x1, P4 ;  /* 0x0000000364357211 */ /* 0x000fe200020f0eff */
[----:B------:R-:W-:-:S05]  /*49c70*/  IMAD R87, R87, 0x262, RZ ;  /* 0x0000026257577824 */ /* 0x000fca00078e02ff */
[----:B------:R-:W4:Y:S01]  /*49c80*/  LDC R100, c[0x0][0x278] ;  /* 0x00009e00ff647b82 */ /* 0x000f220000000800 */
[-C--:B------:R-:W-:Y:S02]  /*49c90*/  LEA.HI.X.SX32 R47, R47, R3.reuse, 0x1, P3 ;  /* 0x000000032f2f7211 */ /* 0x080fe400018f0eff */
[----:B------:R-:W-:Y:S02]  /*49ca0*/  PRMT R97, R147, 0x7632, R97 ;  /* 0x0000763293617816 */ /* 0x000fe40000000061 */
[-C--:B------:R-:W-:Y:S01]  /*49cb0*/  IADD3 R50, P3, R87, R2.reuse, RZ ;  /* 0x0000000257327210 */ /* 0x080fe20007f7e0ff */
[----:B--2---:R-:W-:Y:S01]  /*49cc0*/  IMAD R95, R90, 0x266, RZ ;  /* 0x000002665a5f7824 */ /* 0x004fe200078e02ff */
[----:B------:R-:W-:Y:S01]  /*49cd0*/  PRMT R96, R148, 0x7632, R96 ;  /* 0x0000763294607816 */ /* 0x000fe20000000060 */
[----:B------:R0:W-:Y:S01]  /*49ce0*/  STG.E.U16 desc[UR4][R46.64], R97 ;  /* 0x000000612e007986 */ /* 0x0001e2000c101504 */
[----:B------:R-:W-:Y:S01]  /*49cf0*/  LEA.HI.X.SX32 R51, R51, R3, 0x1, P3 ;  /* 0x0000000333337211 */ /* 0x000fe200018f0eff */
[----:B------:R-:W2:Y:S01]  /*49d00*/  LDC R92, c[0x0][0x278] ;  /* 0x00009e00ff5c7b82 */ /* 0x000ea20000000800 */
[----:B---3--:R-:W-:Y:S01]  /*49d10*/  IMAD R91, R91, 0x268, RZ ;  /* 0x000002685b5b7824 */ /* 0x008fe200078e02ff */
[----:B------:R3:W-:Y:S04]  /*49d20*/  STG.E.U16 desc[UR4][R48.64], R148 ;  /* 0x0000009430007986 */ /* 0x0007e8000c101504 */
[----:B------:R-:W-:Y:S02]  /*49d30*/  STG.E.U16 desc[UR4][R50.64], R96 ;  /* 0x0000006032007986 */ /* 0x000fe4000c101504 */
[----:B------:R-:W2:Y:S01]  /*49d40*/  LDC R86, c[0x0][0x278] ;  /* 0x00009e00ff567b82 */ /* 0x000ea20000000800 */
[----:B0-----:R-:W-:Y:S01]  /*49d50*/  IMAD R47, R88, 0x133, RZ ;  /* 0x00000133582f7824 */ /* 0x001fe200078e02ff */
[-C--:B------:R-:W-:Y:S01]  /*49d60*/  IADD3 R46, P0, R95, R2.reuse, RZ ;  /* 0x000000025f2e7210 */ /* 0x080fe20007f1e0ff */
[----:B------:R0:W-:Y:S01]  /*49d70*/  STG.E.U16 desc[UR4][R52.64], R149 ;  /* 0x0000009534007986 */ /* 0x0001e2000c101504 */
[----:B-1----:R-:W-:Y:S01]  /*49d80*/  IMAD R89, R89, 0x26c, RZ ;  /* 0x0000026c59597824 */ /* 0x002fe200078e02ff */
[----:B---3--:R-:W-:-:S02]  /*49d90*/  IADD3 R48, P3, R91, R2, RZ ;  /* 0x000000025b307210 */ /* 0x008fc40007f7e0ff */
[-C--:B------:R-:W-:Y:S01]  /*49da0*/  LEA.HI.X.SX32 R47, R47, R3.reuse, 0x1, P0 ;  /* 0x000000032f2f7211 */ /* 0x080fe200000f0eff */
[----:B----4-:R-:W-:Y:S01]  /*49db0*/  IMAD R100, R100, 0x136, RZ ;  /* 0x0000013664647824 */ /* 0x010fe200078e02ff */
[----:B------:R-:W-:Y:S01]  /*49dc0*/  LEA.HI.X.SX32 R49, R244, R3, 0x1, P3 ;  /* 0x00000003f4317211 */ /* 0x000fe200018f0eff */
[----:B------:R-:W1:Y:S01]  /*49dd0*/  LDC R94, c[0x0][0x278] ;  /* 0x00009e00ff5e7b82 */ /* 0x000e620000000800 */
[----:B0-----:R-:W-:-:S07]  /*49de0*/  PRMT R149, R149, 0x7632, R149 ;  /* 0x0000763295957816 */ /* 0x001fce0000000095 */
[----:B------:R-:W0:Y:S01]  /*49df0*/  LDC R90, c[0x0][0x278] ;  /* 0x00009e00ff5a7b82 */ /* 0x000e220000000800 */
[----:B------:R3:W-:Y:S07]  /*49e00*/  STG.E.U16 desc[UR4][R46.64], R149 ;  /* 0x000000952e007986 */ /* 0x0007ee000c101504 */
[----:B------:R-:W4:Y:S01]  /*49e10*/  LDC R87, c[0x0][0x278] ;  /* 0x00009e00ff577b82 */ /* 0x000f220000000800 */
[----:B---3--:R-:W-:-:S07]  /*49e20*/  IADD3 R46, P3, R89, R2, RZ ;  /* 0x00000002592e7210 */ /* 0x008fce0007f7e0ff */
[----:B------:R-:W3:Y:S01]  /*49e30*/  LDC R52, c[0x0][0x278] ;  /* 0x00009e00ff347b82 */ /* 0x000ee20000000800 */
[----:B------:R-:W-:-:S07]  /*49e40*/  LEA.HI.X.SX32 R47, R100, R3, 0x1, P3 ;  /* 0x00000003642f7211 */ /* 0x000fce00018f0eff */
[----:B------:R-:W0:Y:S01]  /*49e50*/  LDC R100, c[0x0][0x278] ;  /* 0x00009e00ff647b82 */ /* 0x000e220000000800 */
[----:B--2---:R-:W-:Y:S02]  /*49e60*/  IMAD R97, R92, 0x26a, RZ ;  /* 0x0000026a5c617824 */ /* 0x004fe400078e02ff */
[----:B------:R-:W-:-:S03]  /*49e70*/  IMAD R51, R86, 0x135, RZ ;  /* 0x0000013556337824 */ /* 0x000fc600078e02ff */
[----:B------:R-:W-:Y:S02]  /*49e80*/  IADD3 R50, P4, R97, R2, RZ ;  /* 0x0000000261327210 */ /* 0x000fe40007f9e0ff */
[----:B------:R-:W-:Y:S01]  /*49e90*/  PRMT R88, R150, 0x7632, R88 ;  /* 0x0000763296587816 */ /* 0x000fe20000000058 */
[----:B------:R1:W-:Y:S01]  /*49ea0*/  STG.E.U16 desc[UR4][R48.64], R150 ;  /* 0x0000009630007986 */ /* 0x0003e2000c101504 */
[----:B------:R-:W-:Y:S01]  /*49eb0*/  LEA.HI.X.SX32 R51, R51, R3, 0x1, P4 ;  /* 0x0000000333337211 */ /* 0x000fe200020f0eff */
[----:B------:R-:W2:Y:S04]  /*49ec0*/  LDC R91, c[0x0][0x278] ;  /* 0x00009e00ff5b7b82 */ /* 0x000ea80000000800 */
[----:B------:R0:W-:Y:S01]  /*49ed0*/  STG.E.U16 desc[UR4][R50.64], R88 ;  /* 0x0000005832007986 */ /* 0x0001e2000c101504 */
[----:B----4-:R-:W-:-:S03]  /*49ee0*/  IMAD R53, R87, 0x137, RZ ;  /* 0x0000013757357824 */ /* 0x010fc600078e02ff */
[----:B------:R-:W4:Y:S01]  /*49ef0*/  LDC R93, c[0x0][0x278] ;  /* 0x00009e00ff5d7b82 */ /* 0x000f220000000800 */
[----:B-1----:R-:W-:Y:S02]  /*49f00*/  IMAD R49, R94, 0x270, RZ ;  /* 0x000002705e317824 */ /* 0x002fe400078e02ff */
[----:B0-----:R-:W-:Y:S02]  /*49f10*/  IMAD R100, R100, 0x138, RZ ;  /* 0x0000013864647824 */ /* 0x001fe400078e02ff */
[----:B------:R-:W-:Y:S01]  /*49f20*/  IMAD R51, R90, 0x272, RZ ;  /* 0x000002725a337824 */ /* 0x000fe200078e02ff */
[-C--:B------:R-:W-:Y:S01]  /*49f30*/  IADD3 R50, P3, R49, R2.reuse, RZ ;  /* 0x0000000231327210 */ /* 0x080fe20007f7e0ff */
[----:B---3--:R-:W-:Y:S01]  /*49f40*/  IMAD R87, R52, 0x139, RZ ;  /* 0x0000013934577824 */ /* 0x008fe200078e02ff */
[----:B------:R2:W-:Y:S01]  /*49f50*/  STG.E.U16 desc[UR4][R46.64], R151 ;  /* 0x000000972e007986 */ /* 0x0005e2000c101504 */
[----:B------:R-:W0:Y:S01]  /*49f60*/  LDC R95, c[0x0][0x278] ;  /* 0x00009e00ff5f7b82 */ /* 0x000e220000000800 */
[----:B------:R-:W-:-:S02]  /*49f70*/  IADD3 R52, P4, R51, R2, RZ ;  /* 0x0000000233347210 */ /* 0x000fc40007f9e0ff */
[----:B------:R-:W-:-:S05]  /*49f80*/  LEA.HI.X.SX32 R51, R100, R3, 0x1, P3 ;  /* 0x0000000364337211 */ /* 0x000fca00018f0eff */
[----:B------:R-:W1:Y:S01]  /*49f90*/  LDC R100, c[0x0][0x278] ;  /* 0x00009e00ff647b82 */ /* 0x000e620000000800 */
[----:B--2---:R-:W-:-:S05]  /*49fa0*/  IMAD R47, R91, 0x274, RZ ;  /* 0x000002745b2f7824 */ /* 0x004fca00078e02ff */
[----:B------:R-:W-:Y:S02]  /*49fb0*/  IADD3 R46, P3, R47, R2, RZ ;  /* 0x000000022f2e7210 */ /* 0x000fe40007f7e0ff */
[----:B------:R-:W2:Y:S01]  /*49fc0*/  LDC R96, c[0x0][0x278] ;  /* 0x00009e00ff607b82 */ /* 0x000ea20000000800 */
[----:B----4-:R-:W-:Y:S01]  /*49fd0*/  IMAD R93, R93, 0x26e, RZ ;  /* 0x0000026e5d5d7824 */ /* 0x010fe200078e02ff */
[----:B------:R-:W-:-:S06]  /*49fe0*/  PRMT R98, R151, 0x7632, R98 ;  /* 0x0000763297627816 */ /* 0x000fcc0000000062 */
[----:B------:R-:W3:Y:S01]  /*49ff0*/  LDC R92, c[0x0][0x278] ;  /* 0x00009e00ff5c7b82 */ /* 0x000ee20000000800 */
[----:B-1----:R-:W-:-:S07]  /*4a000*/  IMAD R100, R100, 0x13a, RZ ;  /* 0x0000013a64647824 */ /* 0x002fce00078e02ff */
[----:B------:R-:W1:Y:S01]  /*4a010*/  LDC R86, c[0x0][0x278] ;  /* 0x00009e00ff567b82 */ /* 0x000e620000000800 */
[----:B------:R-:W-:-:S07]  /*4a020*/  LEA.HI.X.SX32 R47, R100, R3, 0x1, P3 ;  /* 0x00000003642f7211 */ /* 0x000fce00018f0eff */
[----:B------:R-:W4:Y:S01]  /*4a030*/  LDC R100, c[0x0][0x278] ;  /* 0x00009e00ff647b82 */ /* 0x000f220000000800 */
[----:B------:R-:W-:-:S04]  /*4a040*/  IADD3 R48, P0, R93, R2, RZ ;  /* 0x000000025d307210 */ /* 0x000fc80007f1e0ff */
[-C--:B------:R-:W-:Y:S01]  /*4a050*/  LEA.HI.X.SX32 R49, R53, R3.reuse, 0x1, P0 ;  /* 0x0000000335317211 */ /* 0x080fe200000f0eff */
[----:B0-----:R-:W-:Y:S01]  /*4a060*/  IMAD R95, R95, 0x278, RZ ;  /* 0x000002785f5f7824 */ /* 0x001fe200078e02ff */
[----:B------:R-:W-:Y:S01]  /*4a070*/  LEA.HI.X.SX32 R53, R87, R3, 0x1, P4 ;  /* 0x0000000357357211 */ /* 0x000fe200020f0eff */
[----:B------:R-:W0:Y:S02]  /*4a080*/  LDC R90, c[0x0][0x278] ;  /* 0x00009e00ff5a7b82 */ /* 0x000e240000000800 */
[----:B------:R-:W-:Y:S04]  /*4a090*/  STG.E.U16 desc[UR4][R48.64], R98 ;  /* 0x0000006230007986 */ /* 0x000fe8000c101504 */
[----:B------:R2:W-:Y:S01]  /*4a0a0*/  STG.E.U16 desc[UR4][R50.64], R152 ;  /* 0x0000009832007986 */ /* 0x0005e2000c101504 */
[----:B---3--:R-:W-:Y:S01]  /*4a0b0*/  IMAD R97, R92, 0x276, RZ ;  /* 0x000002765c617824 */ /* 0x008fe200078e02ff */
[----:B------:R-:W3:Y:S02]  /*4a0c0*/  LDC R94, c[0x0][0x278] ;  /* 0x00009e00ff5e7b82 */ /* 0x000ee40000000800 */
[----:B------:R2:W-:Y:S01]  /*4a0d0*/  STG.E.U16 desc[UR4][R52.64], R99 ;  /* 0x0000006334007986 */ /* 0x0005e2000c101504 */
[----:B----4-:R-:W-:-:S05]  /*4a0e0*/  IMAD R100, R100, 0x13c, RZ ;  /* 0x0000013c64647824 */ /* 0x010fca00078e02ff */
[----:B------:R-:W4:Y:S01]  /*4a0f0*/  LDC R88, c[0x0][0x278] ;  /* 0x00009e00ff587b82 */ /* 0x000f220000000800 */
[----:B--2---:R-:W-:Y:S01]  /*4a100*/  IMAD R51, R96, 0x27a, RZ ;  /* 0x0000027a60337824 */ /* 0x004fe200078e02ff */
[----:B------:R-:W-:-:S04]  /*4a110*/  IADD3 R50, P3, R95, R2, RZ ;  /* 0x000000025f327210 */ /* 0x000fc80007f7e0ff */
[-C--:B------:R-:W-:Y:S02]  /*4a120*/  IADD3 R52, P4, R51, R2.reuse, RZ ;  /* 0x0000000233347210 */ /* 0x080fe40007f9e0ff */
[-C--:B------:R-:W-:Y:S01]  /*4a130*/  LEA.HI.X.SX32 R51, R100, R3.reuse, 0x1, P3 ;  /* 0x0000000364337211 */ /* 0x080fe200018f0eff */
[----:B-1----:R-:W-:Y:S01]  /*4a140*/  IMAD R49, R86, 0x13b, RZ ;  /* 0x0000013b56317824 */ /* 0x002fe200078e02ff */
[----:B------:R-:W1:Y:S01]  /*4a150*/  LDC R100, c[0x0][0x278] ;  /* 0x00009e00ff647b82 */ /* 0x000e620000000800 */
[----:B------:R-:W-:Y:S01]  /*4a160*/  IADD3 R48, P0, R97, R2, RZ ;  /* 0x0000000261307210 */ /* 0x000fe20007f1e0ff */
[----:B0-----:R-:W-:Y:S01]  /*4a170*/  IMAD R95, R90, 0x27c, RZ ;  /* 0x0000027c5a5f7824 */ /* 0x001fe200078e02ff */
[----:B------:R0:W-:Y:S02]  /*4a180*/  STG.E.U16 desc[UR4][R46.64], R153 ;  /* 0x000000992e007986 */ /* 0x0001e4000c101504 */
[----:B------:R-:W-:-:S03]  /*4a190*/  LEA.HI.X.SX32 R49, R49, R3, 0x1, P0 ;  /* 0x0000000331317211 */ /* 0x000fc600000f0eff */
[----:B------:R-:W2:Y:S01]  /*4a1a0*/  LDC R93, c[0x0][0x278] ;  /* 0x00009e00ff5d7b82 */ /* 0x000ea20000000800 */
[----:B0-----:R-:W-:-:S07]  /*4a1b0*/  PRMT R47, R153, 0x7632, R47 ;  /* 0x00007632992f7816 */ /* 0x001fce000000002f */
[----:B------:R-:W0:Y:S01]  /*4a1c0*/  LDC R87, c[0x0][0x278] ;  /* 0x00009e00ff577b82 */ /* 0x000e220000000800 */
[----:B------:R-:W-:Y:S01]  /*4a1d0*/  IADD3 R46, P3, R95, R2, RZ ;  /* 0x000000025f2e7210 */ /* 0x000fe20007f7e0ff */
[----:B------:R3:W-:Y:S01]  /*4a1e0*/  STG.E.U16 desc[UR4][R48.64], R47 ;  /* 0x0000002f30007986 */ /* 0x0007e2000c101504 */
[----:B-1----:R-:W-:-:S05]  /*4a1f0*/  IMAD R100, R100, 0x13e, RZ ;  /* 0x0000013e64647824 */ /* 0x002fca00078e02ff */
[----:B------:R-:W1:Y:S01]  /*4a200*/  LDC R90, c[0x0][0x278] ;  /* 0x00009e00ff5a7b82 */ /* 0x000e620000000800 */
[----:B---3--:R-:W-:Y:S01]  /*4a210*/  LEA.HI.X.SX32 R47, R100, R3, 0x1, P3 ;  /* 0x00000003642f7211 */ /* 0x008fe200018f0eff */
[----:B----4-:R-:W-:-:S06]  /*4a220*/  IMAD R53, R88, 0x13d, RZ ;  /* 0x0000013d58357824 */ /* 0x010fcc00078e02ff */
[----:B------:R-:W3:Y:S01]  /*4a230*/  LDC R100, c[0x0][0x278] ;  /* 0x00009e00ff647b82 */ /* 0x000ee20000000800 */
[----:B------:R-:W-:Y:S01]  /*4a240*/  IMAD R49, R94, 0x280, RZ ;  /* 0x000002805e317824 */ /* 0x000fe200078e02ff */
[----:B------:R4:W-:Y:S06]  /*4a250*/  STG.E.U16 desc[UR4][R50.64], R154 ;  /* 0x0000009a32007986 */ /* 0x0009ec000c101504 */
[----:B------:R-:W1:Y:S01]  /*4a260*/  LDC R88, c[0x0][0x278] ;  /* 0x00009e00ff587b82 */ /* 0x000e620000000800 */
[----:B----4-:R-:W-:Y:S02]  /*4a270*/  IADD3 R50, P3, R49, R2, RZ ;  /* 0x0000000231327210 */ /* 0x010fe40007f7e0ff */
[----:B------:R-:W-:-:S05]  /*4a280*/  PRMT R96, R154, 0x7632, R96 ;  /* 0x000076329a607816 */ /* 0x000fca0000000060 */
[----:B------:R-:W4:Y:S01]  /*4a290*/  LDC R91, c[0x0][0x278] ;  /* 0x00009e00ff5b7b82 */ /* 0x000f220000000800 */
[----:B---3--:R-:W-:-:S07]  /*4a2a0*/  IMAD R100, R100, 0x140, RZ ;  /* 0x0000014064647824 */ /* 0x008fce00078e02ff */
[----:B------:R-:W3:Y:S01]  /*4a2b0*/  LDC R89, c[0x0][0x278] ;  /* 0x00009e00ff597b82 */ /* 0x000ee20000000800 */
[----:B------:R-:W-:-:S07]  /*4a2c0*/  LEA.HI.X.SX32 R51, R100, R3, 0x1, P3 ;  /* 0x0000000364337211 */ /* 0x000fce00018f0eff */
[----:B------:R-:W3:Y:S01]  /*4a2d0*/  LDC R100, c[0x0][0x278] ;  /* 0x00009e00ff647b82 */ /* 0x000ee20000000800 */
[----:B--2---:R-:W-:Y:S01]  /*4a2e0*/  IMAD R93, R93, 0x27e, RZ ;  /* 0x0000027e5d5d7824 */ /* 0x004fe200078e02ff */
[----:B------:R-:W-:Y:S01]  /*4a2f0*/  LEA.HI.X.SX32 R53, R53, R3, 0x1, P4 ;  /* 0x0000000335357211 */ /* 0x000fe200020f0eff */
[----:B0-----:R-:W-:-:S03]  /*4a300*/  IMAD R87, R87, 0x13f, RZ ;  /* 0x0000013f57577824 */ /* 0x001fc600078e02ff */
[-C--:B------:R-:W-:Y:S01]  /*4a310*/  IADD3 R48, P0, R93, R2.reuse, RZ ;  /* 0x000000025d307210 */ /* 0x080fe20007f1e0ff */
[----:B-1----:R-:W-:Y:S01]  /*4a320*/  IMAD R95, R88, 0x284, RZ ;  /* 0x00000284585f7824 */ /* 0x002fe200078e02ff */
[----:B------:R-:W-:Y:S01]  /*4a330*/  STG.E.U16 desc[UR4][R52.64], R96 ;  /* 0x0000006034007986 */ /* 0x000fe2000c101504 */
[----:B------:R-:W-:Y:S01]  /*4a340*/  PRMT R94, R155, 0x7632, R94 ;  /* 0x000076329b5e7816 */ /* 0x000fe2000000005e */
[----:B------:R-:W0:Y:S01]  /*4a350*/  LDC R92, c[0x0][0x278] ;  /* 0x00009e00ff5c7b82 */ /* 0x000e220000000800 */
[-C--:B------:R-:W-:Y:S01]  /*4a360*/  LEA.HI.X.SX32 R49, R87, R3.reuse, 0x1, P0 ;  /* 0x0000000357317211 */ /* 0x080fe200000f0eff */
[----:B------:R1:W-:Y:S04]  /*4a370*/  STG.E.U16 desc[UR4][R46.64], R155 ;  /* 0x0000009b2e007986 */ /* 0x0003e8000c101504 */
[----:B------:R2:W-:Y:S01]  /*4a380*/  STG.E.U16 desc[UR4][R48.64], R94 ;  /* 0x0000005e30007986 */ /* 0x0005e2000c101504 */
[----:B----4-:R-:W-:Y:S01]  /*4a390*/  IMAD R91, R91, 0x282, RZ ;  /* 0x000002825b5b7824 */ /* 0x010fe200078e02ff */
[----:B------:R-:W4:Y:S01]  /*4a3a0*/  LDC R86, c[0x0][0x278] ;  /* 0x00009e00ff567b82 */ /* 0x000f220000000800 */
[----:B-1----:R-:W-:Y:S01]  /*4a3b0*/  IMAD R47, R90, 0x286, RZ ;  /* 0x000002865a2f7824 */ /* 0x002fe200078e02ff */
[-C--:B------:R-:W-:Y:S01]  /*4a3c0*/  IADD3 R46, P0, R95, R2.reuse, RZ ;  /* 0x000000025f2e7210 */ /* 0x080fe20007f1e0ff */
[----:B---3--:R-:W-:Y:S01]  /*4a3d0*/  IMAD R100, R100, 0x142, RZ ;  /* 0x0000014264647824 */ /* 0x008fe200078e02ff */
[-C--:B------:R-:W-:Y:S01]  /*4a3e0*/  IADD3 R52, P4, R91, R2.reuse, RZ ;  /* 0x000000025b347210 */ /* 0x080fe20007f9e0ff */
[----:B------:R-:W-:Y:S01]  /*4a3f0*/  IMAD R53, R89, 0x141, RZ ;  /* 0x0000014159357824 */ /* 0x000fe200078e02ff */
[----:B--2---:R-:W-:Y:S01]  /*4a400*/  IADD3 R48, P3, R47, R2, RZ ;  /* 0x000000022f307210 */ /* 0x004fe20007f7e0ff */
[----:B------:R1:W-:Y:S01]  /*4a410*/  STG.E.U16 desc[UR4][R50.64], R156 ;  /* 0x0000009c32007986 */ /* 0x0003e2000c101504 */
[-C--:B------:R-:W-:Y:S01]  /*4a420*/  LEA.HI.X.SX32 R47, R100, R3.reuse, 0x1, P0 ;  /* 0x00000003642f7211 */ /* 0x080fe200000f0eff */
[----:B------:R-:W2:Y:S08]  /*4a430*/  LDC R91, c[0x0][0x278] ;  /* 0x00009e00ff5b7b82 */ /* 0x000eb00000000800 */
[----:B------:R-:W3:Y:S01]  /*4a440*/  LDC R100, c[0x0][0x278] ;  /* 0x00009e00ff647b82 */ /* 0x000ee20000000800 */
[----:B0-----:R-:W-:Y:S01]  /*4a450*/  IMAD R97, R92, 0x288, RZ ;  /* 0x000002885c617824 */ /* 0x001fe200078e02ff */
[----:B------:R-:W-:-:S04]  /*4a460*/  LEA.HI.X.SX32 R53, R53, R3, 0x1, P4 ;  /* 0x0000000335357211 */ /* 0x000fc800020f0eff */
[----:B-1----:R-:W-:Y:S01]  /*4a470*/  IADD3 R50, P4, R97, R2, RZ ;  /* 0x0000000261327210 */ /* 0x002fe20007f9e0ff */
[----:B----4-:R-:W-:Y:S01]  /*4a480*/  IMAD R49, R86, 0x143, RZ ;  /* 0x0000014356317824 */ /* 0x010fe200078e02ff */
[----:B------:R-:W-:Y:S01]  /*4a490*/  PRMT R96, R156, 0x7632, R96 ;  /* 0x000076329c607816 */ /* 0x000fe20000000060 */
[----:B------:R-:W0:Y:S08]  /*4a4a0*/  LDC R89, c[0x0][0x278] ;  /* 0x00009e00ff597b82 */ /* 0x000e300000000800 */
[----:B------:R-:W1:Y:S01]  /*4a4b0*/  LDC R90, c[0x0][0x278] ;  /* 0x00009e00ff5a7b82 */ /* 0x000e620000000800 */
[----:B---3--:R-:W-:Y:S01]  /*4a4c0*/  IMAD R100, R100, 0x144, RZ ;  /* 0x0000014464647824 */ /* 0x008fe200078e02ff */
[----:B------:R-:W-:Y:S01]  /*4a4d0*/  PRMT R95, R157, 0x7632, R95 ;  /* 0x000076329d5f7816 */ /* 0x000fe2000000005f */
[----:B--2---:R-:W-:-:S05]  /*4a4e0*/  IMAD R91, R91, 0x28c, RZ ;  /* 0x0000028c5b5b7824 */ /* 0x004fca00078e02ff */
[----:B------:R-:W2:Y:S01]  /*4a4f0*/  LDC R87, c[0x0][0x278] ;  /* 0x00009e00ff577b82 */ /* 0x000ea20000000800 */
[----:B------:R-:W-:-:S07]  /*4a500*/  LEA.HI.X.SX32 R51, R100, R3, 0x1, P4 ;  /* 0x0000000364337211 */ /* 0x000fce00020f0eff */
[----:B------:R-:W3:Y:S01]  /*4a510*/  LDC R100, c[0x0][0x278] ;  /* 0x00009e00ff647b82 */ /* 0x000ee20000000800 */
[----:B------:R-:W-:Y:S01]  /*4a520*/  LEA.HI.X.SX32 R49, R49, R3, 0x1, P3 ;  /* 0x0000000331317211 */ /* 0x000fe200018f0eff */
[----:B------:R4:W-:Y:S04]  /*4a530*/  STG.E.U16 desc[UR4][R52.64], R96 ;  /* 0x0000006034007986 */ /* 0x0009e8000c101504 */
[----:B------:R-:W-:Y:S02]  /*4a540*/  STG.E.U16 desc[UR4][R46.64], R157 ;  /* 0x0000009d2e007986 */ /* 0x000fe4000c101504 */
[----:B------:R-:W2:Y:S02]  /*4a550*/  LDC R93, c[0x0][0x278] ;  /* 0x00009e00ff5d7b82 */ /* 0x000ea40000000800 */
[----:B------:R0:W-:Y:S06]  /*4a560*/  STG.E.U16 desc[UR4][R48.64], R95 ;  /* 0x0000005f30007986 */ /* 0x0001ec000c101504 */
[----:B----4-:R-:W4:Y:S01]  /*4a570*/  LDC R52, c[0x0][0x278] ;  /* 0x00009e00ff347b82 */ /* 0x010f220000000800 */
[----:B0-----:R-:W-:Y:S01]  /*4a580*/  IADD3 R48, P0, R91, R2, RZ ;  /* 0x000000025b307210 */ /* 0x001fe20007f1e0ff */
[----:B---3--:R-:W-:-:S06]  /*4a590*/  IMAD R100, R100, 0x146, RZ ;  /* 0x0000014664647824 */ /* 0x008fcc00078e02ff */
[----:B------:R-:W0:Y:S01]  /*4a5a0*/  LDC R94, c[0x0][0x278] ;  /* 0x00009e00ff5e7b82 */ /* 0x000e220000000800 */
[----:B------:R-:W-:-:S07]  /*4a5b0*/  LEA.HI.X.SX32 R49, R100, R3, 0x1, P0 ;  /* 0x0000000364317211 */ /* 0x000fce00000f0eff */
[----:B------:R-:W3:Y:S01]  /*4a5c0*/  LDC R100, c[0x0][0x278] ;  /* 0x00009e00ff647b82 */ /* 0x000ee20000000800 */
[----:B------:R-:W-:Y:S01]  /*4a5d0*/  IMAD R53, R89, 0x28a, RZ ;  /* 0x0000028a59357824 */ /* 0x000fe200078e02ff */
[----:B------:R4:W-:Y:S04]  /*4a5e0*/  STG.E.U16 desc[UR4][R50.64], R158 ;  /* 0x0000009e32007986 */ /* 0x0009e8000c101504 */
[----:B------:R-:W-:Y:S01]  /*4a5f0*/  IADD3 R46, P3, R53, R2, RZ ;  /* 0x00000002352e7210 */ /* 0x000fe20007f7e0ff */
[----:B-1----:R-:W-:Y:S01]  /*4a600*/  IMAD R53, R90, 0x290, RZ ;  /* 0x000002905a357824 */ /* 0x002fe200078e02ff */
[----:B------:R-:W1:Y:S01]  /*4a610*/  LDC R92, c[0x0][0x278] ;  /* 0x00009e00ff5c7b82 */ /* 0x000e620000000800 */
[----:B----4-:R-:W-:-:S03]  /*4a620*/  IMAD R51, R52, 0x147, RZ ;  /* 0x0000014734337824 */ /* 0x010fc600078e02ff */
[----:B------:R-:W-:Y:S01]  /*4a630*/  IADD3 R52, P4, R53, R2, RZ ;  /* 0x0000000235347210 */ /* 0x000fe20007f9e0ff */
[----:B--2---:R-:W-:Y:S01]  /*4a640*/  IMAD R47, R87, 0x145, RZ ;  /* 0x00000145572f7824 */ /* 0x004fe200078e02ff */
[----:B------:R-:W-:Y:S01]  /*4a650*/  PRMT R96, R158, 0x7632, R96 ;  /* 0x000076329e607816 */ /* 0x000fe20000000060 */
[----:B------:R-:W-:Y:S01]  /*4a660*/  IMAD R93, R93, 0x28e, RZ ;  /* 0x0000028e5d5d7824 */ /* 0x000fe200078e02ff */
[----:B------:R-:W2:Y:S01]  /*4a670*/  LDC R86, c[0x0][0x278] ;  /* 0x00009e00ff567b82 */ /* 0x000ea20000000800 */
[----:B---3--:R-:W-:Y:S02]  /*4a680*/  IMAD R100, R100, 0x148, RZ ;  /* 0x0000014864647824 */ /* 0x008fe400078e02ff */
[----:B0-----:R-:W-:Y:S01]  /*4a690*/  IMAD R97, R94, 0x294, RZ ;  /* 0x000002945e617824 */ /* 0x001fe200078e02ff */
[----:B------:R-:W-:-:S04]  /*4a6a0*/  LEA.HI.X.SX32 R47, R47, R3, 0x1, P3 ;  /* 0x000000032f2f7211 */ /* 0x000fc800018f0eff */
[----:B------:R-:W0:Y:S01]  /*4a6b0*/  LDC R89, c[0x0][0x278] ;  /* 0x00009e00ff597b82 */ /* 0x000e220000000800 */
[----:B------:R-:W-:-:S07]  /*4a6c0*/  LEA.HI.X.SX32 R53, R100, R3, 0x1, P4 ;  /* 0x0000000364357211 */ /* 0x000fce00020f0eff */
[----:B------:R-:W3:Y:S01]  /*4a6d0*/  LDC R100, c[0x0][0x278] ;  /* 0x00009e00ff647b82 */ /* 0x000ee20000000800 */
[----:B------:R-:W-:Y:S01]  /*4a6e0*/  IADD3 R50, P3, R93, R2, RZ ;  /* 0x000000025d327210 */ /* 0x000fe20007f7e0ff */
[----:B------:R-:W-:Y:S03]  /*4a6f0*/  STG.E.U16 desc[UR4][R46.64], R96 ;  /* 0x000000602e007986 */ /* 0x000fe6000c101504 */
[----:B------:R-:W-:Y:S01]  /*4a700*/  LEA.HI.X.SX32 R51, R51, R3, 0x1, P3 ;  /* 0x0000000333337211 */ /* 0x000fe200018f0eff */
[----:B------:R4:W-:Y:S02]  /*4a710*/  STG.E.U16 desc[UR4][R48.64], R159 ;  /* 0x0000009f30007986 */ /* 0x0009e4000c101504 */
[----:B------:R-:W2:Y:S01]  /*4a720*/  LDC R90, c[0x0][0x278] ;  /* 0x00009e00ff5a7b82 */ /* 0x000ea20000000800 */
[----:B-1----:R-:W-:Y:S01]  /*4a730*/  IMAD R95, R92, 0x292, RZ ;  /* 0x000002925c5f7824 */ /* 0x002fe200078e02ff */
[----:B------:R-:W-:Y:S01]  /*4a740*/  PRMT R98, R159, 0x7632, R98 ;  /* 0x000076329f627816 */ /* 0x000fe20000000062 */
[----:B0-----:R-:W-:-:S05]  /*4a750*/  IMAD R89, R89, 0x296, RZ ;  /* 0x0000029659597824 */ /* 0x001fca00078e02ff */
[----:B------:R-:W0:Y:S01]  /*4a760*/  LDC R88, c[0x0][0x278] ;  /* 0x00009e00ff587b82 */ /* 0x000e220000000800 */
[----:B----4-:R-:W-:Y:S01]  /*4a770*/  IADD3 R48, P3, R97, R2, RZ ;  /* 0x0000000261307210 */ /* 0x010fe20007f7e0ff */
[----:B---3--:R-:W-:-:S06]  /*4a780*/  IMAD R100, R100, 0x14a, RZ ;  /* 0x0000014a64647824 */ /* 0x008fcc00078e02ff */
[----:B------:R-:W1:Y:S01]  /*4a790*/  LDC R93, c[0x0][0x278] ;  /* 0x00009e00ff5d7b82 */ /* 0x000e620000000800 */
[----:B------:R-:W-:-:S07]  /*4a7a0*/  LEA.HI.X.SX32 R49, R100, R3, 0x1, P3 ;  /* 0x0000000364317211 */ /* 0x000fce00018f0eff */
[----:B------:R-:W3:Y:S01]  /*4a7b0*/  LDC R100, c[0x0][0x278] ;  /* 0x00009e00ff647b82 */ /* 0x000ee20000000800 */
[----:B--2---:R-:W-:Y:S01]  /*4a7c0*/  IMAD R47, R86, 0x149, RZ ;  /* 0x00000149562f7824 */ /* 0x004fe200078e02ff */
[-C--:B------:R-:W-:Y:S01]  /*4a7d0*/  IADD3 R46, P0, R95, R2.reuse, RZ ;  /* 0x000000025f2e7210 */ /* 0x080fe20007f1e0ff */
[----:B------:R2:W-:Y:S03]  /*4a7e0*/  STG.E.U16 desc[UR4][R50.64], R98 ;  /* 0x0000006232007986 */ /* 0x0005e6000c101504 */
[----:B------:R-:W-:Y:S01]  /*4a7f0*/  LEA.HI.X.SX32 R47, R47, R3, 0x1, P0 ;  /* 0x000000032f2f7211 */ /* 0x000fe200000f0eff */
[----:B------:R4:W-:Y:S01]  /*4a800*/  STG.E.U16 desc[UR4][R52.64], R160 ;  /* 0x000000a034007986 */ /* 0x0009e2000c101504 */
[----:B------:R-:W-:Y:S01]  /*4a810*/  PRMT R97, R161, 0x7632, R97 ;  /* 0x00007632a1617816 */ /* 0x000fe20000000061 */
[----:B------:R-:W1:Y:S01]  /*4a820*/  LDC R91, c[0x0][0x278] ;  /* 0x00009e00ff5b7b82 */ /* 0x000e620000000800 */
[----:B--2---:R-:W-:Y:S01]  /*4a830*/  IADD3 R50, P4, R89, R2, RZ ;  /* 0x0000000259327210 */ /* 0x004fe20007f9e0ff */
[----:B------:R-:W-:-:S06]  /*4a840*/  IMAD R89, R90, 0x298, RZ ;  /* 0x000002985a597824 */ /* 0x000fcc00078e02ff */
[----:B------:R-:W2:Y:S01]  /*4a850*/  LDC R92, c[0x0][0x278] ;  /* 0x00009e00ff5c7b82 */ /* 0x000ea20000000800 */
[----:B----4-:R-:W-:-:S05]  /*4a860*/  PRMT R160, R160, 0x7632, R160 ;  /* 0x00007632a0a07816 */ /* 0x010fca00000000a0 */
[----:B------:R4:W-:Y:S01]  /*4a870*/  STG.E.U16 desc[UR4][R46.64], R160 ;  /* 0x000000a02e007986 */ /* 0x0009e2000c101504 */
[----:B---3--:R-:W-:Y:S01]  /*4a880*/  IMAD R100, R100, 0x14c, RZ ;  /* 0x0000014c64647824 */ /* 0x008fe200078e02ff */
[----:B------:R-:W3:Y:S01]  /*4a890*/  LDC R87, c[0x0][0x278] ;  /* 0x00009e00ff577b82 */ /* 0x000ee20000000800 */
[----:B0-----:R-:W-:Y:S02]  /*4a8a0*/  IMAD R51, R88, 0x14b, RZ ;  /* 0x0000014b58337824 */ /* 0x001fe400078e02ff */
[----:B-1----:R-:W-:-:S05]  /*4a8b0*/  IMAD R93, R93, 0x29c, RZ ;  /* 0x0000029c5d5d7824 */ /* 0x002fca00078e02ff */
[----:B------:R-:W0:Y:S01]  /*4a8c0*/  LDC R94, c[0x0][0x278] ;  /* 0x00009e00ff5e7b82 */ /* 0x000e220000000800 */
[----:B----4-:R-:W-:-:S04]  /*4a8d0*/  IADD3 R46, P3, R89, R2, RZ ;  /* 0x00000002592e7210 */ /* 0x010fc80007f7e0ff */
[----:B------:R-:W-:-:S03]  /*4a8e0*/  LEA.HI.X.SX32 R47, R100, R3, 0x1, P3 ;  /* 0x00000003642f7211 */ /* 0x000fc600018f0eff */
[----:B------:R-:W1:Y:S01]  /*4a8f0*/  LDC R100, c[0x0][0x278] ;  /* 0x00009e00ff647b82 */ /* 0x000e620000000800 */
[----:B------:R-:W-:Y:S01]  /*4a900*/  LEA.HI.X.SX32 R51, R51, R3, 0x1, P4 ;  /* 0x0000000333337211 */ /* 0x000fe200020f0eff */
[----:B------:R-:W-:Y:S04]  /*4a910*/  STG.E.U16 desc[UR4][R48.64], R161 ;  /* 0x000000a130007986 */ /* 0x000fe8000c101504 */
[----:B------:R4:W-:Y:S02]  /*4a920*/  STG.E.U16 desc[UR4][R50.64], R97 ;  /* 0x0000006132007986 */ /* 0x0009e4000c101504 */
[----:B------:R-:W0:Y:S01]  /*4a930*/  LDC R52, c[0x0][0x278] ;  /* 0x00009e00ff347b82 */ /* 0x000e220000000800 */
[----:B------:R-:W-:Y:S02]  /*4a940*/  IMAD R91, R91, 0x29a, RZ ;  /* 0x0000029a5b5b7824 */ /* 0x000fe400078e02ff */
[----:B---3--:R-:W-:-:S05]  /*4a950*/  IMAD R53, R87, 0x14d, RZ ;  /* 0x0000014d57357824 */ /* 0x008fca00078e02ff */
[----:B------:R-:W3:Y:S01]  /*4a960*/  LDC R96, c[0x0][0x278] ;  /* 0x00009e00ff607b82 */ /* 0x000ee20000000800 */
[----:B----4-:R-:W-:Y:S01]  /*4a970*/  IADD3 R50, P3, R93, R2, RZ ;  /* 0x000000025d327210 */ /* 0x010fe20007f7e0ff */
[----:B-1----:R-:W-:-:S06]  /*4a980*/  IMAD R100, R100, 0x14e, RZ ;  /* 0x0000014e64647824 */ /* 0x002fcc00078e02ff */
[----:B------:R-:W1:Y:S01]  /*4a990*/  LDC R90, c[0x0][0x278] ;  /* 0x00009e00ff5a7b82 */ /* 0x000e620000000800 */
[----:B------:R-:W-:-:S07]  /*4a9a0*/  LEA.HI.X.SX32 R51, R100, R3, 0x1, P3 ;  /* 0x0000000364337211 */ /* 0x000fce00018f0eff */
[----:B------:R-:W4:Y:S01]  /*4a9b0*/  LDC R100, c[0x0][0x278] ;  /* 0x00009e00ff647b82 */ /* 0x000f220000000800 */
[----:B--2---:R-:W-:Y:S01]  /*4a9c0*/  IMAD R49, R92, 0x29e, RZ ;  /* 0x0000029e5c317824 */ /* 0x004fe200078e02ff */
[-C--:B------:R-:W-:Y:S01]  /*4a9d0*/  IADD3 R48, P0, R91, R2.reuse, RZ ;  /* 0x000000025b307210 */ /* 0x080fe20007f1e0ff */
[----:B0-----:R-:W-:Y:S01]  /*4a9e0*/  IMAD R97, R94, 0x2a0, RZ ;  /* 0x000002a05e617824 */ /* 0x001fe200078e02ff */
[----:B------:R0:W-:Y:S01]  /*4a9f0*/  STG.E.U16 desc[UR4][R46.64], R162 ;  /* 0x000000a22e007986 */ /* 0x0001e2000c101504 */
[----:B------:R-:W-:Y:S01]  /*4aa00*/  IMAD R87, R52, 0x14f, RZ ;  /* 0x0000014f34577824 */ /* 0x000fe200078e02ff */
[----:B------:R-:W-:Y:S02]  /*4aa10*/  IADD3 R52, P4, R49, R2, RZ ;  /* 0x0000000231347210 */ /* 0x000fe40007f9e0ff */
[----:B------:R-:W-:Y:S01]  /*4aa20*/  LEA.HI.X.SX32 R49, R53, R3, 0x1, P0 ;  /* 0x0000000335317211 */ /* 0x000fe200000f0eff */
[----:B------:R-:W2:Y:S01]  /*4aa30*/  LDC R95, c[0x0][0x278] ;  /* 0x00009e00ff5f7b82 */ /* 0x000ea20000000800 */
[----:B0-----:R-:W-:-:S07]  /*4aa40*/  PRMT R47, R162, 0x7632, R47 ;  /* 0x00007632a22f7816 */ /* 0x001fce000000002f */
[----:B------:R-:W0:Y:S01]  /*4aa50*/  LDC R86, c[0x0][0x278] ;  /* 0x00009e00ff567b82 */ /* 0x000e220000000800 */
[----:B------:R-:W-:Y:S01]  /*4aa60*/  IADD3 R46, P3, R97, R2, RZ ;  /* 0x00000002612e7210 */ /* 0x000fe20007f7e0ff */
[----:B----4-:R-:W-:Y:S01]  /*4aa70*/  IMAD R100, R100, 0x150, RZ ;  /* 0x0000015064647824 */ /* 0x010fe200078e02ff */
[----:B------:R4:W-:Y:S01]  /*4aa80*/  STG.E.U16 desc[UR4][R48.64], R47 ;  /* 0x0000002f30007986 */ /* 0x0009e2000c101504 */
[----:B------:R-:W-:-:S04]  /*4aa90*/  PRMT R98, R163, 0x7632, R98 ;  /* 0x00007632a3627816 */ /* 0x000fc80000000062 */
[----:B------:R-:W0:Y:S08]  /*4aaa0*/  LDC R91, c[0x0][0x278] ;  /* 0x00009e00ff5b7b82 */ /* 0x000e300000000800 */
[----:B------:R-:W0:Y:S01]  /*4aab0*/  LDC R88, c[0x0][0x278] ;  /* 0x00009e00ff587b82 */ /* 0x000e220000000800 */
[----:B----4-:R-:W-:-:S07]  /*4aac0*/  LEA.HI.X.SX32 R47, R100, R3, 0x1, P3 ;  /* 0x00000003642f7211 */ /* 0x010fce00018f0eff */
[----:B------:R-:W4:Y:S01]  /*4aad0*/  LDC R100, c[0x0][0x278] ;  /* 0x00009e00ff647b82 */ /* 0x000f220000000800 */
[----:B---3--:R-:W-:Y:S01]  /*4aae0*/  IMAD R49, R96, 0x2a4, RZ ;  /* 0x000002a460317824 */ /* 0x008fe200078e02ff */
[----:B------:R-:W-:Y:S01]  /*4aaf0*/  LEA.HI.X.SX32 R53, R87, R3, 0x1, P4 ;  /* 0x0000000357357211 */ /* 0x000fe200020f0eff */
[----:B------:R1:W-:Y:S04]  /*4ab00*/  STG.E.U16 desc[UR4][R50.64], R163 ;  /* 0x000000a332007986 */ /* 0x0003e8000c101504 */
[----:B------:R3:W-:Y:S01]  /*4ab10*/  STG.E.U16 desc[UR4][R52.64], R98 ;  /* 0x0000006234007986 */ /* 0x0007e2000c101504 */
[----:B------:R-:W0:Y:S01]  /*4ab20*/  LDC R93, c[0x0][0x278] ;  /* 0x00009e00ff5d7b82 */ /* 0x000e220000000800 */
[----:B-1----:R-:W-:Y:S01]  /*4ab30*/  IMAD R51, R90, 0x2a6, RZ ;  /* 0x000002a65a337824 */ /* 0x002fe200078e02ff */
[----:B------:R-:W-:-:S06]  /*4ab40*/  IADD3 R50, P3, R49, R2, RZ ;  /* 0x0000000231327210 */ /* 0x000fcc0007f7e0ff */
[----:B------:R-:W1:Y:S01]  /*4ab50*/  LDC R92, c[0x0][0x278] ;  /* 0x00009e00ff5c7b82 */ /* 0x000e620000000800 */
[----:B---3--:R-:W-:Y:S01]  /*4ab60*/  IADD3 R52, P4, R51, R2, RZ ;  /* 0x0000000233347210 */ /* 0x008fe20007f9e0ff */
[----:B----4-:R-:W-:-:S06]  /*4ab70*/  IMAD R100, R100, 0x152, RZ ;  /* 0x0000015264647824 */ /* 0x010fcc00078e02ff */
[----:B------:R-:W3:Y:S01]  /*4ab80*/  LDC R89, c[0x0][0x278] ;  /* 0x00009e00ff597b82 */ /* 0x000ee20000000800 */
[----:B------:R-:W-:-:S07]  /*4ab90*/  LEA.HI.X.SX32 R51, R100, R3, 0x1, P3 ;  /* 0x0000000364337211 */ /* 0x000fce00018f0eff */
[----:B------:R-:W4:Y:S01]  /*4aba0*/  LDC R100, c[0x0][0x278] ;  /* 0x00009e00ff647b82 */ /* 0x000f220000000800 */
[----:B--2---:R-:W-:Y:S01]  /*4abb0*/  IMAD R95, R95, 0x2a2, RZ ;  /* 0x000002a25f5f7824 */ /* 0x004fe200078e02ff */
[----:B------:R2:W-:Y:S01]  /*4abc0*/  STG.E.U16 desc[UR4][R46.64], R164 ;  /* 0x000000a42e007986 */ /* 0x0005e2000c101504 */
[----:B0-----:R-:W-:-:S03]  /*4abd0*/  IMAD R87, R86, 0x151, RZ ;  /* 0x0000015156577824 */ /* 0x001fc600078e02ff */
[-C--:B------:R-:W-:Y:S01]  /*4abe0*/  IADD3 R48, P0, R95, R2.reuse, RZ ;  /* 0x000000025f307210 */ /* 0x080fe20007f1e0ff */
[----:B------:R-:W-:Y:S01]  /*4abf0*/  IMAD R53, R88, 0x153, RZ ;  /* 0x0000015358357824 */ /* 0x000fe200078e02ff */
[----:B------:R-:W0:Y:S02]  /*4ac00*/  LDC R94, c[0x0][0x278] ;  /* 0x00009e00ff5e7b82 */ /* 0x000e240000000800 */
[----:B------:R-:W-:Y:S01]  /*4ac10*/  LEA.HI.X.SX32 R49, R87, R3, 0x1, P0 ;  /* 0x0000000357317211 */ /* 0x000fe200000f0eff */
[----:B--2---:R-:W-:Y:S02]  /*4ac20*/  IMAD R47, R91, 0x2a8, RZ ;  /* 0x000002a85b2f7824 */ /* 0x004fe400078e02ff */
[----:B------:R-:W-:Y:S01]  /*4ac30*/  IMAD R93, R93, 0x2ac, RZ ;  /* 0x000002ac5d5d7824 */ /* 0x000fe200078e02ff */
[----:B------:R-:W-:Y:S02]  /*4ac40*/  PRMT R96, R166, 0x7632, R96 ;  /* 0x00007632a6607816 */ /* 0x000fe40000000060 */
[----:B------:R-:W2:Y:S01]  /*4ac50*/  LDC R90, c[0x0][0x278] ;  /* 0x00009e00ff5a7b82 */ /* 0x000ea20000000800 */
[----:B------:R-:W-:Y:S01]  /*4ac60*/  IADD3 R46, P0, R47, R2, RZ ;  /* 0x000000022f2e7210 */ /* 0x000fe20007f1e0ff */
[----:B----4-:R-:W-:Y:S01]  /*4ac70*/  IMAD R100, R100, 0x154, RZ ;  /* 0x0000015464647824 */ /* 0x010fe200078e02ff */
[----:B------:R-:W-:-:S05]  /*4ac80*/  PRMT R88, R164, 0x7632, R88 ;  /* 0x00007632a4587816 */ /* 0x000fca0000000058 */
[----:B------:R-:W4:Y:S01]  /*4ac90*/  LDC R86, c[0x0][0x278] ;  /* 0x00009e00ff567b82 */ /* 0x000f220000000800 */
[----:B------:R-:W-:-:S07]  /*4aca0*/  LEA.HI.X.SX32 R47, R100, R3, 0x1, P0 ;  /* 0x00000003642f7211 */ /* 0x000fce00000f0eff */
[----:B------:R-:W3:Y:S01]  /*4acb0*/  LDC R100, c[0x0][0x278] ;  /* 0x00009e00ff647b82 */ /* 0x000ee20000000800 */
[----:B------:R-:W-:Y:S01]  /*4acc0*/  STG.E.U16 desc[UR4][R48.64], R88 ;  /* 0x0000005830007986 */ /* 0x000fe2000c101504 */
[----:B------:R-:W-:-:S03]  /*4acd0*/  LEA.HI.X.SX32 R53, R53, R3, 0x1, P4 ;  /* 0x0000000335357211 */ /* 0x000fc600020f0eff */
[----:B------:R0:W-:Y:S01]  /*4ace0*/  STG.E.U16 desc[UR4][R50.64], R165 ;  /* 0x000000a532007986 */ /* 0x0001e2000c101504 */
[----:B-1----:R-:W-:Y:S01]  /*4acf0*/  IMAD R87, R92, 0x2aa, RZ ;  /* 0x000002aa5c577824 */ /* 0x002fe200078e02ff */
[----:B------:R-:W-:Y:S01]  /*4ad00*/  PRMT R95, R165, 0x7632, R95 ;  /* 0x00007632a55f7816 */ /* 0x000fe2000000005f */
[----:B------:R-:W1:Y:S08]  /*4ad10*/  LDC R92, c[0x0][0x278] ;  /* 0x00009e00ff5c7b82 */ /* 0x000e700000000800 */
[----:B------:R-:W4:Y:S01]  /*4ad20*/  LDC R91, c[0x0][0x278] ;  /* 0x00009e00ff5b7b82 */ /* 0x000f220000000800 */
[-C--:B0-----:R-:W-:Y:S01]  /*4ad30*/  IADD3 R50, P4, R93, R2.reuse, RZ ;  /* 0x000000025d327210 */ /* 0x081fe20007f9e0ff */
[----:B---3--:R-:W-:Y:S01]  /*4ad40*/  IMAD R100, R100, 0x156, RZ ;  /* 0x0000015664647824 */ /* 0x008fe200078e02ff */
[----:B------:R-:W-:Y:S01]  /*4ad50*/  IADD3 R48, P3, R87, R2, RZ ;  /* 0x0000000257307210 */ /* 0x000fe20007f7e0ff */
[----:B------:R-:W-:Y:S01]  /*4ad60*/  IMAD R49, R89, 0x155, RZ ;  /* 0x0000015559317824 */ /* 0x000fe200078e02ff */
[----:B------:R0:W-:Y:S01]  /*4ad70*/  STG.E.U16 desc[UR4][R52.64], R95 ;  /* 0x0000005f34007986 */ /* 0x0001e2000c101504 */
[----:B------:R-:W-:-:S02]  /*4ad80*/  PRMT R97, R167, 0x7632, R97 ;  /* 0x00007632a7617816 */ /* 0x000fc40000000061 */
[----:B------:R-:W3:Y:S01]  /*4ad90*/  LDC R89, c[0x0][0x278] ;  /* 0x00009e00ff597b82 */ /* 0x000ee20000000800 */
[----:B------:R-:W-:-:S07]  /*4ada0*/  LEA.HI.X.SX32 R51, R100, R3, 0x1, P4 ;  /* 0x0000000364337211 */ /* 0x000fce00020f0eff */
[----:B------:R-:W1:Y:S01]  /*4adb0*/  LDC R100, c[0x0][0x278] ;  /* 0x00009e00ff647b82 */ /* 0x000e620000000800 */
[----:B------:R-:W-:Y:S01]  /*4adc0*/  LEA.HI.X.SX32 R49, R49, R3, 0x1, P3 ;  /* 0x0000000331317211 */ /* 0x000fe200018f0eff */
[----:B0-----:R-:W-:Y:S01]  /*4add0*/  IMAD R95, R94, 0x2b0, RZ ;  /* 0x000002b05e5f7824 */ /* 0x001fe200078e02ff */
[----:B------:R-:W-:Y:S04]  /*4ade0*/  STG.E.U16 desc[UR4][R46.64], R166 ;  /* 0x000000a62e007986 */ /* 0x000fe8000c101504 */
[----:B------:R0:W-:Y:S01]  /*4adf0*/  STG.E.U16 desc[UR4][R48.64], R96 ;  /* 0x0000006030007986 */ /* 0x0001e2000c101504 */
[----:B------:R-:W3:Y:S01]  /*4ae00*/  LDC R52, c[0x0][0x278] ;  /* 0x00009e00ff347b82 */ /* 0x000ee20000000800 */
[----:B--2---:R-:W-:Y:S02]  /*4ae10*/  IMAD R53, R90, 0x2ae, RZ ;  /* 0x000002ae5a357824 */ /* 0x004fe400078e02ff */
[----:B----4-:R-:W-:-:S05]  /*4ae20*/  IMAD R91, R91, 0x2b2, RZ ;  /* 0x000002b25b5b7824 */ /* 0x010fca00078e02ff */
[----:B------:R-:W2:Y:S01]  /*4ae30*/  LDC R87, c[0x0][0x278] ;  /* 0x00009e00ff577b82 */ /* 0x000ea20000000800 */
[----:B0-----:R-:W-:Y:S01]  /*4ae40*/  IADD3 R48, P0, R95, R2, RZ ;  /* 0x000000025f307210 */ /* 0x001fe20007f1e0ff */
[----:B-1----:R-:W-:Y:S01]  /*4ae50*/  IMAD R100, R100, 0x158, RZ ;  /* 0x0000015864647824 */ /* 0x002fe200078e02ff */
[----:B------:R3:W-:Y:S05]  /*4ae60*/  STG.E.U16 desc[UR4][R50.64], R167 ;  /* 0x000000a732007986 */ /* 0x0007ea000c101504 */
[----:B------:R-:W0:Y:S01]  /*4ae70*/  LDC R90, c[0x0][0x278] ;  /* 0x00009e00ff5a7b82 */ /* 0x000e220000000800 */
[----:B------:R-:W-:-:S07]  /*4ae80*/  LEA.HI.X.SX32 R49, R100, R3, 0x1, P0 ;  /* 0x0000000364317211 */ /* 0x000fce00000f0eff */
[----:B------:R-:W1:Y:S01]  /*4ae90*/  LDC R100, c[0x0][0x278] ;  /* 0x00009e00ff647b82 */ /* 0x000e620000000800 */
[----:B------:R-:W-:Y:S01]  /*4aea0*/  IADD3 R46, P3, R53, R2, RZ ;  /* 0x00000002352e7210 */ /* 0x000fe20007f7e0ff */
[----:B------:R-:W-:Y:S02]  /*4aeb0*/  IMAD R53, R92, 0x2b4, RZ ;  /* 0x000002b45c357824 */ /* 0x000fe400078e02ff */
[----:B---3--:R-:W-:-:S03]  /*4aec0*/  IMAD R51, R52, 0x159, RZ ;  /* 0x0000015934337824 */ /* 0x008fc600078e02ff */
[----:B------:R-:W-:Y:S01]  /*4aed0*/  IADD3 R52, P4, R53, R2, RZ ;  /* 0x0000000235347210 */ /* 0x000fe20007f9e0ff */
[----:B------:R-:W-:Y:S01]  /*4aee0*/  IMAD R47, R86, 0x157, RZ ;  /* 0x00000157562f7824 */ /* 0x000fe200078e02ff */
[----:B------:R-:W-:Y:S01]  /*4aef0*/  PRMT R96, R168, 0x7632, R96 ;  /* 0x00007632a8607816 */ /* 0x000fe20000000060 */
[----:B------:R-:W-:Y:S01]  /*4af00*/  IMAD R95, R89, 0x2b6, RZ ;  /* 0x000002b6595f7824 */ /* 0x000fe200078e02ff */
[----:B------:R-:W3:Y:S08]  /*4af10*/  LDC R93, c[0x0][0x278] ;  /* 0x00009e00ff5d7b82 */ /* 0x000ef00000000800 */
[----:B------:R-:W4:Y:S01]  /*4af20*/  LDC R88, c[0x0][0x278] ;  /* 0x00009e00ff587b82 */ /* 0x000f220000000800 */
[----:B-1----:R-:W-:Y:S01]  /*4af30*/  IMAD R100, R100, 0x15a, RZ ;  /* 0x0000015a64647824 */ /* 0x002fe200078e02ff */
[----:B------:R-:W-:-:S06]  /*4af40*/  LEA.HI.X.SX32 R47, R47, R3, 0x1, P3 ;  /* 0x000000032f2f7211 */ /* 0x000fcc00018f0eff */
[----:B------:R-:W1:Y:S01]  /*4af50*/  LDC R94, c[0x0][0x278] ;  /* 0x00009e00ff5e7b82 */ /* 0x000e620000000800 */
[----:B------:R-:W-:-:S07]  /*4af60*/  LEA.HI.X.SX32 R53, R100, R3, 0x1, P4 ;  /* 0x0000000364357211 */ /* 0x000fce00020f0eff */
[----:B------:R-:W2:Y:S01]  /*4af70*/  LDC R100, c[0x0][0x278] ;  /* 0x00009e00ff647b82 */ /* 0x000ea20000000800 */
[----:B------:R0:W-:Y:S01]  /*4af80*/  STG.E.U16 desc[UR4][R46.64], R97 ;  /* 0x000000612e007986 */ /* 0x0001e2000c101504 */
[----:B------:R-:W-:-:S03]  /*4af90*/  IADD3 R50, P3, R91, R2, RZ ;  /* 0x000000025b327210 */ /* 0x000fc60007f7e0ff */
[----:B------:R3:W-:Y:S01]  /*4afa0*/  STG.E.U16 desc[UR4][R48.64], R168 ;  /* 0x000000a830007986 */ /* 0x0007e2000c101504 */
[----:B------:R-:W-:Y:S02]  /*4afb0*/  LEA.HI.X.SX32 R51, R51, R3, 0x1, P3 ;  /* 0x0000000333337211 */ /* 0x000fe400018f0eff */
[----:B------:R-:W4:Y:S01]  /*4afc0*/  LDC R91, c[0x0][0x278] ;  /* 0x00009e00ff5b7b82 */ /* 0x000f220000000800 */
[----:B0-----:R-:W-:-:S07]  /*4afd0*/  IMAD R97, R90, 0x2b8, RZ ;  /* 0x000002b85a617824 */ /* 0x001fce00078e02ff */
[----:B------:R-:W0:Y:S01]  /*4afe0*/  LDC R92, c[0x0][0x278] ;  /* 0x00009e00ff5c7b82 */ /* 0x000e220000000800 */
[-C--:B---3--:R-:W-:Y:S01]  /*4aff0*/  IADD3 R48, P3, R97, R2.reuse, RZ ;  /* 0x0000000261307210 */ /* 0x088fe20007f7e0ff */
[----:B--2---:R-:W-:Y:S01]  /*4b000*/  IMAD R100, R100, 0x15c, RZ ;  /* 0x0000015c64647824 */ /* 0x004fe200078e02ff */
[-C--:B------:R-:W-:Y:S01]  /*4b010*/  IADD3 R46, P0, R95, R2.reuse, RZ ;  /* 0x000000025f2e7210 */ /* 0x080fe20007f1e0ff */
[----:B------:R-:W-:Y:S01]  /*4b020*/  IMAD R47, R87, 0x15b, RZ ;  /* 0x0000015b572f7824 */ /* 0x000fe200078e02ff */
[----:B------:R2:W-:Y:S01]  /*4b030*/  STG.E.U16 desc[UR4][R50.64], R96 ;  /* 0x0000006032007986 */ /* 0x0005e2000c101504 */
[----:B------:R-:W-:Y:S01]  /*4b040*/  IMAD R93, R93, 0x2ba, RZ ;  /* 0x000002ba5d5d7824 */ /* 0x000fe200078e02ff */
[-C--:B------:R-:W-:Y:S01]  /*4b050*/  LEA.HI.X.SX32 R49, R100, R3.reuse, 0x1, P3 ;  /* 0x0000000364317211 */ /* 0x080fe200018f0eff */
[----:B------:R-:W3:Y:S08]  /*4b060*/  LDC R90, c[0x0][0x278] ;  /* 0x00009e00ff5a7b82 */ /* 0x000ef00000000800 */
[----:B------:R-:W1:Y:S01]  /*4b070*/  LDC R100, c[0x0][0x278] ;  /* 0x00009e00ff647b82 */ /* 0x000e620000000800 */
[----:B------:R0:W-:Y:S01]  /*4b080*/  STG.E.U16 desc[UR4][R52.64], R169 ;  /* 0x000000a934007986 */ /* 0x0001e2000c101504 */
[----:B------:R-:W-:Y:S01]  /*4b090*/  LEA.HI.X.SX32 R47, R47, R3, 0x1, P0 ;  /* 0x000000032f2f7211 */ /* 0x000fe200000f0eff */
[----:B----4-:R-:W-:Y:S01]  /*4b0a0*/  IMAD R97, R91, 0x2bc, RZ ;  /* 0x000002bc5b617824 */ /* 0x010fe200078e02ff */
[----:B--2---:R-:W-:Y:S01]  /*4b0b0*/  IADD3 R50, P4, R93, R2, RZ ;  /* 0x000000025d327210 */ /* 0x004fe20007f9e0ff */
[----:B------:R-:W-:-:S03]  /*4b0c0*/  IMAD R51, R88, 0x15d, RZ ;  /* 0x0000015d58337824 */ /* 0x000fc600078e02ff */
[----:B------:R-:W2:Y:S01]  /*4b0d0*/  LDC R86, c[0x0][0x278] ;  /* 0x00009e00ff567b82 */ /* 0x000ea20000000800 */
[----:B0-----:R-:W-:Y:S01]  /*4b0e0*/  PRMT R169, R169, 0x7632, R169 ;  /* 0x00007632a9a97816 */ /* 0x001fe200000000a9 */
[----:B------:R-:W-:-:S06]  /*4b0f0*/  IMAD R99, R92, 0x2be, RZ ;  /* 0x000002be5c637824 */ /* 0x000fcc00078e02ff */
[----:B------:R-:W0:Y:S01]  /*4b100*/  LDC R89, c[0x0][0x278] ;  /* 0x00009e00ff597b82 */ /* 0x000e220000000800 */
[----:B------:R4:W-:Y:S01]  /*4b110*/  STG.E.U16 desc[UR4][R46.64], R169 ;  /* 0x000000a92e007986 */ /* 0x0009e2000c101504 */
[----:B-1----:R-:W-:Y:S01]  /*4b120*/  IMAD R100, R100, 0x15e, RZ ;  /* 0x0000015e64647824 */ /* 0x002fe200078e02ff */
[----:B------:R-:W-:-:S05]  /*4b130*/  LEA.HI.X.SX32 R51, R51, R3, 0x1, P4 ;  /* 0x0000000333337211 */ /* 0x000fca00020f0eff */
[----:B------:R-:W1:Y:S01]  /*4b140*/  LDC R91, c[0x0][0x278] ;  /* 0x00009e00ff5b7b82 */ /* 0x000e620000000800 */
[----:B----4-:R-:W-:-:S04]  /*4b150*/  IADD3 R46, P3, R97, R2, RZ ;  /* 0x00000002612e7210 */ /* 0x010fc80007f7e0ff */
[----:B------:R-:W-:-:S03]  /*4b160*/  LEA.HI.X.SX32 R47, R100, R3, 0x1, P3 ;  /* 0x00000003642f7211 */ /* 0x000fc600018f0eff */
[----:B------:R-:W4:Y:S08]  /*4b170*/  LDC R87, c[0x0][0x278] ;  /* 0x00009e00ff577b82 */ /* 0x000f300000000800 */
[----:B------:R-:W3:Y:S01]  /*4b180*/  LDC R100, c[0x0][0x278] ;  /* 0x00009e00ff647b82 */ /* 0x000ee20000000800 */
[----:B------:R-:W-:Y:S01]  /*4b190*/  PRMT R52, R170, 0x7632, R52 ;  /* 0x00007632aa347816 */ /* 0x000fe20000000034 */
[----:B------:R0:W-:Y:S04]  /*4b1a0*/  STG.E.U16 desc[UR4][R48.64], R170 ;  /* 0x000000aa30007986 */ /* 0x0001e8000c101504 */
[----:B------:R0:W-:Y:S01]  /*4b1b0*/  STG.E.U16 desc[UR4][R50.64], R52 ;  /* 0x0000003432007986 */ /* 0x0001e2000c101504 */
[----:B--2---:R-:W-:Y:S01]  /*4b1c0*/  IMAD R53, R86, 0x15f, RZ ;  /* 0x0000015f56357824 */ /* 0x004fe200078e02ff */
[----:B------:R-:W-:Y:S01]  /*4b1d0*/  PRMT R97, R171, 0x7632, R97 ;  /* 0x00007632ab617816 */ /* 0x000fe20000000061 */
[----:B------:R-:W2:Y:S01]  /*4b1e0*/  LDC R93, c[0x0][0x278] ;  /* 0x00009e00ff5d7b82 */ /* 0x000ea20000000800 */
[----:B0-----:R-:W-:-:S07]  /*4b1f0*/  IMAD R49, R94, 0x2c0, RZ ;  /* 0x000002c05e317824 */ /* 0x001fce00078e02ff */
[----:B------:R-:W0:Y:S01]  /*4b200*/  LDC R95, c[0x0][0x278] ;  /* 0x00009e00ff5f7b82 */ /* 0x000e220000000800 */
[-C--:B------:R-:W-:Y:S01]  /*4b210*/  IADD3 R50, P3, R49, R2.reuse, RZ ;  /* 0x0000000231327210 */ /* 0x080fe20007f7e0ff */
[----:B---3--:R-:W-:Y:S01]  /*4b220*/  IMAD R100, R100, 0x160, RZ ;  /* 0x0000016064647824 */ /* 0x008fe200078e02ff */
[----:B------:R3:W-:Y:S01]  /*4b230*/  STG.E.U16 desc[UR4][R46.64], R171 ;  /* 0x000000ab2e007986 */ /* 0x0007e2000c101504 */
[----:B------:R-:W-:Y:S01]  /*4b240*/  IADD3 R48, P0, R99, R2, RZ ;  /* 0x0000000263307210 */ /* 0x000fe20007f1e0ff */
[----:B-1----:R-:W-:-:S03]  /*4b250*/  IMAD R91, R91, 0x2c8, RZ ;  /* 0x000002c85b5b7824 */ /* 0x002fc600078e02ff */
[----:B------:R-:W1:Y:S01]  /*4b260*/  LDC R88, c[0x0][0x278] ;  /* 0x00009e00ff587b82 */ /* 0x000e620000000800 */
[----:B------:R-:W-:-:S07]  /*4b270*/  LEA.HI.X.SX32 R51, R100, R3, 0x1, P3 ;  /* 0x0000000364337211 */ /* 0x000fce00018f0eff */
[----:B------:R-:W4:Y:S01]  /*4b280*/  LDC R100, c[0x0][0x278] ;  /* 0x00009e00ff647b82 */ /* 0x000f220000000800 */
[----:B---3--:R-:W-:-:S05]  /*4b290*/  IMAD R47, R90, 0x2c4, RZ ;  /* 0x000002c45a2f7824 */ /* 0x008fca00078e02ff */
[----:B------:R-:W-:Y:S02]  /*4b2a0*/  IADD3 R46, P3, R47, R2, RZ ;  /* 0x000000022f2e7210 */ /* 0x000fe40007f7e0ff */
[----:B------:R-:W-:Y:S01]  /*4b2b0*/  LEA.HI.X.SX32 R49, R53, R3, 0x1, P0 ;  /* 0x0000000335317211 */ /* 0x000fe200000f0eff */
[----:B------:R-:W3:Y:S01]  /*4b2c0*/  LDC R92, c[0x0][0x278] ;  /* 0x00009e00ff5c7b82 */ /* 0x000ee20000000800 */
[----:B------:R-:W-:-:S07]  /*4b2d0*/  IMAD R89, R89, 0x2c2, RZ ;  /* 0x000002c259597824 */ /* 0x000fce00078e02ff */
[----:B------:R-:W3:Y:S01]  /*4b2e0*/  LDC R94, c[0x0][0x278] ;  /* 0x00009e00ff5e7b82 */ /* 0x000ee20000000800 */
[----:B----4-:R-:W-:Y:S01]  /*4b2f0*/  IMAD R100, R100, 0x162, RZ ;  /* 0x0000016264647824 */ /* 0x010fe200078e02ff */
[----:B------:R-:W-:Y:S01]  /*4b300*/  PRMT R98, R172, 0x7632, R98 ;  /* 0x00007632ac627816 */ /* 0x000fe20000000062 */
[----:B------:R-:W-:-:S05]  /*4b310*/  IMAD R87, R87, 0x161, RZ ;  /* 0x0000016157577824 */ /* 0x000fca00078e02ff */
[----:B------:R-:W4:Y:S01]  /*4b320*/  LDC R86, c[0x0][0x278] ;  /* 0x00009e00ff567b82 */ /* 0x000f220000000800 */
[----:B------:R-:W-:-:S07]  /*4b330*/  LEA.HI.X.SX32 R47, R100, R3, 0x1, P3 ;  /* 0x00000003642f7211 */ /* 0x000fce00018f0eff */
[----:B------:R-:W1:Y:S01]  /*4b340*/  LDC R100, c[0x0][0x278] ;  /* 0x00009e00ff647b82 */ /* 0x000e620000000800 */
[----:B------:R-:W-:Y:S04]  /*4b350*/  STG.E.U16 desc[UR4][R48.64], R97 ;  /* 0x0000006130007986 */ /* 0x000fe8000c101504 */
[----:B------:R3:W-:Y:S01]  /*4b360*/  STG.E.U16 desc[UR4][R50.64], R172 ;  /* 0x000000ac32007986 */ /* 0x0007e2000c101504 */
[----:B--2---:R-:W-:Y:S02]  /*4b370*/  IMAD R93, R93, 0x2c6, RZ ;  /* 0x000002c65d5d7824 */ /* 0x004fe400078e02ff */
[----:B0-----:R-:W-:Y:S01]  /*4b380*/  IMAD R95, R95, 0x2ca, RZ ;  /* 0x000002ca5f5f7824 */ /* 0x001fe200078e02ff */
[----:B------:R-:W0:Y:S01]  /*4b390*/  LDC R90, c[0x0][0x278] ;  /* 0x00009e00ff5a7b82 */ /* 0x000e220000000800 */
[----:B---3--:R-:W-:-:S07]  /*4b3a0*/  IADD3 R50, P3, R91, R2, RZ ;  /* 0x000000025b327210 */ /* 0x008fce0007f7e0ff */
[----:B------:R-:W2:Y:S01]  /*4b3b0*/  LDC R96, c[0x0][0x278] ;  /* 0x00009e00ff607b82 */ /* 0x000ea20000000800 */
[----:B-1----:R-:W-:Y:S01]  /*4b3c0*/  IMAD R100, R100, 0x164, RZ ;  /* 0x0000016464647824 */ /* 0x002fe200078e02ff */
[-C--:B------:R-:W-:Y:S01]  /*4b3d0*/  IADD3 R52, P4, R89, R2.reuse, RZ ;  /* 0x0000000259347210 */ /* 0x080fe20007f9e0ff */
[----:B------:R-:W-:Y:S01]  /*4b3e0*/  IMAD R49, R88, 0x163, RZ ;  /* 0x0000016358317824 */ /* 0x000fe200078e02ff */
[----:B------:R-:W-:-:S04]  /*4b3f0*/  IADD3 R48, P0, R93, R2, RZ ;  /* 0x000000025d307210 */ /* 0x000fc80007f1e0ff */
[----:B------:R-:W1:Y:S01]  /*4b400*/  LDC R91, c[0x0][0x278] ;  /* 0x00009e00ff5b7b82 */ /* 0x000e620000000800 */
[----:B------:R-:W-:-:S07]  /*4b410*/  LEA.HI.X.SX32 R51, R100, R3, 0x1, P3 ;  /* 0x0000000364337211 */ /* 0x000fce00018f0eff */
[----:B------:R-:W3:Y:S01]  /*4b420*/  LDC R100, c[0x0][0x278] ;  /* 0x00009e00ff647b82 */ /* 0x000ee20000000800 */
[-C--:B------:R-:W-:Y:S01]  /*4b430*/  LEA.HI.X.SX32 R53, R87, R3.reuse, 0x1, P4 ;  /* 0x0000000357357211 */ /* 0x080fe200020f0eff */
[----:B------:R-:W-:Y:S01]  /*4b440*/  IMAD R93, R92, 0x2cc, RZ ;  /* 0x000002cc5c5d7824 */ /* 0x000fe200078e02ff */
[----:B------:R-:W-:-:S03]  /*4b450*/  LEA.HI.X.SX32 R49, R49, R3, 0x1, P0 ;  /* 0x0000000331317211 */ /* 0x000fc600000f0eff */
[----:B------:R4:W-:Y:S02]  /*4b460*/  STG.E.U16 desc[UR4][R52.64], R98 ;  /* 0x0000006234007986 */ /* 0x0009e4000c101504 */
[----:B------:R-:W2:Y:S02]  /*4b470*/  LDC R87, c[0x0][0x278] ;  /* 0x00009e00ff577b82 */ /* 0x000ea40000000800 */
[----:B------:R0:W-:Y:S06]  /*4b480*/  STG.E.U16 desc[UR4][R46.64], R173 ;  /* 0x000000ad2e007986 */ /* 0x0001ec000c101504 */
[----:B------:R-:W1:Y:S01]  /*4b490*/  LDC R88, c[0x0][0x278] ;  /* 0x00009e00ff587b82 */ /* 0x000e620000000800 */
[----:B----4-:R-:W-:-:S02]  /*4b4a0*/  IADD3 R52, P4, R95, R2, RZ ;  /* 0x000000025f347210 */ /* 0x010fc40007f9e0ff */
[----:B------:R-:W-:Y:S01]  /*4b4b0*/  PRMT R95, R173, 0x7632, R95 ;  /* 0x00007632ad5f7816 */ /* 0x000fe2000000005f */
[----:B0-----:R-:W-:Y:S01]  /*4b4c0*/  IMAD R47, R94, 0x2ce, RZ ;  /* 0x000002ce5e2f7824 */ /* 0x001fe200078e02ff */
[----:B------:R-:W-:Y:S01]  /*4b4d0*/  IADD3 R46, P3, R93, R2, RZ ;  /* 0x000000025d2e7210 */ /* 0x000fe20007f7e0ff */
[----:B---3--:R-:W-:Y:S02]  /*4b4e0*/  IMAD R100, R100, 0x166, RZ ;  /* 0x0000016664647824 */ /* 0x008fe400078e02ff */
[----:B------:R0:W-:Y:S01]  /*4b4f0*/  STG.E.U16 desc[UR4][R48.64], R95 ;  /* 0x0000005f30007986 */ /* 0x0001e2000c101504 */
[----:B------:R-:W3:Y:S01]  /*4b500*/  LDC R89, c[0x0][0x278] ;  /* 0x00009e00ff597b82 */ /* 0x000ee20000000800 */
[----:B------:R-:W-:-:S07]  /*4b510*/  PRMT R97, R174, 0x7632, R97 ;  /* 0x00007632ae617816 */ /* 0x000fce0000000061 */
[----:B------:R-:W4:Y:S01]  /*4b520*/  LDC R92, c[0x0][0x278] ;  /* 0x00009e00ff5c7b82 */ /* 0x000f220000000800 */
[----:B0-----:R-:W-:Y:S02]  /*4b530*/  IADD3 R48, P0, R47, R2, RZ ;  /* 0x000000022f307210 */ /* 0x001fe40007f1e0ff */
[----:B------:R-:W-:-:S05]  /*4b540*/  LEA.HI.X.SX32 R47, R100, R3, 0x1, P3 ;  /* 0x00000003642f7211 */ /* 0x000fca00018f0eff */
[----:B------:R-:W0:Y:S01]  /*4b550*/  LDC R100, c[0x0][0x278] ;  /* 0x00009e00ff647b82 */ /* 0x000e220000000800 */
[----:B------:R-:W-:Y:S02]  /*4b560*/  IMAD R53, R86, 0x165, RZ ;  /* 0x0000016556357824 */ /* 0x000fe400078e02ff */
[----:B------:R-:W-:Y:S02]  /*4b570*/  IMAD R49, R90, 0x2d0, RZ ;  /* 0x000002d05a317824 */ /* 0x000fe400078e02ff */
[----:B--2---:R-:W-:Y:S01]  /*4b580*/  IMAD R87, R87, 0x167, RZ ;  /* 0x0000016757577824 */ /* 0x004fe200078e02ff */
[----:B------:R-:W-:Y:S01]  /*4b590*/  LEA.HI.X.SX32 R53, R53, R3, 0x1, P4 ;  /* 0x0000000335357211 */ /* 0x000fe200020f0eff */
[----:B------:R2:W-:Y:S01]  /*4b5a0*/  STG.E.U16 desc[UR4][R50.64], R174 ;  /* 0x000000ae32007986 */ /* 0x0005e2000c101504 */
[----:B------:R-:W-:Y:S01]  /*4b5b0*/  PRMT R94, R175, 0x7632, R94 ;  /* 0x00007632af5e7816 */ /* 0x000fe2000000005e */
[----:B------:R-:W4:Y:S02]  /*4b5c0*/  LDC R86, c[0x0][0x278] ;  /* 0x00009e00ff567b82 */ /* 0x000f240000000800 */
[----:B------:R-:W-:Y:S04]  /*4b5d0*/  STG.E.U16 desc[UR4][R52.64], R97 ;  /* 0x0000006134007986 */ /* 0x000fe8000c101504 */
[----:B------:R0:W-:Y:S02]  /*4b5e0*/  STG.E.U16 desc[UR4][R46.64], R175 ;  /* 0x000000af2e007986 */ /* 0x0001e4000c101504 */
[----:B------:R-:W4:Y:S01]  /*4b5f0*/  LDC R90, c[0x0][0x278] ;  /* 0x00009e00ff5a7b82 */ /* 0x000f220000000800 */
[----:B--2---:R-:W-:-:S02]  /*4b600*/  IADD3 R50, P3, R49, R2, RZ ;  /* 0x0000000231327210 */ /* 0x004fc40007f7e0ff */
[----:B------:R-:W-:Y:S01]  /*4b610*/  LEA.HI.X.SX32 R49, R87, R3, 0x1, P0 ;  /* 0x0000000357317211 */ /* 0x000fe200000f0eff */
[----:B-1----:R-:W-:Y:S02]  /*4b620*/  IMAD R87, R88, 0x2d4, RZ ;  /* 0x000002d458577824 */ /* 0x002fe400078e02ff */
[----:B------:R-:W-:Y:S02]  /*4b630*/  IMAD R51, R96, 0x2d2, RZ ;  /* 0x000002d260337824 */ /* 0x000fe400078e02ff */
[----:B------:R-:W1:Y:S01]  /*4b640*/  LDC R88, c[0x0][0x278] ;  /* 0x00009e00ff587b82 */ /* 0x000e620000000800 */
[----:B0-----:R-:W-:Y:S02]  /*4b650*/  IMAD R100, R100, 0x16a, RZ ;  /* 0x0000016a64647824 */ /* 0x001fe400078e02ff */
[----:B------:R-:W-:Y:S01]  /*4b660*/  IMAD R47, R91, 0x2d6, RZ ;  /* 0x000002d65b2f7824 */ /* 0x000fe200078e02ff */
[-C--:B------:R-:W-:Y:S01]  /*4b670*/  IADD3 R46, P0, R87, R2.reuse, RZ ;  /* 0x00000002572e7210 */ /* 0x080fe20007f1e0ff */
[----:B------:R0:W-:Y:S01]  /*4b680*/  STG.E.U16 desc[UR4][R48.64], R94 ;  /* 0x0000005e30007986 */ /* 0x0001e2000c101504 */
[----:B------:R-:W-:-:S02]  /*4b690*/  IADD3 R52, P4, R51, R2, RZ ;  /* 0x0000000233347210 */ /* 0x000fc40007f9e0ff */
[----:B------:R-:W-:Y:S01]  /*4b6a0*/  LEA.HI.X.SX32 R51, R84, R3, 0x1, P3 ;  /* 0x0000000354337211 */ /* 0x000fe200018f0eff */
[----:B---3--:R-:W-:Y:S01]  /*4b6b0*/  IMAD R53, R89, 0x169, RZ ;  /* 0x0000016959357824 */ /* 0x008fe200078e02ff */
[----:B------:R-:W2:Y:S01]  /*4b6c0*/  LDC R84, c[0x0][0x278] ;  /* 0x00009e00ff547b82 */ /* 0x000ea20000000800 */
[----:B0-----:R-:W-:-:S07]  /*4b6d0*/  IADD3 R48, P3, R47, R2, RZ ;  /* 0x000000022f307210 */ /* 0x001fce0007f7e0ff */
[----:B------:R-:W0:Y:S01]  /*4b6e0*/  LDC R89, c[0x0][0x278] ;  /* 0x00009e00ff597b82 */ /* 0x000e220000000800 */
[----:B------:R-:W-:-:S07]  /*4b6f0*/  LEA.HI.X.SX32 R47, R100, R3, 0x1, P0 ;  /* 0x00000003642f7211 */ /* 0x000fce00000f0eff */
[----:B------:R-:W3:Y:S01]  /*4b700*/  LDC R100, c[0x0][0x278] ;  /* 0x00009e00ff647b82 */ /* 0x000ee20000000800 */
[----:B------:R-:W-:Y:S02]  /*4b710*/  LEA.HI.X.SX32 R53, R53, R3, 0x1, P4 ;  /* 0x0000000335357211 */ /* 0x000fe400020f0eff */
[----:B------:R-:W-:Y:S01]  /*4b720*/  PRMT R95, R176, 0x7632, R95 ;  /* 0x00007632b05f7816 */ /* 0x000fe2000000005f */
[----:B------:R-:W-:Y:S04]  /*4b730*/  STG.E.U16 desc[UR4][R50.64], R176 ;  /* 0x000000b032007986 */ /* 0x000fe8000c101504 */
[----:B------:R-:W1:Y:S01]  /*4b740*/  LDC R91, c[0x0][0x278] ;  /* 0x00009e00ff5b7b82 */ /* 0x000e620000000800 */
[----:B------:R2:W-:Y:S01]  /*4b750*/  STG.E.U16 desc[UR4][R52.64], R95 ;  /* 0x0000005f34007986 */ /* 0x0005e2000c101504 */
[----:B----4-:R-:W-:-:S02]  /*4b760*/  IMAD R49, R86, 0x16b, RZ ;  /* 0x0000016b56317824 */ /* 0x010fc400078e02ff */
[----:B------:R-:W-:Y:S01]  /*4b770*/  IMAD R93, R92, 0x2d8, RZ ;  /* 0x000002d85c5d7824 */ /* 0x000fe200078e02ff */
[----:B------:R-:W-:-:S03]  /*4b780*/  PRMT R96, R178, 0x7632, R96 ;  /* 0x00007632b2607816 */ /* 0x000fc60000000060 */
[----:B------:R-:W4:Y:S08]  /*4b790*/  LDC R87, c[0x0][0x278] ;  /* 0x00009e00ff577b82 */ /* 0x000f300000000800 */
[----:B--2---:R-:W2:Y:S01]  /*4b7a0*/  LDC R52, c[0x0][0x278] ;  /* 0x00009e00ff347b82 */ /* 0x004ea20000000800 */
[----:B---3--:R-:W-:Y:S01]  /*4b7b0*/  IMAD R100, R100, 0x16c, RZ ;  /* 0x0000016c64647824 */ /* 0x008fe200078e02ff */
[----:B------:R-:W-:Y:S01]  /*4b7c0*/  LEA.HI.X.SX32 R49, R49, R3, 0x1, P3 ;  /* 0x0000000331317211 */ /* 0x000fe200018f0eff */
[----:B0-----:R-:W-:Y:S01]  /*4b7d0*/  IMAD R53, R89, 0x2da, RZ ;  /* 0x000002da59357824 */ /* 0x001fe200078e02ff */
[----:B------:R-:W-:-:S02]  /*4b7e0*/  PRMT R94, R177, 0x7632, R94 ;  /* 0x00007632b15e7816 */ /* 0x000fc4000000005e */
[----:B------:R-:W-:Y:S01]  /*4b7f0*/  IADD3 R50, P4, R93, R2, RZ ;  /* 0x000000025d327210 */ /* 0x000fe20007f9e0ff */
[----:B------:R-:W-:Y:S01]  /*4b800*/  IMAD R95, R90, 0x2dc, RZ ;  /* 0x000002dc5a5f7824 */ /* 0x000fe200078e02ff */
[----:B------:R-:W0:Y:S01]  /*4b810*/  LDC R86, c[0x0][0x278] ;  /* 0x00009e00ff567b82 */ /* 0x000e220000000800 */
[----:B------:R3:W-:Y:S01]  /*4b820*/  STG.E.U16 desc[UR4][R46.64], R177 ;  /* 0x000000b12e007986 */ /* 0x0007e2000c101504 */
[----:B------:R-:W-:-:S03]  /*4b830*/  LEA.HI.X.SX32 R51, R100, R3, 0x1, P4 ;  /* 0x0000000364337211 */ /* 0x000fc600020f0eff */
[----:B------:R4:W-:Y:S03]  /*4b840*/  STG.E.U16 desc[UR4][R48.64], R94 ;  /* 0x0000005e30007986 */ /* 0x0009e6000c101504 */
[----:B------:R-:W0:Y:S01]  /*4b850*/  LDC R92, c[0x0][0x278] ;  /* 0x00009e00ff5c7b82 */ /* 0x000e220000000800 */
[----:B---3--:R-:W-:Y:S01]  /*4b860*/  IMAD R47, R84, 0x16d, RZ ;  /* 0x0000016d542f7824 */ /* 0x008fe200078e02ff */
[----:B------:R-:W-:Y:S01]  /*4b870*/  IADD3 R46, P3, R53, R2, RZ ;  /* 0x00000002352e7210 */ /* 0x000fe20007f7e0ff */
[----:B-1----:R-:W-:-:S05]  /*4b880*/  IMAD R91, R91, 0x2e0, RZ ;  /* 0x000002e05b5b7824 */ /* 0x002fca00078e02ff */
[----:B------:R-:W1:Y:S01]  /*4b890*/  LDC R93, c[0x0][0x278] ;  /* 0x00009e00ff5d7b82 */ /* 0x000e620000000800 */
[----:B----4-:R-:W-:Y:S01]  /*4b8a0*/  IMAD R49, R88, 0x2de, RZ ;  /* 0x000002de58317824 */ /* 0x010fe200078e02ff */
[----:B------:R-:W-:Y:S01]  /*4b8b0*/  IADD3 R48, P0, R95, R2, RZ ;  /* 0x000000025f307210 */ /* 0x000fe20007f1e0ff */
[----:B------:R3:W-:Y:S01]  /*4b8c0*/  STG.E.U16 desc[UR4][R50.64], R178 ;  /* 0x000000b232007986 */ /* 0x0007e2000c101504 */
[----:B------:R-:W-:-:S04]  /*4b8d0*/  LEA.HI.X.SX32 R47, R47, R3, 0x1, P3 ;  /* 0x000000032f2f7211 */ /* 0x000fc800018f0eff */
[----:B------:R-:W4:Y:S01]  /*4b8e0*/  LDC R89, c[0x0][0x278] ;  /* 0x00009e00ff597b82 */ /* 0x000f220000000800 */
[----:B------:R-:W4:Y:S01]  /*4b8f0*/  LDL.LU R100, [R1+0x87c] ;  /* 0x00087c0001647983 */ /* 0x000f220000300800 */
[----:B---3--:R-:W-:-:S06]  /*4b900*/  IADD3 R50, P3, R49, R2, RZ ;  /* 0x0000000231327210 */ /* 0x008fcc0007f7e0ff */
[----:B------:R-:W3:Y:S01]  /*4b910*/  LDC R88, c[0x0][0x278] ;  /* 0x00009e00ff587b82 */ /* 0x000ee20000000800 */
[----:B------:R-:W-:Y:S01]  /*4b920*/  LEA.HI.X.SX32 R49, R85, R3, 0x1, P0 ;  /* 0x0000000355317211 */ /* 0x000fe200000f0eff */
[----:B--2---:R-:W-:Y:S01]  /*4b930*/  IMAD R51, R52, 0x16f, RZ ;  /* 0x0000016f34337824 */ /* 0x004fe200078e02ff */
[----:B------:R-:W-:-:S05]  /*4b940*/  IADD3 R52, P4, R91, R2, RZ ;  /* 0x000000025b347210 */ /* 0x000fca0007f9e0ff */
[----:B------:R-:W2:Y:S01]  /*4b950*/  LDC R85, c[0x0][0x278] ;  /* 0x00009e00ff557b82 */ /* 0x000ea20000000800 */
[-C--:B------:R-:W-:Y:S02]  /*4b960*/  LEA.HI.X.SX32 R51, R51, R3.reuse, 0x1, P3 ;  /* 0x0000000333337211 */ /* 0x080fe400018f0eff */
[----:B------:R-:W-:Y:S02]  /*4b970*/  PRMT R84, R179, 0x7632, R84 ;  /* 0x00007632b3547816 */ /* 0x000fe40000000054 */
[----:B------:R-:W-:Y:S01]  /*4b980*/  LEA.HI.X.SX32 R53, R83, R3, 0x1, P4 ;  /* 0x0000000353357211 */ /* 0x000fe200020f0eff */
[----:B------:R0:W-:Y:S02]  /*4b990*/  STG.E.U16 desc[UR4][R46.64], R96 ;  /* 0x000000602e007986 */ /* 0x0001e4000c101504 */
[----:B------:R-:W3:Y:S02]  /*4b9a0*/  LDC R91, c[0x0][0x278] ;  /* 0x00009e00ff5b7b82 */ /* 0x000ee40000000800 */
[----:B------:R-:W-:Y:S04]  /*4b9b0*/  STG.E.U16 desc[UR4][R48.64], R179 ;  /* 0x000000b330007986 */ /* 0x000fe8000c101504 */
[----:B------:R-:W-:Y:S02]  /*4b9c0*/  STG.E.U16 desc[UR4][R50.64], R84 ;  /* 0x0000005432007986 */ /* 0x000fe4000c101504 */
[----:B------:R-:W3:Y:S02]  /*4b9d0*/  LDC R90, c[0x0][0x278] ;  /* 0x00009e00ff5a7b82 */ /* 0x000ee40000000800 */
[----:B------:R4:W-:Y:S01]  /*4b9e0*/  STG.E.U16 desc[UR4][R52.64], R180 ;  /* 0x000000b434007986 */ /* 0x0009e2000c101504 */
[----:B0-----:R-:W-:-:S05]  /*4b9f0*/  IMAD R47, R86, 0x171, RZ ;  /* 0x00000171562f7824 */ /* 0x001fca00078e02ff */
[----:B------:R-:W0:Y:S01]  /*4ba00*/  LDC R83, c[0x0][0x278] ;  /* 0x00009e00ff537b82 */ /* 0x000e220000000800 */
[----:B------:R-:W-:Y:S02]  /*4ba10*/  IMAD R95, R92, 0x2e2, RZ ;  /* 0x000002e25c5f7824 */ /* 0x000fe400078e02ff */
[----:B-1----:R-:W-:-:S05]  /*4ba20*/  IMAD R93, R93, 0x2e6, RZ ;  /* 0x000002e65d5d7824 */ /* 0x002fca00078e02ff */
[----:B----4-:R-:W1:Y:S01]  /*4ba30*/  LDC R52, c[0x0][0x278] ;  /* 0x00009e00ff347b82 */ /* 0x010e620000000800 */
[----:B------:R-:W-:-:S07]  /*4ba40*/  IMAD R89, R89, 0x2e4, RZ ;  /* 0x000002e459597824 */ /* 0x000fce00078e02ff */
[----:B------:R-:W4:Y:S01]  /*4ba50*/  LDC R86, c[0x0][0x278] ;  /* 0x00009e00ff567b82 */ /* 0x000f220000000800 */
[-C--:B------:R-:W-:Y:S02]  /*4ba60*/  IADD3 R46, P0, R95, R2.reuse, RZ ;  /* 0x000000025f2e7210 */ /* 0x080fe40007f1e0ff */
[-C--:B------:R-:W-:Y:S01]  /*4ba70*/  IADD3 R48, P4, R93, R2.reuse, RZ ;  /* 0x000000025d307210 */ /* 0x080fe20007f9e0ff */
[----:B--2---:R-:W-:Y:S01]  /*4ba80*/  IMAD R93, R85, 0x2e8, RZ ;  /* 0x000002e8555d7824 */ /* 0x004fe200078e02ff */
[----:B------:R-:W-:Y:S01]  /*4ba90*/  IADD3 R50, P3, R89, R2, RZ ;  /* 0x0000000259327210 */ /* 0x000fe20007f7e0ff */
[----:B------:R-:W-:Y:S01]  /*4baa0*/  IMAD R49, R87, 0x173, RZ ;  /* 0x0000017357317824 */ /* 0x000fe200078e02ff */
[-C--:B------:R-:W-:Y:S01]  /*4bab0*/  LEA.HI.X.SX32 R47, R47, R3.reuse, 0x1, P0 ;  /* 0x000000032f2f7211 */ /* 0x080fe200000f0eff */
[----:B------:R-:W2:Y:S01]  /*4bac0*/  LDC R85, c[0x0][0x278] ;  /* 0x00009e00ff557b82 */ /* 0x000ea20000000800 */
[----:B------:R-:W-:Y:S02]  /*4bad0*/  PRMT R180, R180, 0x7632, R180 ;  /* 0x00007632b4b47816 */ /* 0x000fe400000000b4 */
[-C--:B------:R-:W-:Y:S01]  /*4bae0*/  LEA.HI.X.SX32 R51, R82, R3.reuse, 0x1, P3 ;  /* 0x0000000352337211 */ /* 0x080fe200018f0eff */
[----:B---3--:R-:W-:Y:S01]  /*4baf0*/  IMAD R95, R88, 0x2ea, RZ ;  /* 0x000002ea585f7824 */ /* 0x008fe200078e02ff */
[----:B------:R-:W-:Y:S01]  /*4bb00*/  LEA.HI.X.SX32 R49, R49, R3, 0x1, P4 ;  /* 0x0000000331317211 */ /* 0x000fe200020f0eff */
[----:B------:R3:W-:Y:S02]  /*4bb10*/  STG.E.U16 desc[UR4][R46.64], R180 ;  /* 0x000000b42e007986 */ /* 0x0007e4000c101504 */
[----:B------:R-:W2:Y:S01]  /*4bb20*/  LDC R87, c[0x0][0x278] ;  /* 0x00009e00ff577b82 */ /* 0x000ea20000000800 */
[----:B------:R-:W-:Y:S01]  /*4bb30*/  PRMT R92, R181, 0x7632, R92 ;  /* 0x00007632b55c7816 */ /* 0x000fe2000000005c */
[----:B------:R0:W-:Y:S01]  /*4bb40*/  STG.E.U16 desc[UR4][R50.64], R181 ;  /* 0x000000b532007986 */ /* 0x0001e2000c101504 */
[----:B------:R-:W-:-:S05]  /*4bb50*/  IMAD R91, R91, 0x2ee, RZ ;  /* 0x000002ee5b5b7824 */ /* 0x000fca00078e02ff */
[----:B------:R-:W2:Y:S01]  /*4bb60*/  LDC R89, c[0x0][0x278] ;  /* 0x00009e00ff597b82 */ /* 0x000ea20000000800 */
[----:B---3--:R-:W-:Y:S01]  /*4bb70*/  IADD3 R46, P3, R93, R2, RZ ;  /* 0x000000025d2e7210 */ /* 0x008fe20007f7e0ff */
[----:B------:R3:W-:Y:S01]  /*4bb80*/  STG.E.U16 desc[UR4][R48.64], R92 ;  /* 0x0000005c30007986 */ /* 0x0007e2000c101504 */
[----:B0-----:R-:W-:-:S05]  /*4bb90*/  IMAD R51, R90, 0x2ec, RZ ;  /* 0x000002ec5a337824 */ /* 0x001fca00078e02ff */
[----:B------:R-:W0:Y:S01]  /*4bba0*/  LDC R82, c[0x0][0x278] ;  /* 0x00009e00ff527b82 */ /* 0x000e220000000800 */
[----:B------:R-:W-:Y:S01]  /*4bbb0*/  LEA.HI.X.SX32 R47, R81, R3, 0x1, P3 ;  /* 0x00000003512f7211 */ /* 0x000fe200018f0eff */
[----:B------:R-:W-:Y:S02]  /*4bbc0*/  IMAD R53, R83, 0x175, RZ ;  /* 0x0000017553357824 */ /* 0x000fe400078e02ff */
[----:B-1----:R-:W-:Y:S01]  /*4bbd0*/  IMAD R81, R52, 0x177, RZ ;  /* 0x0000017734517824 */ /* 0x002fe200078e02ff */
[----:B------:R-:W-:-:S03]  /*4bbe0*/  IADD3 R52, P4, R91, R2, RZ ;  /* 0x000000025b347210 */ /* 0x000fc60007f9e0ff */
[----:B------:R-:W1:Y:S01]  /*4bbf0*/  LDC R84, c[0x0][0x278] ;  /* 0x00009e00ff547b82 */ /* 0x000e620000000800 */
[-C--:B---3--:R-:W-:Y:S01]  /*4bc00*/  IADD3 R48, P0, R95, R2.reuse, RZ ;  /* 0x000000025f307210 */ /* 0x088fe20007f1e0ff */
[----:B----4-:R-:W-:Y:S01]  /*4bc10*/  IMAD R91, R86, 0x2f0, RZ ;  /* 0x000002f0565b7824 */ /* 0x010fe200078e02ff */
[----:B------:R-:W-:Y:S01]  /*4bc20*/  IADD3 R50, P3, R51, R2, RZ ;  /* 0x0000000233327210 */ /* 0x000fe20007f7e0ff */
[----:B------:R3:W-:Y:S01]  /*4bc30*/  STG.E.U16 desc[UR4][R46.64], R182 ;  /* 0x000000b62e007986 */ /* 0x0007e2000c101504 */
[-C--:B------:R-:W-:Y:S02]  /*4bc40*/  LEA.HI.X.SX32 R49, R53, R3.reuse, 0x1, P0 ;  /* 0x0000000335317211 */ /* 0x080fe400000f0eff */
[----:B------:R-:W-:Y:S01]  /*4bc50*/  LEA.HI.X.SX32 R51, R80, R3, 0x1, P3 ;  /* 0x0000000350337211 */ /* 0x000fe200018f0eff */
[----:B------:R-:W4:Y:S01]  /*4bc60*/  LDC R83, c[0x0][0x278] ;  /* 0x00009e00ff537b82 */ /* 0x000f220000000800 */
[----:B--2---:R-:W-:Y:S01]  /*4bc70*/  IMAD R85, R85, 0x2f4, RZ ;  /* 0x000002f455557824 */ /* 0x004fe200078e02ff */
[----:B---3--:R-:W-:-:S06]  /*4bc80*/  PRMT R47, R182, 0x7632, R47 ;  /* 0x00007632b62f7816 */ /* 0x008fcc000000002f */
[----:B------:R-:W2:Y:S01]  /*4bc90*/  LDC R88, c[0x0][0x278] ;  /* 0x00009e00ff587b82 */ /* 0x000ea20000000800 */
[----:B------:R-:W-:Y:S01]  /*4bca0*/  IADD3 R46, P3, R91, R2, RZ ;  /* 0x000000025b2e7210 */ /* 0x000fe20007f7e0ff */
[----:B------:R3:W-:Y:S06]  /*4bcb0*/  STG.E.U16 desc[UR4][R48.64], R47 ;  /* 0x0000002f30007986 */ /* 0x0007ec000c101504 */
[----:B------:R-:W2:Y:S01]  /*4bcc0*/  LDC R80, c[0x0][0x278] ;  /* 0x00009e00ff507b82 */ /* 0x000ea20000000800 */
[----:B------:R-:W-:Y:S01]  /*4bcd0*/  LEA.HI.X.SX32 R53, R81, R3, 0x1, P4 ;  /* 0x0000000351357211 */ /* 0x000fe200020f0eff */
[----:B------:R0:W-:Y:S01]  /*4bce0*/  STG.E.U16 desc[UR4][R50.64], R183 ;  /* 0x000000b732007986 */ /* 0x0001e2000c101504 */
[----:B------:R-:W-:-:S02]  /*4bcf0*/  PRMT R90, R183, 0x7632, R90 ;  /* 0x00007632b75a7816 */ /* 0x000fc4000000005a */
[----:B---3--:R-:W-:-:S03]  /*4bd00*/  LEA.HI.X.SX32 R47, R79, R3, 0x1, P3 ;  /* 0x000000034f2f7211 */ /* 0x008fc600018f0eff */
[----:B------:R-:W3:Y:S01]  /*4bd10*/  LDC R86, c[0x0][0x278] ;  /* 0x00009e00ff567b82 */ /* 0x000ee20000000800 */
[----:B------:R-:W-:-:S07]  /*4bd20*/  IMAD R87, R87, 0x2f2, RZ ;  /* 0x000002f257577824 */ /* 0x000fce00078e02ff */
[----:B------:R-:W3:Y:S01]  /*4bd30*/  LDC R79, c[0x0][0x278] ;  /* 0x00009e00ff4f7b82 */ /* 0x000ee20000000800 */
[-C--:B0-----:R-:W-:Y:S01]  /*4bd40*/  IADD3 R50, P3, R85, R2.reuse, RZ ;  /* 0x0000000255327210 */ /* 0x081fe20007f7e0ff */
[----:B------:R-:W-:Y:S01]  /*4bd50*/  IMAD R89, R89, 0x2f6, RZ ;  /* 0x000002f659597824 */ /* 0x000fe200078e02ff */
[----:B------:R1:W-:Y:S01]  /*4bd60*/  STG.E.U16 desc[UR4][R52.64], R90 ;  /* 0x0000005a34007986 */ /* 0x0003e2000c101504 */
[----:B------:R-:W-:Y:S01]  /*4bd70*/  IMAD R81, R82, 0x179, RZ ;  /* 0x0000017952517824 */ /* 0x000fe200078e02ff */
[-C--:B------:R-:W-:Y:S02]  /*4bd80*/  IADD3 R48, P0, R87, R2.reuse, RZ ;  /* 0x0000000257307210 */ /* 0x080fe40007f1e0ff */
[-C--:B------:R-:W-:Y:S01]  /*4bd90*/  LEA.HI.X.SX32 R51, R78, R3.reuse, 0x1, P3 ;  /* 0x000000034e337211 */ /* 0x080fe200018f0eff */
[----:B------:R4:W-:Y:S01]  /*4bda0*/  STG.E.U16 desc[UR4][R46.64], R184 ;  /* 0x000000b82e007986 */ /* 0x0009e2000c101504 */
[----:B------:R-:W0:Y:S01]  /*4bdb0*/  LDC R78, c[0x0][0x278] ;  /* 0x00009e00ff4e7b82 */ /* 0x000e220000000800 */
[----:B------:R-:W-:Y:S01]  /*4bdc0*/  LEA.HI.X.SX32 R49, R81, R3, 0x1, P0 ;  /* 0x0000000351317211 */ /* 0x000fe200000f0eff */
[----:B-1----:R-:W-:Y:S01]  /*4bdd0*/  IMAD R53, R84, 0x17b, RZ ;  /* 0x0000017b54357824 */ /* 0x002fe200078e02ff */
[----:B------:R-:W-:-:S05]  /*4bde0*/  IADD3 R52, P4, R89, R2, RZ ;  /* 0x0000000259347210 */ /* 0x000fca0007f9e0ff */
[----:B------:R-:W1:Y:S01]  /*4bdf0*/  LDC R81, c[0x0][0x278] ;  /* 0x00009e00ff517b82 */ /* 0x000e620000000800 */
[----:B------:R-:W-:Y:S02]  /*4be00*/  PRMT R84, R184, 0x7632, R84 ;  /* 0x00007632b8547816 */ /* 0x000fe40000000054 */
[----:B------:R-:W-:Y:S02]  /*4be10*/  LEA.HI.X.SX32 R53, R53, R3, 0x1, P4 ;  /* 0x0000000335357211 */ /* 0x000fe400020f0eff */
[----:B------:R-:W-:Y:S01]  /*4be20*/  PRMT R89, R185, 0x7632, R89 ;  /* 0x00007632b9597816 */ /* 0x000fe20000000059 */
[----:B----4-:R-:W-:Y:S01]  /*4be30*/  IMAD R47, R83, 0x2f8, RZ ;  /* 0x000002f8532f7824 */ /* 0x010fe200078e02ff */
[----:B------:R4:W-:Y:S01]  /*4be40*/  STG.E.U16 desc[UR4][R48.64], R84 ;  /* 0x0000005430007986 */ /* 0x0009e2000c101504 */
[----:B------:R-:W1:Y:S01]  /*4be50*/  LDC R82, c[0x0][0x278] ;  /* 0x00009e00ff527b82 */ /* 0x000e620000000800 */
[----:B--2---:R-:W-:Y:S02]  /*4be60*/  IMAD R87, R88, 0x2fc, RZ ;  /* 0x000002fc58577824 */ /* 0x004fe400078e02ff */
[----:B------:R2:W-:Y:S05]  /*4be70*/  STG.E.U16 desc[UR4][R50.64], R185 ;  /* 0x000000b932007986 */ /* 0x0005ea000c101504 */
[----:B------:R-:W1:Y:S01]  /*4be80*/  LDC R83, c[0x0][0x278] ;  /* 0x00009e00ff537b82 */ /* 0x000e620000000800 */
[----:B------:R2:W-:Y:S01]  /*4be90*/  STG.E.U16 desc[UR4][R52.64], R89 ;  /* 0x0000005934007986 */ /* 0x0005e2000c101504 */
[----:B------:R-:W-:Y:S01]  /*4bea0*/  IADD3 R46, P0, R47, R2, RZ ;  /* 0x000000022f2e7210 */ /* 0x000fe20007f1e0ff */
[----:B----4-:R-:W-:-:S02]  /*4beb0*/  IMAD R49, R80, 0x17d, RZ ;  /* 0x0000017d50317824 */ /* 0x010fc400078e02ff */
[----:B---3--:R-:W-:Y:S01]  /*4bec0*/  IMAD R85, R86, 0x2fa, RZ ;  /* 0x000002fa56557824 */ /* 0x008fe200078e02ff */
[----:B--2---:R-:W-:Y:S02]  /*4bed0*/  IADD3 R50, P4, R87, R2, RZ ;  /* 0x0000000257327210 */ /* 0x004fe40007f9e0ff */
[----:B------:R-:W2:Y:S01]  /*4bee0*/  LDC R80, c[0x0][0x278] ;  /* 0x00009e00ff507b82 */ /* 0x000ea20000000800 */
[----:B------:R-:W-:Y:S01]  /*4bef0*/  LEA.HI.X.SX32 R47, R77, R3, 0x1, P0 ;  /* 0x000000034d2f7211 */ /* 0x000fe200000f0eff */
[----:B------:R-:W-:-:S06]  /*4bf00*/  IMAD R53, R79, 0x2fe, RZ ;  /* 0x000002fe4f357824 */ /* 0x000fcc00078e02ff */
[----:B------:R-:W3:Y:S01]  /*4bf10*/  LDC R52, c[0x0][0x278] ;  /* 0x00009e00ff347b82 */ /* 0x000ee20000000800 */
[----:B------:R-:W-:-:S07]  /*4bf20*/  LEA.HI.X.SX32 R51, R76, R3, 0x1, P4 ;  /* 0x000000034c337211 */ /* 0x000fce00020f0eff */
[----:B------:R-:W4:Y:S01]  /*4bf30*/  LDC R79, c[0x0][0x278] ;  /* 0x00009e00ff4f7b82 */ /* 0x000f220000000800 */
[----:B------:R-:W-:Y:S01]  /*4bf40*/  IADD3 R48, P3, R85, R2, RZ ;  /* 0x0000000255307210 */ /* 0x000fe20007f7e0ff */
[----:B------:R0:W-:Y:S06]  /*4bf50*/  STG.E.U16 desc[UR4][R46.64], R186 ;  /* 0x000000ba2e007986 */ /* 0x0001ec000c101504 */
[----:B------:R-:W2:Y:S01]  /*4bf60*/  LDC R76, c[0x0][0x278] ;  /* 0x00009e00ff4c7b82 */ /* 0x000ea20000000800 */
[----:B------:R-:W-:Y:S02]  /*4bf70*/  LEA.HI.X.SX32 R49, R49, R3, 0x1, P3 ;  /* 0x0000000331317211 */ /* 0x000fe400018f0eff */
[----:B------:R-:W-:Y:S01]  /*4bf80*/  PRMT R85, R186, 0x7632, R85 ;  /* 0x00007632ba557816 */ /* 0x000fe20000000055 */
[----:B0-----:R-:W-:-:S04]  /*4bf90*/  IMAD R47, R78, 0x17f, RZ ;  /* 0x0000017f4e2f7824 */ /* 0x001fc800078e02ff */
[----:B------:R-:W0:Y:S01]  /*4bfa0*/  LDC R78, c[0x0][0x278] ;  /* 0x00009e00ff4e7b82 */ /* 0x000e220000000800 */
[----:B-1----:R-:W-:Y:S01]  /*4bfb0*/  IMAD R81, R81, 0x300, RZ ;  /* 0x0000030051517824 */ /* 0x002fe200078e02ff */
[----:B------:R1:W-:Y:S01]  /*4bfc0*/  STG.E.U16 desc[UR4][R48.64], R85 ;  /* 0x0000005530007986 */ /* 0x0003e2000c101504 */
[----:B------:R-:W-:Y:S01]  /*4bfd0*/  IADD3 R46, P3, R53, R2, RZ ;  /* 0x00000002352e7210 */ /* 0x000fe20007f7e0ff */
[----:B------:R-:W-:-:S04]  /*4bfe0*/  IMAD R83, R83, 0x304, RZ ;  /* 0x0000030453537824 */ /* 0x000fc800078e02ff */
[----:B------:R-:W0:Y:S01]  /*4bff0*/  LDC R84, c[0x0][0x278] ;  /* 0x00009e00ff547b82 */ /* 0x000e220000000800 */
[----:B------:R3:W-:Y:S01]  /*4c000*/  STG.E.U16 desc[UR4][R50.64], R187 ;  /* 0x000000bb32007986 */ /* 0x0007e2000c101504 */
[----:B------:R-:W-:Y:S01]  /*4c010*/  LEA.HI.X.SX32 R47, R47, R3, 0x1, P3 ;  /* 0x000000032f2f7211 */ /* 0x000fe200018f0eff */
[----:B-1----:R-:W-:-:S05]  /*4c020*/  IMAD R49, R82, 0x302, RZ ;  /* 0x0000030252317824 */ /* 0x002fca00078e02ff */
[----:B------:R-:W1:Y:S01]  /*4c030*/  LDC R77, c[0x0][0x278] ;  /* 0x00009e00ff4d7b82 */ /* 0x000e620000000800 */
[-C--:B------:R-:W-:Y:S02]  /*4c040*/  IADD3 R48, P0, R81, R2.reuse, RZ ;  /* 0x0000000251307210 */ /* 0x080fe40007f1e0ff */
[----:B------:R-:W-:Y:S01]  /*4c050*/  PRMT R86, R187, 0x7632, R86 ;  /* 0x00007632bb567816 */ /* 0x000fe20000000056 */
[----:B---3--:R-:W-:Y:S01]  /*4c060*/  IMAD R51, R52, 0x181, RZ ;  /* 0x0000018134337824 */ /* 0x008fe200078e02ff */
[-C--:B------:R-:W-:Y:S02]  /*4c070*/  IADD3 R50, P3, R49, R2.reuse, RZ ;  /* 0x0000000231327210 */ /* 0x080fe40007f7e0ff */
[----:B------:R-:W-:Y:S01]  /*4c080*/  IADD3 R52, P4, R83, R2, RZ ;  /* 0x0000000253347210 */ /* 0x000fe20007f9e0ff */
[----:B----4-:R-:W-:Y:S01]  /*4c090*/  IMAD R79, R79, 0x308, RZ ;  /* 0x000003084f4f7824 */ /* 0x010fe200078e02ff */
[-C--:B------:R-:W-:Y:S01]  /*4c0a0*/  LEA.HI.X.SX32 R49, R75, R3.reuse, 0x1, P0 ;  /* 0x000000034b317211 */ /* 0x080fe200000f0eff */
[----:B--2---:R-:W-:Y:S01]  /*4c0b0*/  IMAD R75, R80, 0x306, RZ ;  /* 0x00000306504b7824 */ /* 0x004fe200078e02ff */
[-C--:B------:R-:W-:Y:S01]  /*4c0c0*/  LEA.HI.X.SX32 R51, R51, R3.reuse, 0x1, P3 ;  /* 0x0000000333337211 */ /* 0x080fe200018f0eff */
[----:B------:R-:W2:Y:S01]  /*4c0d0*/  LDC R82, c[0x0][0x278] ;  /* 0x00009e00ff527b82 */ /* 0x000ea20000000800 */
[----:B------:R-:W-:Y:S01]  /*4c0e0*/  PRMT R85, R188, 0x7632, R85 ;  /* 0x00007632bc557816 */ /* 0x000fe20000000055 */
[----:B------:R3:W-:Y:S01]  /*4c0f0*/  STG.E.U16 desc[UR4][R46.64], R86 ;  /* 0x000000562e007986 */ /* 0x0007e2000c101504 */
[----:B------:R-:W-:-:S03]  /*4c100*/  LEA.HI.X.SX32 R53, R74, R3, 0x1, P4 ;  /* 0x000000034a357211 */ /* 0x000fc600020f0eff */
[----:B------:R4:W-:Y:S02]  /*4c110*/  STG.E.U16 desc[UR4][R48.64], R188 ;  /* 0x000000bc30007986 */ /* 0x0009e4000c101504 */
[----:B------:R-:W2:Y:S02]  /*4c120*/  LDC R74, c[0x0][0x278] ;  /* 0x00009e00ff4a7b82 */ /* 0x000ea40000000800 */
[----:B------:R-:W-:Y:S01]  /*4c130*/  STG.E.U16 desc[UR4][R50.64], R85 ;  /* 0x0000005532007986 */ /* 0x000fe2000c101504 */
[----:B---3--:R-:W-:-:S05]  /*4c140*/  IMAD R47, R76, 0x183, RZ ;  /* 0x000001834c2f7824 */ /* 0x008fca00078e02ff */
[----:B------:R-:W3:Y:S01]  /*4c150*/  LDC R81, c[0x0][0x278] ;  /* 0x00009e00ff517b82 */ /* 0x000ee20000000800 */
[-C--:B------:R-:W-:Y:S02]  /*4c160*/  IADD3 R46, P0, R75, R2.reuse, RZ ;  /* 0x000000024b2e7210 */ /* 0x080fe40007f1e0ff */
[----:B----4-:R-:W-:Y:S01]  /*4c170*/  IADD3 R48, P3, R79, R2, RZ ;  /* 0x000000024f307210 */ /* 0x010fe20007f7e0ff */
[----:B------:R4:W-:Y:S04]  /*4c180*/  STG.E.U16 desc[UR4][R52.64], R189 ;  /* 0x000000bd34007986 */ /* 0x0009e8000c101504 */
[----:B------:R-:W2:Y:S01]  /*4c190*/  LDC R80, c[0x0][0x278] ;  /* 0x00009e00ff507b82 */ /* 0x000ea20000000800 */
[-C--:B------:R-:W-:Y:S02]  /*4c1a0*/  LEA.HI.X.SX32 R47, R47, R3.reuse, 0x1, P0 ;  /* 0x000000032f2f7211 */ /* 0x080fe400000f0eff */
[----:B------:R-:W-:Y:S01]  /*4c1b0*/  LEA.HI.X.SX32 R49, R73, R3, 0x1, P3 ;  /* 0x0000000349317211 */ /* 0x000fe200018f0eff */
[----:B0-----:R-:W-:-:S04]  /*4c1c0*/  IMAD R73, R78, 0x30c, RZ ;  /* 0x0000030c4e497824 */ /* 0x001fc800078e02ff */
[----:B----4-:R-:W0:Y:S01]  /*4c1d0*/  LDC R52, c[0x0][0x278] ;  /* 0x00009e00ff347b82 */ /* 0x010e220000000800 */
[----:B------:R-:W-:Y:S01]  /*4c1e0*/  PRMT R189, R189, 0x7632, R189 ;  /* 0x00007632bdbd7816 */ /* 0x000fe200000000bd */
[----:B------:R-:W-:-:S06]  /*4c1f0*/  IMAD R83, R84, 0x30a, RZ ;  /* 0x0000030a54537824 */ /* 0x000fcc00078e02ff */
[----:B------:R-:W4:Y:S01]  /*4c200*/  LDC R76, c[0x0][0x278] ;  /* 0x00009e00ff4c7b82 */ /* 0x000f220000000800 */
[----:B------:R1:W-:Y:S02]  /*4c210*/  STG.E.U16 desc[UR4][R46.64], R189 ;  /* 0x000000bd2e007986 */ /* 0x0003e4000c101504 */
[----:B-1----:R-:W-:Y:S01]  /*4c220*/  IMAD R51, R77, 0x185, RZ ;  /* 0x000001854d337824 */ /* 0x002fe200078e02ff */
[----:B------:R-:W-:-:S04]  /*4c230*/  IADD3 R50, P4, R83, R2, RZ ;  /* 0x0000000253327210 */ /* 0x000fc80007f9e0ff */
[----:B------:R-:W1:Y:S01]  /*4c240*/  LDC R77, c[0x0][0x278] ;  /* 0x00009e00ff4d7b82 */ /* 0x000e620000000800 */
[----:B------:R-:W-:-:S07]  /*4c250*/  IADD3 R46, P3, R73, R2, RZ ;  /* 0x00000002492e7210 */ /* 0x000fce0007f7e0ff */
[----:B------:R-:W1:Y:S01]  /*4c260*/  LDC R75, c[0x0][0x278] ;  /* 0x00009e00ff4b7b82 */ /* 0x000e620000000800 */
[-C--:B------:R-:W-:Y:S02]  /*4c270*/  LEA.HI.X.SX32 R47, R72, R3.reuse, 0x1, P3 ;  /* 0x00000003482f7211 */ /* 0x080fe400018f0eff */
[----:B------:R-:W-:Y:S02]  /*4c280*/  LEA.HI.X.SX32 R51, R51, R3, 0x1, P4 ;  /* 0x0000000333337211 */ /* 0x000fe400020f0eff */
[----:B------:R-:W-:-:S03]  /*4c290*/  PRMT R83, R190, 0x7632, R83 ;  /* 0x00007632be537816 */ /* 0x000fc60000000053 */
[----:B------:R-:W1:Y:S01]  /*4c2a0*/  LDC R72, c[0x0][0x278] ;  /* 0x00009e00ff487b82 */ /* 0x000e620000000800 */
[----:B------:R0:W-:Y:S01]  /*4c2b0*/  STG.E.U16 desc[UR4][R48.64], R190 ;  /* 0x000000be30007986 */ /* 0x0001e2000c101504 */
[----:B---3--:R-:W-:-:S06]  /*4c2c0*/  IMAD R81, R81, 0x30e, RZ ;  /* 0x0000030e51517824 */ /* 0x008fcc00078e02ff */
[----:B------:R-:W3:Y:S01]  /*4c2d0*/  LDC R78, c[0x0][0x278] ;  /* 0x00009e00ff4e7b82 */ /* 0x000ee20000000800 */
[----:B------:R4:W-:Y:S01]  /*4c2e0*/  STG.E.U16 desc[UR4][R50.64], R83 ;  /* 0x0000005332007986 */ /* 0x0009e2000c101504 */
[----:B--2---:R-:W-:Y:S02]  /*4c2f0*/  IMAD R53, R74, 0x187, RZ ;  /* 0x000001874a357824 */ /* 0x004fe400078e02ff */
[----:B0-----:R-:W-:-:S04]  /*4c300*/  IMAD R49, R82, 0x310, RZ ;  /* 0x0000031052317824 */ /* 0x001fc800078e02ff */
[----:B------:R-:W0:Y:S01]  /*4c310*/  LDC R79, c[0x0][0x278] ;  /* 0x00009e00ff4f7b82 */ /* 0x000e220000000800 */
[----:B------:R2:W-:Y:S01]  /*4c320*/  STG.E.U16 desc[UR4][R46.64], R191 ;  /* 0x000000bf2e007986 */ /* 0x0005e2000c101504 */
[----:B----4-:R-:W-:-:S06]  /*4c330*/  IMAD R51, R80, 0x312, RZ ;  /* 0x0000031250337824 */ /* 0x010fcc00078e02ff */
[----:B------:R-:W4:Y:S01]  /*4c340*/  LDC R74, c[0x0][0x278] ;  /* 0x00009e00ff4a7b82 */ /* 0x000f220000000800 */
[-C--:B------:R-:W-:Y:S01]  /*4c350*/  IADD3 R50, P3, R49, R2.reuse, RZ ;  /* 0x0000000231327210 */ /* 0x080fe20007f7e0ff */
[----:B------:R-:W-:Y:S01]  /*4c360*/  IMAD R73, R52, 0x189, RZ ;  /* 0x0000018934497824 */ /* 0x000fe200078e02ff */
[-C--:B------:R-:W-:Y:S01]  /*4c370*/  IADD3 R48, P0, R81, R2.reuse, RZ ;  /* 0x0000000251307210 */ /* 0x080fe20007f1e0ff */
[----:B--2---:R-:W-:Y:S01]  /*4c380*/  IMAD R47, R76, 0x314, RZ ;  /* 0x000003144c2f7824 */ /* 0x004fe200078e02ff */
[----:B------:R-:W-:-:S03]  /*4c390*/  IADD3 R52, P4, R51, R2, RZ ;  /* 0x0000000233347210 */ /* 0x000fc60007f9e0ff */
[----:B------:R-:W2:Y:S01]  /*4c3a0*/  LDC R80, c[0x0][0x278] ;  /* 0x00009e00ff507b82 */ /* 0x000ea20000000800 */
[-C--:B------:R-:W-:Y:S02]  /*4c3b0*/  LEA.HI.X.SX32 R51, R71, R3.reuse, 0x1, P3 ;  /* 0x0000000347337211 */ /* 0x080fe400018f0eff */
[----:B------:R-:W-:Y:S02]  /*4c3c0*/  LEA.HI.X.SX32 R49, R53, R3, 0x1, P0 ;  /* 0x0000000335317211 */ /* 0x000fe400000f0eff */
[----:B------:R-:W-:-:S03]  /*4c3d0*/  PRMT R82, R191, 0x7632, R82 ;  /* 0x00007632bf527816 */ /* 0x000fc60000000052 */
[----:B------:R-:W2:Y:S01]  /*4c3e0*/  LDC R76, c[0x0][0x278] ;  /* 0x00009e00ff4c7b82 */ /* 0x000ea20000000800 */
[----:B------:R-:W-:Y:S02]  /*4c3f0*/  LEA.HI.X.SX32 R53, R73, R3, 0x1, P4 ;  /* 0x0000000349357211 */ /* 0x000fe400020f0eff */
[----:B------:R-:W-:-:S05]  /*4c400*/  PRMT R83, R192, 0x7632, R83 ;  /* 0x00007632c0537816 */ /* 0x000fca0000000053 */
[----:B------:R-:W2:Y:S01]  /*4c410*/  LDC R81, c[0x0][0x278] ;  /* 0x00009e00ff517b82 */ /* 0x000ea20000000800 */
[----:B------:R3:W-:Y:S01]  /*4c420*/  STG.E.U16 desc[UR4][R48.64], R82 ;  /* 0x0000005230007986 */ /* 0x0007e2000c101504 */
[----:B-1----:R-:W-:-:S06]  /*4c430*/  IMAD R77, R77, 0x316, RZ ;  /* 0x000003164d4d7824 */ /* 0x002fcc00078e02ff */
[----:B------:R-:W1:Y:S01]  /*4c440*/  LDC R71, c[0x0][0x278] ;  /* 0x00009e00ff477b82 */ /* 0x000e620000000800 */
[----:B------:R0:W-:Y:S07]  /*4c450*/  STG.E.U16 desc[UR4][R50.64], R192 ;  /* 0x000000c032007986 */ /* 0x0001ee000c101504 */
[----:B------:R-:W1:Y:S01]  /*4c460*/  LDC R73, c[0x0][0x278] ;  /* 0x00009e00ff497b82 */ /* 0x000e620000000800 */
[----:B------:R4:W-:Y:S01]  /*4c470*/  STG.E.U16 desc[UR4][R52.64], R83 ;  /* 0x0000005334007986 */ /* 0x0009e2000c101504 */
[-C--:B------:R-:W-:Y:S01]  /*4c480*/  IADD3 R46, P3, R47, R2.reuse, RZ ;  /* 0x000000022f2e7210 */ /* 0x080fe20007f7e0ff */
[----:B---3--:R-:W-:Y:S01]  /*4c490*/  IMAD R49, R75, 0x18b, RZ ;  /* 0x0000018b4b317824 */ /* 0x008fe200078e02ff */
[----:B------:R-:W-:Y:S01]  /*4c4a0*/  IADD3 R48, P0, R77, R2, RZ ;  /* 0x000000024d307210 */ /* 0x000fe20007f1e0ff */
[----:B0-----:R-:W-:-:S02]  /*4c4b0*/  IMAD R51, R78, 0x318, RZ ;  /* 0x000003184e337824 */ /* 0x001fc400078e02ff */
[----:B------:R-:W-:Y:S01]  /*4c4c0*/  IMAD R79, R79, 0x31a, RZ ;  /* 0x0000031a4f4f7824 */ /* 0x000fe200078e02ff */
[-C--:B------:R-:W-:Y:S01]  /*4c4d0*/  LEA.HI.X.SX32 R47, R70, R3.reuse, 0x1, P3 ;  /* 0x00000003462f7211 */ /* 0x080fe200018f0eff */
[----:B----4-:R-:W-:Y:S01]  /*4c4e0*/  IMAD R53, R72, 0x18d, RZ ;  /* 0x0000018d48357824 */ /* 0x010fe200078e02ff */
[-C--:B------:R-:W-:Y:S01]  /*4c4f0*/  LEA.HI.X.SX32 R49, R49, R3.reuse, 0x1, P0 ;  /* 0x0000000331317211 */ /* 0x080fe200000f0eff */
[----:B------:R-:W0:Y:S01]  /*4c500*/  LDC R72, c[0x0][0x278] ;  /* 0x00009e00ff487b82 */ /* 0x000e220000000800 */
[-C--:B------:R-:W-:Y:S01]  /*4c510*/  IADD3 R50, P3, R51, R2.reuse, RZ ;  /* 0x0000000233327210 */ /* 0x080fe20007f7e0ff */
[----:B------:R-:W-:Y:S01]  /*4c520*/  IMAD R77, R74, 0x31c, RZ ;  /* 0x0000031c4a4d7824 */ /* 0x000fe200078e02ff */
[----:B------:R-:W-:Y:S02]  /*4c530*/  PRMT R78, R193, 0x7632, R78 ;  /* 0x00007632c14e7816 */ /* 0x000fe4000000004e */
[----:B------:R-:W-:Y:S01]  /*4c540*/  IADD3 R52, P4, R79, R2, RZ ;  /* 0x000000024f347210 */ /* 0x000fe20007f9e0ff */
[----:B------:R3:W-:Y:S01]  /*4c550*/  STG.E.U16 desc[UR4][R46.64], R193 ;  /* 0x000000c12e007986 */ /* 0x0007e2000c101504 */
[-C--:B------:R-:W-:Y:S01]  /*4c560*/  LEA.HI.X.SX32 R51, R69, R3.reuse, 0x1, P3 ;  /* 0x0000000345337211 */ /* 0x080fe200018f0eff */
[----:B------:R-:W4:Y:S01]  /*4c570*/  LDC R70, c[0x0][0x278] ;  /* 0x00009e00ff467b82 */ /* 0x000f220000000800 */
[----:B------:R-:W-:Y:S01]  /*4c580*/  LEA.HI.X.SX32 R53, R53, R3, 0x1, P4 ;  /* 0x0000000335357211 */ /* 0x000fe200020f0eff */
[----:B------:R3:W-:Y:S01]  /*4c590*/  STG.E.U16 desc[UR4][R48.64], R78 ;  /* 0x0000004e30007986 */ /* 0x0007e2000c101504 */
[----:B------:R-:W-:Y:S01]  /*4c5a0*/  PRMT R79, R194, 0x7632, R79 ;  /* 0x00007632c24f7816 */ /* 0x000fe2000000004f */
[----:B--2---:R-:W-:-:S04]  /*4c5b0*/  IMAD R81, R81, 0x322, RZ ;  /* 0x0000032251517824 */ /* 0x004fc800078e02ff */
[----:B------:R-:W2:Y:S01]  /*4c5c0*/  LDC R74, c[0x0][0x278] ;  /* 0x00009e00ff4a7b82 */ /* 0x000ea20000000800 */
[----:B---3--:R-:W-:Y:S01]  /*4c5d0*/  IMAD R47, R80, 0x31e, RZ ;  /* 0x0000031e502f7824 */ /* 0x008fe200078e02ff */
[----:B------:R-:W-:Y:S01]  /*4c5e0*/  IADD3 R46, P3, R77, R2, RZ ;  /* 0x000000024d2e7210 */ /* 0x000fe20007f7e0ff */
[----:B------:R-:W-:-:S05]  /*4c5f0*/  IMAD R49, R76, 0x320, RZ ;  /* 0x000003204c317824 */ /* 0x000fca00078e02ff */
[----:B------:R-:W3:Y:S01]  /*4c600*/  LDC R75, c[0x0][0x278] ;  /* 0x00009e00ff4b7b82 */ /* 0x000ee20000000800 */
[----:B------:R0:W-:Y:S01]  /*4c610*/  STG.E.U16 desc[UR4][R50.64], R194 ;  /* 0x000000c232007986 */ /* 0x0001e2000c101504 */
[----:B-1----:R-:W-:Y:S01]  /*4c620*/  IMAD R69, R71, 0x18f, RZ ;  /* 0x0000018f47457824 */ /* 0x002fe200078e02ff */
[-C--:B------:R-:W-:Y:S02]  /*4c630*/  IADD3 R48, P0, R47, R2.reuse, RZ ;  /* 0x000000022f307210 */ /* 0x080fe40007f1e0ff */
[----:B------:R1:W-:Y:S01]  /*4c640*/  STG.E.U16 desc[UR4][R52.64], R79 ;  /* 0x0000004f34007986 */ /* 0x0003e2000c101504 */
[----:B------:R-:W-:Y:S02]  /*4c650*/  LEA.HI.X.SX32 R47, R68, R3, 0x1, P3 ;  /* 0x00000003442f7211 */ /* 0x000fe400018f0eff */
[----:B------:R-:W3:Y:S01]  /*4c660*/  LDC R68, c[0x0][0x278] ;  /* 0x00009e00ff447b82 */ /* 0x000ee20000000800 */
[----:B------:R-:W-:Y:S02]  /*4c670*/  PRMT R76, R195, 0x7632, R76 ;  /* 0x00007632c34c7816 */ /* 0x000fe4000000004c */
[----:B0-----:R-:W-:-:S02]  /*4c680*/  IADD3 R50, P3, R49, R2, RZ ;  /* 0x0000000231327210 */ /* 0x001fc40007f7e0ff */
[----:B------:R-:W-:-:S03]  /*4c690*/  PRMT R77, R196, 0x7632, R77 ;  /* 0x00007632c44d7816 */ /* 0x000fc6000000004d */
[----:B------:R-:W0:Y:S01]  /*4c6a0*/  LDC R71, c[0x0][0x278] ;  /* 0x00009e00ff477b82 */ /* 0x000e220000000800 */
[----:B-1----:R-:W-:Y:S01]  /*4c6b0*/  IMAD R53, R73, 0x191, RZ ;  /* 0x0000019149357824 */ /* 0x002fe200078e02ff */
[----:B------:R-:W-:Y:S02]  /*4c6c0*/  IADD3 R52, P4, R81, R2, RZ ;  /* 0x0000000251347210 */ /* 0x000fe40007f9e0ff */
[-C--:B------:R-:W-:Y:S02]  /*4c6d0*/  LEA.HI.X.SX32 R49, R69, R3.reuse, 0x1, P0 ;  /* 0x0000000345317211 */ /* 0x080fe400000f0eff */
[-C--:B------:R-:W-:Y:S02]  /*4c6e0*/  LEA.HI.X.SX32 R51, R67, R3.reuse, 0x1, P3 ;  /* 0x0000000343337211 */ /* 0x080fe400018f0eff */
[----:B------:R-:W-:Y:S01]  /*4c6f0*/  LEA.HI.X.SX32 R53, R53, R3, 0x1, P4 ;  /* 0x0000000335357211 */ /* 0x000fe200020f0eff */
[----:B------:R-:W1:Y:S01]  /*4c700*/  LDC R67, c[0x0][0x278] ;  /* 0x00009e00ff437b82 */ /* 0x000e620000000800 */
[----:B------:R-:W-:Y:S01]  /*4c710*/  STG.E.U16 desc[UR4][R46.64], R195 ;  /* 0x000000c32e007986 */ /* 0x000fe2000c101504 */
[----:B------:R-:W-:-:S03]  /*4c720*/  IMAD R73, R72, 0x324, RZ ;  /* 0x0000032448497824 */ /* 0x000fc600078e02ff */
[----:B------:R4:W-:Y:S03]  /*4c730*/  STG.E.U16 desc[UR4][R48.64], R76 ;  /* 0x0000004c30007986 */ /* 0x0009e6000c101504 */
[----:B------:R-:W0:Y:S01]  /*4c740*/  LDC R69, c[0x0][0x278] ;  /* 0x00009e00ff457b82 */ /* 0x000e220000000800 */
[----:B------:R-:W-:Y:S04]  /*4c750*/  STG.E.U16 desc[UR4][R50.64], R196 ;  /* 0x000000c432007986 */ /* 0x000fe8000c101504 */
[----:B------:R3:W-:Y:S03]  /*4c760*/  STG.E.U16 desc[UR4][R52.64], R77 ;  /* 0x0000004d34007986 */ /* 0x0007e6000c101504 */
[----:B------:R-:W1:Y:S01]  /*4c770*/  LDC R72, c[0x0][0x278] ;  /* 0x00009e00ff487b82 */ /* 0x000e620000000800 */
[----:B----4-:R-:W-:-:S02]  /*4c780*/  IMAD R49, R70, 0x193, RZ ;  /* 0x0000019346317824 */ /* 0x010fc400078e02ff */
[----:B--2---:R-:W-:Y:S01]  /*4c790*/  IMAD R47, R74, 0x326, RZ ;  /* 0x000003264a2f7824 */ /* 0x004fe200078e02ff */
[----:B------:R-:W-:Y:S01]  /*4c7a0*/  IADD3 R46, P0, R73, R2, RZ ;  /* 0x00000002492e7210 */ /* 0x000fe20007f1e0ff */
[----:B---3--:R-:W-:-:S03]  /*4c7b0*/  IMAD R75, R75, 0x328, RZ ;  /* 0x000003284b4b7824 */ /* 0x008fc600078e02ff */
[----:B------:R-:W2:Y:S08]  /*4c7c0*/  LDC R70, c[0x0][0x278] ;  /* 0x00009e00ff467b82 */ /* 0x000eb00000000800 */
[----:B------:R-:W3:Y:S01]  /*4c7d0*/  LDC R52, c[0x0][0x278] ;  /* 0x00009e00ff347b82 */ /* 0x000ee20000000800 */
[-C--:B------:R-:W-:Y:S02]  /*4c7e0*/  IADD3 R48, P3, R47, R2.reuse, RZ ;  /* 0x000000022f307210 */ /* 0x080fe40007f7e0ff */
[----:B------:R-:W-:Y:S01]  /*4c7f0*/  LEA.HI.X.SX32 R47, R66, R3, 0x1, P0 ;  /* 0x00000003422f7211 */ /* 0x000fe200000f0eff */
[----:B------:R-:W-:Y:S01]  /*4c800*/  IMAD R53, R68, 0x32a, RZ ;  /* 0x0000032a44357824 */ /* 0x000fe200078e02ff */
[----:B------:R-:W-:-:S02]  /*4c810*/  IADD3 R50, P4, R75, R2, RZ ;  /* 0x000000024b327210 */ /* 0x000fc40007f9e0ff */
[-C--:B------:R-:W-:Y:S01]  /*4c820*/  LEA.HI.X.SX32 R49, R49, R3.reuse, 0x1, P3 ;  /* 0x0000000331317211 */ /* 0x080fe200018f0eff */
[----:B------:R-:W4:Y:S01]  /*4c830*/  LDC R66, c[0x0][0x278] ;  /* 0x00009e00ff427b82 */ /* 0x000f220000000800 */
[----:B------:R-:W-:Y:S01]  /*4c840*/  PRMT R74, R197, 0x7632, R74 ;  /* 0x00007632c54a7816 */ /* 0x000fe2000000004a */
[----:B------:R1:W-:Y:S01]  /*4c850*/  STG.E.U16 desc[UR4][R46.64], R197 ;  /* 0x000000c52e007986 */ /* 0x0003e2000c101504 */
[----:B------:R-:W-:Y:S01]  /*4c860*/  LEA.HI.X.SX32 R51, R65, R3, 0x1, P4 ;  /* 0x0000000341337211 */ /* 0x000fe200020f0eff */
[----:B0-----:R-:W-:Y:S02]  /*4c870*/  IMAD R69, R69, 0x32c, RZ ;  /* 0x0000032c45457824 */ /* 0x001fe400078e02ff */
[----:B------:R-:W-:Y:S02]  /*4c880*/  IMAD R71, R71, 0x32e, RZ ;  /* 0x0000032e47477824 */ /* 0x000fe400078e02ff */
[----:B------:R-:W0:Y:S01]  /*4c890*/  LDC R65, c[0x0][0x278] ;  /* 0x00009e00ff417b82 */ /* 0x000e220000000800 */
[----:B------:R2:W-:Y:S01]  /*4c8a0*/  STG.E.U16 desc[UR4][R48.64], R74 ;  /* 0x0000004a30007986 */ /* 0x0005e2000c101504 */
[----:B-1----:R-:W-:Y:S01]  /*4c8b0*/  IMAD R47, R67, 0x195, RZ ;  /* 0x00000195432f7824 */ /* 0x002fe200078e02ff */
[----:B------:R-:W-:-:S05]  /*4c8c0*/  IADD3 R46, P3, R53, R2, RZ ;  /* 0x00000002352e7210 */ /* 0x000fca0007f7e0ff */
[----:B------:R-:W1:Y:S01]  /*4c8d0*/  LDC R68, c[0x0][0x278] ;  /* 0x00009e00ff447b82 */ /* 0x000e620000000800 */
[----:B------:R-:W-:Y:S01]  /*4c8e0*/  IMAD R53, R72, 0x330, RZ ;  /* 0x0000033048357824 */ /* 0x000fe200078e02ff */
[----:B------:R3:W-:Y:S01]  /*4c8f0*/  STG.E.U16 desc[UR4][R50.64], R198 ;  /* 0x000000c632007986 */ /* 0x0007e2000c101504 */
[-C--:B------:R-:W-:Y:S02]  /*4c900*/  LEA.HI.X.SX32 R47, R47, R3.reuse, 0x1, P3 ;  /* 0x000000032f2f7211 */ /* 0x080fe400018f0eff */
[-C--:B--2---:R-:W-:Y:S02]  /*4c910*/  IADD3 R48, P0, R69, R2.reuse, RZ ;  /* 0x0000000245307210 */ /* 0x084fe40007f1e0ff */
[----:B------:R-:W-:Y:S01]  /*4c920*/  PRMT R75, R198, 0x7632, R75 ;  /* 0x00007632c64b7816 */ /* 0x000fe2000000004b */
[----:B------:R-:W2:Y:S01]  /*4c930*/  LDC R67, c[0x0][0x278] ;  /* 0x00009e00ff437b82 */ /* 0x000ea20000000800 */
[----:B------:R-:W-:Y:S01]  /*4c940*/  LEA.HI.X.SX32 R49, R64, R3, 0x1, P0 ;  /* 0x0000000340317211 */ /* 0x000fe200000f0eff */
[----:B---3--:R-:W-:Y:S01]  /*4c950*/  IMAD R51, R52, 0x197, RZ ;  /* 0x0000019734337824 */ /* 0x008fe200078e02ff */
[----:B------:R-:W-:-:S05]  /*4c960*/  IADD3 R50, P3, R71, R2, RZ ;  /* 0x0000000247327210 */ /* 0x000fca0007f7e0ff */
[----:B------:R-:W3:Y:S01]  /*4c970*/  LDC R73, c[0x0][0x278] ;  /* 0x00009e00ff497b82 */ /* 0x000ee20000000800 */
[----:B------:R-:W-:Y:S01]  /*4c980*/  IADD3 R52, P4, R53, R2, RZ ;  /* 0x0000000235347210 */ /* 0x000fe20007f9e0ff */
[----:B------:R4:W-:Y:S01]  /*4c990*/  STG.E.U16 desc[UR4][R46.64], R75 ;  /* 0x0000004b2e007986 */ /* 0x0009e2000c101504 */
[-C--:B------:R-:W-:Y:S02]  /*4c9a0*/  LEA.HI.X.SX32 R51, R51, R3.reuse, 0x1, P3 ;  /* 0x0000000333337211 */ /* 0x080fe400018f0eff */
[----:B------:R-:W-:Y:S02]  /*4c9b0*/  PRMT R64, R199, 0x7632, R64 ;  /* 0x00007632c7407816 */ /* 0x000fe40000000040 */
[----:B------:R-:W-:Y:S01]  /*4c9c0*/  LEA.HI.X.SX32 R53, R63, R3, 0x1, P4 ;  /* 0x000000033f357211 */ /* 0x000fe200020f0eff */
[----:B------:R-:W-:Y:S01]  /*4c9d0*/  STG.E.U16 desc[UR4][R48.64], R199 ;  /* 0x000000c730007986 */ /* 0x000fe2000c101504 */
[----:B------:R-:W3:Y:S01]  /*4c9e0*/  LDC R69, c[0x0][0x278] ;  /* 0x00009e00ff457b82 */ /* 0x000ee20000000800 */
[----:B----4-:R-:W-:-:S02]  /*4c9f0*/  IMAD R75, R70, 0x332, RZ ;  /* 0x00000332464b7824 */ /* 0x010fc400078e02ff */
[----:B------:R4:W-:Y:S05]  /*4ca00*/  STG.E.U16 desc[UR4][R50.64], R64 ;  /* 0x0000004032007986 */ /* 0x0009ea000c101504 */
[----:B------:R-:W3:Y:S01]  /*4ca10*/  LDC R70, c[0x0][0x278] ;  /* 0x00009e00ff467b82 */ /* 0x000ee20000000800 */
[----:B------:R2:W-:Y:S01]  /*4ca20*/  STG.E.U16 desc[UR4][R52.64], R200 ;  /* 0x000000c834007986 */ /* 0x0005e2000c101504 */
[----:B0-----:R-:W-:Y:S01]  /*4ca30*/  IMAD R47, R65, 0x199, RZ ;  /* 0x00000199412f7824 */ /* 0x001fe200078e02ff */
[----:B------:R-:W-:Y:S01]  /*4ca40*/  IADD3 R46, P0, R75, R2, RZ ;  /* 0x000000024b2e7210 */ /* 0x000fe20007f1e0ff */
[----:B-1----:R-:W-:-:S04]  /*4ca50*/  IMAD R77, R68, 0x334, RZ ;  /* 0x00000334444d7824 */ /* 0x002fc800078e02ff */
[----:B------:R-:W0:Y:S01]  /*4ca60*/  LDC R71, c[0x0][0x278] ;  /* 0x00009e00ff477b82 */ /* 0x000e220000000800 */
[----:B----4-:R-:W-:-:S07]  /*4ca70*/  IMAD R51, R66, 0x19b, RZ ;  /* 0x0000019b42337824 */ /* 0x010fce00078e02ff */
[----:B--2---:R-:W1:Y:S01]  /*4ca80*/  LDC R52, c[0x0][0x278] ;  /* 0x00009e00ff347b82 */ /* 0x004e620000000800 */
[----:B------:R-:W-:-:S07]  /*4ca90*/  LEA.HI.X.SX32 R47, R47, R3, 0x1, P0 ;  /* 0x000000032f2f7211 */ /* 0x000fce00000f0eff */
[----:B------:R-:W2:Y:S01]  /*4caa0*/  LDC R66, c[0x0][0x278] ;  /* 0x00009e00ff427b82 */ /* 0x000ea20000000800 */
[----:B------:R-:W-:Y:S01]  /*4cab0*/  PRMT R200, R200, 0x7632, R200 ;  /* 0x00007632c8c87816 */ /* 0x000fe200000000c8 */
[----:B------:R-:W-:Y:S01]  /*4cac0*/  IMAD R53, R67, 0x338, RZ ;  /* 0x0000033843357824 */ /* 0x000fe200078e02ff */
[----:B------:R-:W-:Y:S01]  /*4cad0*/  IADD3 R48, P3, R77, R2, RZ ;  /* 0x000000024d307210 */ /* 0x000fe20007f7e0ff */
[----:B---3--:R-:W-:-:S04]  /*4cae0*/  IMAD R73, R73, 0x336, RZ ;  /* 0x0000033649497824 */ /* 0x008fc800078e02ff */
[----:B------:R-:W3:Y:S01]  /*4caf0*/  LDC R63, c[0x0][0x278] ;  /* 0x00009e00ff3f7b82 */ /* 0x000ee20000000800 */
[----:B------:R-:W-:Y:S01]  /*4cb00*/  LEA.HI.X.SX32 R49, R5, R3, 0x1, P3 ;  /* 0x0000000305317211 */ /* 0x000fe200018f0eff */
[----:B------:R4:W-:Y:S01]  /*4cb10*/  STG.E.U16 desc[UR4][R46.64], R200 ;  /* 0x000000c82e007986 */ /* 0x0009e2000c101504 */
[----:B------:R-:W-:Y:S01]  /*4cb20*/  IADD3 R50, P4, R73, R2, RZ ;  /* 0x0000000249327210 */ /* 0x000fe20007f9e0ff */
[----:B------:R-:W-:-:S04]  /*4cb30*/  IMAD R69, R69, 0x33a, RZ ;  /* 0x0000033a45457824 */ /* 0x000fc800078e02ff */
[----:B------:R-:W3:Y:S01]  /*4cb40*/  LDC R68, c[0x0][0x278] ;  /* 0x00009e00ff447b82 */ /* 0x000ee20000000800 */
[----:B------:R-:W-:Y:S02]  /*4cb50*/  LEA.HI.X.SX32 R51, R51, R3, 0x1, P4 ;  /* 0x0000000333337211 */ /* 0x000fe400020f0eff */
[----:B----4-:R-:W-:Y:S01]  /*4cb60*/  IADD3 R46, P3, R53, R2, RZ ;  /* 0x00000002352e7210 */ /* 0x010fe20007f7e0ff */
[----:B------:R-:W-:-:S04]  /*4cb70*/  IMAD R53, R70, 0x33e, RZ ;  /* 0x0000033e46357824 */ /* 0x000fc800078e02ff */
[----:B------:R-:W4:Y:S01]  /*4cb80*/  LDC R67, c[0x0][0x278] ;  /* 0x00009e00ff437b82 */ /* 0x000f220000000800 */
[-C--:B------:R-:W-:Y:S01]  /*4cb90*/  LEA.HI.X.SX32 R47, R7, R3.reuse, 0x1, P3 ;  /* 0x00000003072f7211 */ /* 0x080fe200018f0eff */
[----:B-1----:R-:W-:Y:S01]  /*4cba0*/  IMAD R7, R52, 0x19f, RZ ;  /* 0x0000019f34077824 */ /* 0x002fe200078e02ff */
[----:B------:R-:W-:Y:S01]  /*4cbb0*/  IADD3 R52, P4, R53, R2, RZ ;  /* 0x0000000235347210 */ /* 0x000fe20007f9e0ff */
[----:B------:R1:W-:Y:S04]  /*4cbc0*/  STG.E.U16 desc[UR4][R48.64], R201 ;  /* 0x000000c930007986 */ /* 0x0003e8000c101504 */
[----:B------:R-:W4:Y:S01]  /*4cbd0*/  LDC R72, c[0x0][0x278] ;  /* 0x00009e00ff487b82 */ /* 0x000f220000000800 */
[----:B------:R-:W-:Y:S01]  /*4cbe0*/  LEA.HI.X.SX32 R53, R7, R3, 0x1, P4 ;  /* 0x0000000307357211 */ /* 0x000fe200020f0eff */
[----:B--2---:R-:W-:-:S06]  /*4cbf0*/  IMAD R7, R66, 0x340, RZ ;  /* 0x0000034042077824 */ /* 0x004fcc00078e02ff */
[----:B------:R-:W2:Y:S01]  /*4cc00*/  LDC R64, c[0x0][0x278] ;  /* 0x00009e00ff407b82 */ /* 0x000ea20000000800 */
[----:B-1----:R-:W-:Y:S01]  /*4cc10*/  IADD3 R48, P0, R69, R2, RZ ;  /* 0x0000000245307210 */ /* 0x002fe20007f1e0ff */
[----:B0-----:R-:W-:Y:S01]  /*4cc20*/  IMAD R71, R71, 0x33c, RZ ;  /* 0x0000033c47477824 */ /* 0x001fe200078e02ff */
[----:B------:R-:W-:-:S05]  /*4cc30*/  PRMT R73, R201, 0x7632, R73 ;  /* 0x00007632c9497816 */ /* 0x000fca0000000049 */
[----:B------:R-:W0:Y:S01]  /*4cc40*/  LDC R69, c[0x0][0x278] ;  /* 0x00009e00ff457b82 */ /* 0x000e220000000800 */
[----:B---3--:R-:W-:Y:S01]  /*4cc50*/  IMAD R5, R63, 0x19d, RZ ;  /* 0x0000019d3f057824 */ /* 0x008fe200078e02ff */
[----:B------:R1:W-:Y:S06]  /*4cc60*/  STG.E.U16 desc[UR4][R50.64], R73 ;  /* 0x0000004932007986 */ /* 0x0003ec000c101504 */
[----:B------:R-:W3:Y:S01]  /*4cc70*/  LDC R66, c[0x0][0x278] ;  /* 0x00009e00ff427b82 */ /* 0x000ee20000000800 */
[----:B------:R-:W-:Y:S02]  /*4cc80*/  LEA.HI.X.SX32 R49, R5, R3, 0x1, P0 ;  /* 0x0000000305317211 */ /* 0x000fe400000f0eff */
[----:B-1----:R-:W-:-:S02]  /*4cc90*/  IADD3 R50, P3, R71, R2, RZ ;  /* 0x0000000247327210 */ /* 0x002fc40007f7e0ff */
[----:B------:R-:W-:-:S03]  /*4cca0*/  PRMT R71, R202, 0x7632, R71 ;  /* 0x00007632ca477816 */ /* 0x000fc60000000047 */
[----:B------:R-:W1:Y:S01]  /*4ccb0*/  LDC R65, c[0x0][0x278] ;  /* 0x00009e00ff417b82 */ /* 0x000e620000000800 */
[----:B------:R-:W-:Y:S01]  /*4ccc0*/  LEA.HI.X.SX32 R51, R6, R3, 0x1, P3 ;  /* 0x0000000306337211 */ /* 0x000fe200018f0eff */
[----:B------:R2:W-:Y:S01]  /*4ccd0*/  STG.E.U16 desc[UR4][R46.64], R202 ;  /* 0x000000ca2e007986 */ /* 0x0005e2000c101504 */
[----:B------:R-:W-:Y:S01]  /*4cce0*/  IADD3 R6, P3, R7, R2, RZ ;  /* 0x0000000207067210 */ /* 0x000fe20007f7e0ff */
[----:B----4-:R-:W-:Y:S02]  /*4ccf0*/  IMAD R67, R67, 0x344, RZ ;  /* 0x0000034443437824 */ /* 0x010fe400078e02ff */
[----:B------:R-:W-:Y:S02]  /*4cd00*/  STG.E.U16 desc[UR4][R48.64], R71 ;  /* 0x0000004730007986 */ /* 0x000fe4000c101504 */
[----:B------:R-:W4:Y:S02]  /*4cd10*/  LDC R70, c[0x0][0x278] ;  /* 0x00009e00ff467b82 */ /* 0x000f240000000800 */
[----:B------:R0:W-:Y:S01]  /*4cd20*/  STG.E.U16 desc[UR4][R50.64], R203 ;  /* 0x000000cb32007986 */ /* 0x0001e2000c101504 */
[----:B--2---:R-:W-:Y:S01]  /*4cd30*/  IMAD R47, R68, 0x342, RZ ;  /* 0x00000342442f7824 */ /* 0x004fe200078e02ff */
[----:B------:R-:W-:-:S04]  /*4cd40*/  PRMT R73, R203, 0x7632, R73 ;  /* 0x00007632cb497816 */ /* 0x000fc80000000049 */
[----:B------:R-:W2:Y:S01]  /*4cd50*/  LDC R63, c[0x0][0x278] ;  /* 0x00009e00ff3f7b82 */ /* 0x000ea20000000800 */
[----:B------:R-:W-:Y:S01]  /*4cd60*/  IMAD R5, R64, 0x1a1, RZ ;  /* 0x000001a140057824 */ /* 0x000fe200078e02ff */
[-C--:B------:R-:W-:Y:S02]  /*4cd70*/  LEA.HI.X.SX32 R7, R4, R3.reuse, 0x1, P3 ;  /* 0x0000000304077211 */ /* 0x080fe400018f0eff */
[-C--:B------:R-:W-:Y:S01]  /*4cd80*/  IADD3 R46, P0, R47, R2.reuse, RZ ;  /* 0x000000022f2e7210 */ /* 0x080fe20007f1e0ff */
[----:B0-----:R-:W-:Y:S01]  /*4cd90*/  IMAD R51, R72, 0x346, RZ ;  /* 0x0000034648337824 */ /* 0x001fe200078e02ff */
[-C--:B------:R-:W-:Y:S01]  /*4cda0*/  IADD3 R4, P3, R67, R2.reuse, RZ ;  /* 0x0000000243047210 */ /* 0x080fe20007f7e0ff */
[----:B------:R-:W-:Y:S01]  /*4cdb0*/  IMAD R69, R69, 0x348, RZ ;  /* 0x0000034845457824 */ /* 0x000fe200078e02ff */
[----:B------:R-:W-:Y:S01]  /*4cdc0*/  STG.E.U16 desc[UR4][R52.64], R73 ;  /* 0x0000004934007986 */ /* 0x000fe2000c101504 */
[----:B------:R-:W-:Y:S01]  /*4cdd0*/  LEA.HI.X.SX32 R47, R5, R3, 0x1, P0 ;  /* 0x00000003052f7211 */ /* 0x000fe200000f0eff */
[----:B------:R-:W0:Y:S01]  /*4cde0*/  LDC R50, c[0x0][0x278] ;  /* 0x00009e00ff327b82 */ /* 0x000e220000000800 */
[----:B------:R-:W-:Y:S01]  /*4cdf0*/  IADD3 R48, P4, R51, R2, RZ ;  /* 0x0000000233307210 */ /* 0x000fe20007f9e0ff */
[----:B------:R3:W-:Y:S01]  /*4ce00*/  STG.E.U16 desc[UR4][R6.64], R204 ;  /* 0x000000cc06007986 */ /* 0x0007e2000c101504 */
[----:B------:R-:W-:-:S02]  /*4ce10*/  PRMT R64, R204, 0x7632, R64 ;  /* 0x00007632cc407816 */ /* 0x000fc40000000040 */
[----:B------:R-:W-:-:S03]  /*4ce20*/  LEA.HI.X.SX32 R5, R10, R3, 0x1, P3 ;  /* 0x000000030a057211 */ /* 0x000fc600018f0eff */
[----:B------:R-:W0:Y:S01]  /*4ce30*/  LDC R51, c[0x0][0x278] ;  /* 0x00009e00ff337b82 */ /* 0x000e220000000800 */
[----:B------:R-:W-:Y:S01]  /*4ce40*/  STG.E.U16 desc[UR4][R46.64], R64 ;  /* 0x000000402e007986 */ /* 0x000fe2000c101504 */
[----:B---3--:R-:W-:Y:S01]  /*4ce50*/  IMAD R7, R66, 0x34a, RZ ;  /* 0x0000034a42077824 */ /* 0x008fe200078e02ff */
[----:B------:R-:W-:-:S05]  /*4ce60*/  IADD3 R6, P0, R69, R2, RZ ;  /* 0x0000000245067210 */ /* 0x000fca0007f1e0ff */
[----:B------:R-:W3:Y:S01]  /*4ce70*/  LDC R10, c[0x0][0x278] ;  /* 0x00009e00ff0a7b82 */ /* 0x000ee20000000800 */
[----:B------:R1:W-:Y:S07]  /*4ce80*/  STG.E.U16 desc[UR4][R4.64], R205 ;  /* 0x000000cd04007986 */ /* 0x0003ee000c101504 */
[----:B------:R-:W3:Y:S01]  /*4ce90*/  LDC R52, c[0x0][0x278] ;  /* 0x00009e00ff347b82 */ /* 0x000ee20000000800 */
[----:B-1----:R-:W-:-:S07]  /*4cea0*/  IADD3 R4, P3, R7, R2, RZ ;  /* 0x0000000207047210 */ /* 0x002fce0007f7e0ff */
[----:B------:R-:W1:Y:S01]  /*4ceb0*/  LDC R53, c[0x0][0x278] ;  /* 0x00009e00ff357b82 */ /* 0x000e620000000800 */
[----:B------:R-:W-:Y:S01]  /*4cec0*/  LEA.HI.X.SX32 R7, R8, R3, 0x1, P0 ;  /* 0x0000000308077211 */ /* 0x000fe200000f0eff */
[----:B------:R-:W-:-:S06]  /*4ced0*/  IMAD R49, R65, 0x1a3, RZ ;  /* 0x000001a341317824 */ /* 0x000fcc00078e02ff */
[----:B------:R-:W3:Y:S01]  /*4cee0*/  LDC R8, c[0x0][0x278] ;  /* 0x00009e00ff087b82 */ /* 0x000ee20000000800 */
[----:B----4-:R-:W-:Y:S01]  /*4cef0*/  IMAD R65, R70, 0x34c, RZ ;  /* 0x0000034c46417824 */ /* 0x010fe200078e02ff */
[-C--:B------:R-:W-:Y:S01]  /*4cf00*/  LEA.HI.X.SX32 R49, R49, R3.reuse, 0x1, P4 ;  /* 0x0000000331317211 */ /* 0x080fe200020f0eff */
[----:B--2---:R-:W-:Y:S01]  /*4cf10*/  IMAD R5, R63, 0x1a5, RZ ;  /* 0x000001a53f057824 */ /* 0x004fe200078e02ff */
[----:B------:R-:W-:Y:S02]  /*4cf20*/  PRMT R67, R205, 0x7632, R67 ;  /* 0x00007632cd437816 */ /* 0x000fe40000000043 */
[----:B------:R-:W-:Y:S02]  /*4cf30*/  IADD3 R46, P4, R65, R2, RZ ;  /* 0x00000002412e7210 */ /* 0x000fe40007f9e0ff */
[----:B------:R-:W2:Y:S01]  /*4cf40*/  LDC R63, c[0x0][0x278] ;  /* 0x00009e00ff3f7b82 */ /* 0x000ea20000000800 */
[----:B------:R4:W-:Y:S01]  /*4cf50*/  STG.E.U16 desc[UR4][R48.64], R67 ;  /* 0x0000004330007986 */ /* 0x0009e2000c101504 */
[----:B------:R-:W-:Y:S01]  /*4cf60*/  LEA.HI.X.SX32 R5, R5, R3, 0x1, P3 ;  /* 0x0000000305057211 */ /* 0x000fe200018f0eff */
[----:B0-----:R-:W-:Y:S01]  /*4cf70*/  IMAD R51, R51, 0x350, RZ ;  /* 0x0000035033337824 */ /* 0x001fe200078e02ff */
[----:B------:R-:W-:-:S02]  /*4cf80*/  PRMT R65, R206, 0x7632, R65 ;  /* 0x00007632ce417816 */ /* 0x000fc40000000041 */
[----:B------:R-:W-:Y:S01]  /*4cf90*/  LEA.HI.X.SX32 R47, R9, R3, 0x1, P4 ;  /* 0x00000003092f7211 */ /* 0x000fe200020f0eff */
[----:B------:R-:W-:Y:S01]  /*4cfa0*/  IMAD R9, R50, 0x34e, RZ ;  /* 0x0000034e32097824 */ /* 0x000fe200078e02ff */
[----:B------:R-:W0:Y:S01]  /*4cfb0*/  LDC R64, c[0x0][0x278] ;  /* 0x00009e00ff407b82 */ /* 0x000e220000000800 */
[----:B------:R3:W-:Y:S01]  /*4cfc0*/  STG.E.U16 desc[UR4][R6.64], R206 ;  /* 0x000000ce06007986 */ /* 0x0007e2000c101504 */
[----:B-1----:R-:W-:-:S06]  /*4cfd0*/  IMAD R53, R53, 0x354, RZ ;  /* 0x0000035435357824 */ /* 0x002fcc00078e02ff */
[----:B----4-:R-:W1:Y:S01]  /*4cfe0*/  LDC R48, c[0x0][0x278] ;  /* 0x00009e00ff307b82 */ /* 0x010e620000000800 */
[----:B------:R4:W-:Y:S01]  /*4cff0*/  STG.E.U16 desc[UR4][R4.64], R65 ;  /* 0x0000004104007986 */ /* 0x0009e2000c101504 */
[----:B---3--:R-:W-:-:S06]  /*4d000*/  IMAD R7, R10, 0x1a7, RZ ;  /* 0x000001a70a077824 */ /* 0x008fcc00078e02ff */
[----:B------:R-:W3:Y:S01]  /*4d010*/  LDC R50, c[0x0][0x278] ;  /* 0x00009e00ff327b82 */ /* 0x000ee20000000800 */
[-C--:B------:R-:W-:Y:S02]  /*4d020*/  IADD3 R6, P0, R51, R2.reuse, RZ ;  /* 0x0000000233067210 */ /* 0x080fe40007f1e0ff */
[----:B----4-:R-:W-:Y:S01]  /*4d030*/  IADD3 R4, P3, R9, R2, RZ ;  /* 0x0000000209047210 */ /* 0x010fe20007f7e0ff */
[----:B------:R-:W-:-:S04]  /*4d040*/  IMAD R65, R52, 0x352, RZ ;  /* 0x0000035234417824 */ /* 0x000fc800078e02ff */
[----:B------:R-:W4:Y:S01]  /*4d050*/  LDC R51, c[0x0][0x278] ;  /* 0x00009e00ff337b82 */ /* 0x000f220000000800 */
[----:B------:R-:W-:Y:S01]  /*4d060*/  LEA.HI.X.SX32 R5, R7, R3, 0x1, P3 ;  /* 0x0000000307057211 */ /* 0x000fe200018f0eff */
[----:B------:R-:W-:Y:S01]  /*4d070*/  IMAD R9, R8, 0x1a9, RZ ;  /* 0x000001a908097824 */ /* 0x000fe200078e02ff */
[----:B------:R2:W-:Y:S01]  /*4d080*/  STG.E.U16 desc[UR4][R46.64], R207 ;  /* 0x000000cf2e007986 */ /* 0x0005e2000c101504 */
[----:B------:R-:W-:-:S04]  /*4d090*/  IADD3 R8, P3, R65, R2, RZ ;  /* 0x0000000241087210 */ /* 0x000fc80007f7e0ff */
[----:B------:R-:W4:Y:S01]  /*4d0a0*/  LDC R49, c[0x0][0x278] ;  /* 0x00009e00ff317b82 */ /* 0x000f220000000800 */
[----:B------:R-:W-:Y:S02]  /*4d0b0*/  PRMT R66, R207, 0x7632, R66 ;  /* 0x00007632cf427816 */ /* 0x000fe40000000042 */
[----:B------:R-:W-:Y:S02]  /*4d0c0*/  LEA.HI.X.SX32 R7, R14, R3, 0x1, P0 ;  /* 0x000000030e077211 */ /* 0x000fe400000f0eff */
[----:B--2---:R-:W-:-:S03]  /*4d0d0*/  IADD3 R46, P4, R53, R2, RZ ;  /* 0x00000002352e7210 */ /* 0x004fc60007f9e0ff */
[----:B------:R-:W2:Y:S01]  /*4d0e0*/  LDC R52, c[0x0][0x278] ;  /* 0x00009e00ff347b82 */ /* 0x000ea20000000800 */
[-C--:B------:R-:W-:Y:S02]  /*4d0f0*/  LEA.HI.X.SX32 R9, R9, R3.reuse, 0x1, P3 ;  /* 0x0000000309097211 */ /* 0x080fe400018f0eff */
[----:B------:R-:W-:Y:S02]  /*4d100*/  PRMT R10, R208, 0x7632, R10 ;  /* 0x00007632d00a7816 */ /* 0x000fe4000000000a */
[----:B------:R-:W-:Y:S01]  /*4d110*/  LEA.HI.X.SX32 R47, R15, R3, 0x1, P4 ;  /* 0x000000030f2f7211 */ /* 0x000fe200020f0eff */
[----:B------:R1:W-:Y:S02]  /*4d120*/  STG.E.U16 desc[UR4][R4.64], R66 ;  /* 0x0000004204007986 */ /* 0x0003e4000c101504 */
[----:B------:R-:W2:Y:S02]  /*4d130*/  LDC R15, c[0x0][0x278] ;  /* 0x00009e00ff0f7b82 */ /* 0x000ea40000000800 */
[----:B------:R-:W-:Y:S01]  /*4d140*/  STG.E.U16 desc[UR4][R6.64], R208 ;  /* 0x000000d006007986 */ /* 0x000fe2000c101504 */
[----:B------:R-:W-:-:S03]  /*4d150*/  IMAD R65, R63, 0x356, RZ ;  /* 0x000003563f417824 */ /* 0x000fc600078e02ff */
[----:B------:R-:W-:Y:S02]  /*4d160*/  STG.E.U16 desc[UR4][R8.64], R10 ;  /* 0x0000000a08007986 */ /* 0x000fe4000c101504 */
[----:B------:R-:W2:Y:S02]  /*4d170*/  LDC R53, c[0x0][0x278] ;  /* 0x00009e00ff357b82 */ /* 0x000ea40000000800 */
[----:B------:R0:W-:Y:S01]  /*4d180*/  STG.E.U16 desc[UR4][R46.64], R209 ;  /* 0x000000d12e007986 */ /* 0x0001e2000c101504 */
[----:B-1----:R-:W-:Y:S01]  /*4d190*/  IMAD R5, R48, 0x1ab, RZ ;  /* 0x000001ab30057824 */ /* 0x002fe200078e02ff */
[----:B------:R-:W-:Y:S01]  /*4d1a0*/  IADD3 R4, P0, R65, R2, RZ ;  /* 0x0000000241047210 */ /* 0x000fe20007f1e0ff */
[----:B---3--:R-:W-:-:S03]  /*4d1b0*/  IMAD R67, R50, 0x358, RZ ;  /* 0x0000035832437824 */ /* 0x008fc600078e02ff */
[----:B------:R-:W1:Y:S08]  /*4d1c0*/  LDC R63, c[0x0][0x278] ;  /* 0x00009e00ff3f7b82 */ /* 0x000e700000000800 */
[----:B0-----:R-:W0:Y:S01]  /*4d1d0*/  LDC R46, c[0x0][0x278] ;  /* 0x00009e00ff2e7b82 */ /* 0x001e220000000800 */
[----:B------:R-:W-:Y:S01]  /*4d1e0*/  IMAD R69, R64, 0x35a, RZ ;  /* 0x0000035a40457824 */ /* 0x000fe200078e02ff */
[----:B------:R-:W-:Y:S01]  /*4d1f0*/  LEA.HI.X.SX32 R5, R5, R3, 0x1, P0 ;  /* 0x0000000305057211 */ /* 0x000fe200000f0eff */
[----:B----4-:R-:W-:Y:S01]  /*4d200*/  IMAD R51, R51, 0x35c, RZ ;  /* 0x0000035c33337824 */ /* 0x010fe200078e02ff */
[----:B------:R-:W-:-:S02]  /*4d210*/  PRMT R209, R209, 0x7632, R209 ;  /* 0x00007632d1d17816 */ /* 0x000fc400000000d1 */
[-C--:B------:R-:W-:Y:S02]  /*4d220*/  IADD3 R6, P3, R67, R2.reuse, RZ ;  /* 0x0000000243067210 */ /* 0x080fe40007f7e0ff */
[----:B------:R-:W3:Y:S01]  /*4d230*/  LDC R10, c[0x0][0x278] ;  /* 0x00009e00ff0a7b82 */ /* 0x000ee20000000800 */
[----:B------:R-:W-:Y:S01]  /*4d240*/  IMAD R9, R49, 0x1ad, RZ ;  /* 0x000001ad31097824 */ /* 0x000fe200078e02ff */
[----:B------:R-:W-:Y:S01]  /*4d250*/  IADD3 R8, P4, R69, R2, RZ ;  /* 0x0000000245087210 */ /* 0x000fe20007f9e0ff */
[----:B------:R4:W-:Y:S01]  /*4d260*/  STG.E.U16 desc[UR4][R4.64], R209 ;  /* 0x000000d104007986 */ /* 0x0009e2000c101504 */
[----:B------:R-:W-:-:S04]  /*4d270*/  LEA.HI.X.SX32 R7, R12, R3, 0x1, P3 ;  /* 0x000000030c077211 */ /* 0x000fc800018f0eff */
[----:B------:R-:W3:Y:S01]  /*4d280*/  LDC R47, c[0x0][0x278] ;  /* 0x00009e00ff2f7b82 */ /* 0x000ee20000000800 */
[----:B--2---:R-:W-:Y:S01]  /*4d290*/  IMAD R65, R52, 0x35e, RZ ;  /* 0x0000035e34417824 */ /* 0x004fe200078e02ff */
[----:B------:R-:W-:-:S06]  /*4d2a0*/  LEA.HI.X.SX32 R9, R9, R3, 0x1, P4 ;  /* 0x0000000309097211 */ /* 0x000fcc00020f0eff */
[----:B------:R-:W2:Y:S01]  /*4d2b0*/  LDC R48, c[0x0][0x278] ;  /* 0x00009e00ff307b82 */ /* 0x000ea20000000800 */
[----:B----4-:R-:W-:Y:S02]  /*4d2c0*/  IADD3 R4, P3, R51, R2, RZ ;  /* 0x0000000233047210 */ /* 0x010fe40007f7e0ff */
[----:B------:R-:W-:-:S05]  /*4d2d0*/  PRMT R12, R210, 0x7632, R12 ;  /* 0x00007632d20c7816 */ /* 0x000fca000000000c */
[----:B------:R-:W4:Y:S01]  /*4d2e0*/  LDC R14, c[0x0][0x278] ;  /* 0x00009e00ff0e7b82 */ /* 0x000f220000000800 */
[----:B------:R-:W-:Y:S01]  /*4d2f0*/  LEA.HI.X.SX32 R5, R13, R3, 0x1, P3 ;  /* 0x000000030d057211 */ /* 0x000fe200018f0eff */
[----:B------:R1:W-:Y:S06]  /*4d300*/  STG.E.U16 desc[UR4][R6.64], R210 ;  /* 0x000000d206007986 */ /* 0x0003ec000c101504 */
[----:B------:R-:W2:Y:S01]  /*4d310*/  LDC R49, c[0x0][0x278] ;  /* 0x00009e00ff317b82 */ /* 0x000ea20000000800 */
[----:B------:R-:W-:Y:S02]  /*4d320*/  IMAD R15, R15, 0x1af, RZ ;  /* 0x000001af0f0f7824 */ /* 0x000fe400078e02ff */
[----:B------:R-:W-:Y:S01]  /*4d330*/  IMAD R53, R53, 0x360, RZ ;  /* 0x0000036035357824 */ /* 0x000fe200078e02ff */
[----:B------:R0:W-:Y:S01]  /*4d340*/  STG.E.U16 desc[UR4][R8.64], R12 ;  /* 0x0000000c08007986 */ /* 0x0001e2000c101504 */
[----:B-1----:R-:W-:-:S03]  /*4d350*/  IADD3 R6, P0, R65, R2, RZ ;  /* 0x0000000241067210 */ /* 0x002fc60007f1e0ff */
[----:B------:R-:W1:Y:S01]  /*4d360*/  LDC R50, c[0x0][0x278] ;  /* 0x00009e00ff327b82 */ /* 0x000e620000000800 */
[----:B------:R3:W-:Y:S01]  /*4d370*/  STG.E.U16 desc[UR4][R4.64], R211 ;  /* 0x000000d304007986 */ /* 0x0007e2000c101504 */
[----:B------:R-:W-:Y:S01]  /*4d380*/  LEA.HI.X.SX32 R7, R15, R3, 0x1, P0 ;  /* 0x000000030f077211 */ /* 0x000fe200000f0eff */
[----:B------:R-:W-:-:S05]  /*4d390*/  IMAD R63, R63, 0x362, RZ ;  /* 0x000003623f3f7824 */ /* 0x000fca00078e02ff */
[----:B------:R-:W1:Y:S01]  /*4d3a0*/  LDC R51, c[0x0][0x278] ;  /* 0x00009e00ff337b82 */ /* 0x000e620000000800 */
[----:B0-----:R-:W-:Y:S01]  /*4d3b0*/  IADD3 R8, P3, R53, R2, RZ ;  /* 0x0000000235087210 */ /* 0x001fe20007f7e0ff */
[----:B---3--:R-:W-:-:S06]  /*4d3c0*/  IMAD R5, R46, 0x364, RZ ;  /* 0x000003642e057824 */ /* 0x008fcc00078e02ff */
[----:B------:R-:W0:Y:S01]  /*4d3d0*/  LDC R46, c[0x0][0x278] ;  /* 0x00009e00ff2e7b82 */ /* 0x000e220000000800 */
[----:B------:R-:W-:Y:S02]  /*4d3e0*/  PRMT R53, R211, 0x7632, R53 ;  /* 0x00007632d3357816 */ /* 0x000fe40000000035 */
[----:B------:R-:W-:-:S05]  /*4d3f0*/  LEA.HI.X.SX32 R9, R17, R3, 0x1, P3 ;  /* 0x0000000311097211 */ /* 0x000fca00018f0eff */
[----:B------:R-:W3:Y:S01]  /*4d400*/  LDC R15, c[0x0][0x278] ;  /* 0x00009e00ff0f7b82 */ /* 0x000ee20000000800 */
[----:B------:R-:W-:Y:S01]  /*4d410*/  IMAD R13, R10, 0x1b1, RZ ;  /* 0x000001b10a0d7824 */ /* 0x000fe200078e02ff */
[-C--:B------:R-:W-:Y:S01]  /*4d420*/  IADD3 R12, P4, R63, R2.reuse, RZ ;  /* 0x000000023f0c7210 */ /* 0x080fe20007f9e0ff */
[----:B------:R4:W-:Y:S01]  /*4d430*/  STG.E.U16 desc[UR4][R6.64], R53 ;  /* 0x0000003506007986 */ /* 0x0009e2000c101504 */
[----:B------:R-:W-:Y:S01]  /*4d440*/  IADD3 R4, P3, R5, R2, RZ ;  /* 0x0000000205047210 */ /* 0x000fe20007f7e0ff */
[----:B------:R-:W-:Y:S02]  /*4d450*/  IMAD R47, R47, 0x366, RZ ;  /* 0x000003662f2f7824 */ /* 0x000fe400078e02ff */
[----:B------:R4:W-:Y:S01]  /*4d460*/  STG.E.U16 desc[UR4][R8.64], R212 ;  /* 0x000000d408007986 */ /* 0x0009e2000c101504 */
[----:B------:R-:W0:Y:S01]  /*4d470*/  LDC R10, c[0x0][0x278] ;  /* 0x00009e00ff0a7b82 */ /* 0x000e220000000800 */
[-C--:B------:R-:W-:Y:S02]  /*4d480*/  LEA.HI.X.SX32 R13, R13, R3.reuse, 0x1, P4 ;  /* 0x000000030d0d7211 */ /* 0x080fe400020f0eff */
[----:B------:R-:W-:Y:S01]  /*4d490*/  PRMT R63, R212, 0x7632, R63 ;  /* 0x00007632d43f7816 */ /* 0x000fe2000000003f */
[----:B--2---:R-:W-:Y:S01]  /*4d4a0*/  IMAD R49, R49, 0x36a, RZ ;  /* 0x0000036a31317824 */ /* 0x004fe200078e02ff */
[----:B------:R-:W-:Y:S01]  /*4d4b0*/  LEA.HI.X.SX32 R5, R18, R3, 0x1, P3 ;  /* 0x0000000312057211 */ /* 0x000fe200018f0eff */
[----:B----4-:R-:W-:-:S02]  /*4d4c0*/  IMAD R7, R14, 0x1b3, RZ ;  /* 0x000001b30e077824 */ /* 0x010fc400078e02ff */
[----:B------:R-:W2:Y:S01]  /*4d4d0*/  LDC R52, c[0x0][0x278] ;  /* 0x00009e00ff347b82 */ /* 0x000ea20000000800 */
[----:B------:R-:W-:Y:S01]  /*4d4e0*/  IMAD R9, R48, 0x368, RZ ;  /* 0x0000036830097824 */ /* 0x000fe200078e02ff */
[-C--:B------:R-:W-:Y:S01]  /*4d4f0*/  IADD3 R6, P0, R47, R2.reuse, RZ ;  /* 0x000000022f067210 */ /* 0x080fe20007f1e0ff */
[----:B------:R4:W-:Y:S03]  /*4d500*/  STG.E.U16 desc[UR4][R12.64], R63 ;  /* 0x0000003f0c007986 */ /* 0x0009e6000c101504 */
[-C--:B------:R-:W-:Y:S01]  /*4d510*/  IADD3 R8, P3, R9, R2.reuse, RZ ;  /* 0x0000000209087210 */ /* 0x080fe20007f7e0ff */
[----:B------:R4:W-:Y:S01]  /*4d520*/  STG.E.U16 desc[UR4][R4.64], R213 ;  /* 0x000000d504007986 */ /* 0x0009e2000c101504 */
[-C--:B------:R-:W-:Y:S01]  /*4d530*/  LEA.HI.X.SX32 R7, R7, R3.reuse, 0x1, P0 ;  /* 0x0000000307077211 */ /* 0x080fe200000f0eff */
[----:B------:R-:W2:Y:S01]  /*4d540*/  LDC R17, c[0x0][0x278] ;  /* 0x00009e00ff117b82 */ /* 0x000ea20000000800 */
[----:B------:R-:W-:Y:S01]  /*4d550*/  LEA.HI.X.SX32 R9, R16, R3, 0x1, P3 ;  /* 0x0000000310097211 */ /* 0x000fe200018f0eff */
[----:B-1----:R-:W-:Y:S01]  /*4d560*/  IMAD R51, R51, 0x36e, RZ ;  /* 0x0000036e33337824 */ /* 0x002fe200078e02ff */
[----:B----4-:R-:W-:Y:S01]  /*4d570*/  IADD3 R12, P4, R49, R2, RZ ;  /* 0x00000002310c7210 */ /* 0x010fe20007f9e0ff */
[----:B------:R-:W-:-:S04]  /*4d580*/  IMAD R49, R50, 0x36c, RZ ;  /* 0x0000036c32317824 */ /* 0x000fc800078e02ff */
[----:B------:R-:W1:Y:S01]  /*4d590*/  LDC R16, c[0x0][0x278] ;  /* 0x00009e00ff107b82 */ /* 0x000e620000000800 */
[----:B------:R-:W-:Y:S01]  /*4d5a0*/  PRMT R5, R213, 0x7632, R5 ;  /* 0x00007632d5057816 */ /* 0x000fe20000000005 */
[----:B---3--:R-:W-:Y:S01]  /*4d5b0*/  IMAD R15, R15, 0x1b7, RZ ;  /* 0x000001b70f0f7824 */ /* 0x008fe200078e02ff */
[----:B------:R-:W-:-:S03]  /*4d5c0*/  IADD3 R4, P3, R49, R2, RZ ;  /* 0x0000000231047210 */ /* 0x000fc60007f7e0ff */
[----:B------:R0:W-:Y:S02]  /*4d5d0*/  STG.E.U16 desc[UR4][R6.64], R5 ;  /* 0x0000000506007986 */ /* 0x0001e4000c101504 */
[----:B------:R-:W3:Y:S02]  /*4d5e0*/  LDC R18, c[0x0][0x278] ;  /* 0x00009e00ff127b82 */ /* 0x000ee40000000800 */
[----:B------:R4:W-:Y:S06]  /*4d5f0*/  STG.E.U16 desc[UR4][R8.64], R214 ;  /* 0x000000d608007986 */ /* 0x0009ec000c101504 */
[----:B------:R-:W3:Y:S01]  /*4d600*/  LDC R47, c[0x0][0x278] ;  /* 0x00009e00ff2f7b82 */ /* 0x000ee20000000800 */
[----:B0-----:R-:W-:Y:S01]  /*4d610*/  IMAD R7, R46, 0x370, RZ ;  /* 0x000003702e077824 */ /* 0x001fe200078e02ff */
[----:B------:R-:W-:-:S02]  /*4d620*/  IADD3 R6, P0, R51, R2, RZ ;  /* 0x0000000233067210 */ /* 0x000fc40007f1e0ff */
[-C--:B------:R-:W-:Y:S02]  /*4d630*/  LEA.HI.X.SX32 R5, R11, R3.reuse, 0x1, P3 ;  /* 0x000000030b057211 */ /* 0x080fe400018f0eff */
[----:B----4-:R-:W-:Y:S02]  /*4d640*/  IADD3 R8, P3, R7, R2, RZ ;  /* 0x0000000207087210 */ /* 0x010fe40007f7e0ff */
[----:B------:R-:W0:Y:S01]  /*4d650*/  LDC R14, c[0x0][0x278] ;  /* 0x00009e00ff0e7b82 */ /* 0x000e220000000800 */
[----:B------:R-:W-:Y:S01]  /*4d660*/  LEA.HI.X.SX32 R7, R15, R3, 0x1, P0 ;  /* 0x000000030f077211 */ /* 0x000fe200000f0eff */
[----:B------:R-:W-:-:S06]  /*4d670*/  IMAD R13, R10, 0x1b5, RZ ;  /* 0x000001b50a0d7824 */ /* 0x000fcc00078e02ff */
[----:B------:R-:W4:Y:S01]  /*4d680*/  LDC R15, c[0x0][0x278] ;  /* 0x00009e00ff0f7b82 */ /* 0x000f220000000800 */
[----:B------:R-:W-:Y:S02]  /*4d690*/  LEA.HI.X.SX32 R13, R13, R3, 0x1, P4 ;  /* 0x000000030d0d7211 */ /* 0x000fe400020f0eff */
[----:B------:R-:W-:Y:S01]  /*4d6a0*/  PRMT R10, R214, 0x7632, R10 ;  /* 0x00007632d60a7816 */ /* 0x000fe2000000000a */
[----:B--2---:R-:W-:Y:S02]  /*4d6b0*/  IMAD R9, R52, 0x372, RZ ;  /* 0x0000037234097824 */ /* 0x004fe400078e02ff */
[----:B------:R-:W-:Y:S02]  /*4d6c0*/  IMAD R11, R17, 0x1b9, RZ ;  /* 0x000001b9110b7824 */ /* 0x000fe400078e02ff */
[----:B------:R1:W-:Y:S01]  /*4d6d0*/  STG.E.U16 desc[UR4][R12.64], R10 ;  /* 0x0000000a0c007986 */ /* 0x0003e2000c101504 */
[----:B------:R-:W2:Y:S01]  /*4d6e0*/  LDC R17, c[0x0][0x278] ;  /* 0x00009e00ff117b82 */ /* 0x000ea20000000800 */
[----:B------:R-:W-:-:S02]  /*4d6f0*/  PRMT R46, R215, 0x7632, R46 ;  /* 0x00007632d72e7816 */ /* 0x000fc4000000002e */
[----:B------:R3:W-:Y:S01]  /*4d700*/  STG.E.U16 desc[UR4][R4.64], R215 ;  /* 0x000000d704007986 */ /* 0x0007e2000c101504 */
[----:B-1----:R-:W-:Y:S01]  /*4d710*/  IMAD R13, R16, 0x374, RZ ;  /* 0x00000374100d7824 */ /* 0x002fe200078e02ff */
[----:B------:R-:W-:-:S03]  /*4d720*/  IADD3 R10, P4, R9, R2, RZ ;  /* 0x00000002090a7210 */ /* 0x000fc60007f9e0ff */
[----:B------:R-:W1:Y:S01]  /*4d730*/  LDC R16, c[0x0][0x278] ;  /* 0x00009e00ff107b82 */ /* 0x000e620000000800 */
[-C--:B------:R-:W-:Y:S02]  /*4d740*/  LEA.HI.X.SX32 R9, R19, R3.reuse, 0x1, P3 ;  /* 0x0000000313097211 */ /* 0x080fe400018f0eff */
[----:B------:R-:W-:Y:S02]  /*4d750*/  LEA.HI.X.SX32 R11, R11, R3, 0x1, P4 ;  /* 0x000000030b0b7211 */ /* 0x000fe400020f0eff */
[----:B------:R-:W-:-:S03]  /*4d760*/  PRMT R19, R216, 0x7632, R19 ;  /* 0x00007632d8137816 */ /* 0x000fc60000000013 */
[----:B------:R-:W1:Y:S01]  /*4d770*/  LDC R12, c[0x0][0x278] ;  /* 0x00009e00ff0c7b82 */ /* 0x000e620000000800 */
[----:B------:R0:W-:Y:S01]  /*4d780*/  STG.E.U16 desc[UR4][R6.64], R46 ;  /* 0x0000002e06007986 */ /* 0x0001e2000c101504 */
[----:B---3--:R-:W-:-:S03]  /*4d790*/  IMAD R5, R18, 0x376, RZ ;  /* 0x0000037612057824 */ /* 0x008fc600078e02ff */
[----:B------:R-:W-:Y:S01]  /*4d7a0*/  STG.E.U16 desc[UR4][R8.64], R216 ;  /* 0x000000d808007986 */ /* 0x000fe2000c101504 */
[----:B------:R-:W-:Y:S02]  /*4d7b0*/  IMAD R47, R47, 0x378, RZ ;  /* 0x000003782f2f7824 */ /* 0x000fe400078e02ff */
[----:B------:R-:W3:Y:S01]  /*4d7c0*/  LDC R18, c[0x0][0x278] ;  /* 0x00009e00ff127b82 */ /* 0x000ee20000000800 */
[----:B------:R4:W-:Y:S01]  /*4d7d0*/  STG.E.U16 desc[UR4][R10.64], R19 ;  /* 0x000000130a007986 */ /* 0x0009e2000c101504 */
[-C--:B------:R-:W-:Y:S01]  /*4d7e0*/  IADD3 R4, P0, R13, R2.reuse, RZ ;  /* 0x000000020d047210 */ /* 0x080fe20007f1e0ff */
[----:B0-----:R-:W-:Y:S01]  /*4d7f0*/  IMAD R7, R14, 0x1bb, RZ ;  /* 0x000001bb0e077824 */ /* 0x001fe200078e02ff */
[----:B------:R-:W-:-:S04]  /*4d800*/  IADD3 R6, P3, R5, R2, RZ ;  /* 0x0000000205067210 */ /* 0x000fc80007f7e0ff */
[----:B----4-:R-:W0:Y:S01]  /*4d810*/  LDC R10, c[0x0][0x278] ;  /* 0x00009e00ff0a7b82 */ /* 0x010e220000000800 */
[----:B------:R-:W-:Y:S01]  /*4d820*/  IMAD R11, R15, 0x37a, RZ ;  /* 0x0000037a0f0b7824 */ /* 0x000fe200078e02ff */
[----:B------:R-:W-:-:S06]  /*4d830*/  IADD3 R8, P4, R47, R2, RZ ;  /* 0x000000022f087210 */ /* 0x000fcc0007f9e0ff */
[----:B------:R-:W4:Y:S01]  /*4d840*/  LDC R15, c[0x0][0x278] ;  /* 0x00009e00ff0f7b82 */ /* 0x000f220000000800 */
[----:B------:R-:W-:-:S07]  /*4d850*/  LEA.HI.X.SX32 R5, R26, R3, 0x1, P0 ;  /* 0x000000031a057211 */ /* 0x000fce00000f0eff */
[----:B------:R-:W0:Y:S01]  /*4d860*/  LDC R19, c[0x0][0x278] ;  /* 0x00009e00ff137b82 */ /* 0x000e220000000800 */
[-C--:B------:R-:W-:Y:S02]  /*4d870*/  LEA.HI.X.SX32 R7, R7, R3.reuse, 0x1, P3 ;  /* 0x0000000307077211 */ /* 0x080fe400018f0eff */
[----:B------:R-:W-:Y:S02]  /*4d880*/  PRMT R26, R217, 0x7632, R26 ;  /* 0x00007632d91a7816 */ /* 0x000fe4000000001a */
[----:B------:R-:W-:-:S03]  /*4d890*/  LEA.HI.X.SX32 R9, R24, R3, 0x1, P4 ;  /* 0x0000000318097211 */ /* 0x000fc600020f0eff */
[----:B------:R-:W0:Y:S01]  /*4d8a0*/  LDC R13, c[0x0][0x278] ;  /* 0x00009e00ff0d7b82 */ /* 0x000e220000000800 */
[----:B------:R1:W-:Y:S01]  /*4d8b0*/  STG.E.U16 desc[UR4][R4.64], R217 ;  /* 0x000000d904007986 */ /* 0x0003e2000c101504 */
[----:B--2---:R-:W-:-:S03]  /*4d8c0*/  IMAD R17, R17, 0x37c, RZ ;  /* 0x0000037c11117824 */ /* 0x004fc600078e02ff */
[----:B------:R2:W-:Y:S03]  /*4d8d0*/  STG.E.U16 desc[UR4][R6.64], R26 ;  /* 0x0000001a06007986 */ /* 0x0005e6000c101504 */
[----:B------:R-:W0:Y:S01]  /*4d8e0*/  LDC R24, c[0x0][0x278] ;  /* 0x00009e00ff187b82 */ /* 0x000e220000000800 */
[----:B-1----:R-:W-:-:S07]  /*4d8f0*/  IMAD R5, R12, 0x1bd, RZ ;  /* 0x000001bd0c057824 */ /* 0x002fce00078e02ff */
[----:B------:R-:W1:Y:S01]  /*4d900*/  LDC R14, c[0x0][0x278] ;  /* 0x00009e00ff0e7b82 */ /* 0x000e620000000800 */
[----:B--2---:R-:W-:Y:S01]  /*4d910*/  IMAD R7, R16, 0x37e, RZ ;  /* 0x0000037e10077824 */ /* 0x004fe200078e02ff */
[-C--:B------:R-:W-:Y:S02]  /*4d920*/  IADD3 R4, P3, R11, R2.reuse, RZ ;  /* 0x000000020b047210 */ /* 0x080fe40007f7e0ff */
[----:B------:R-:W-:-:S04]  /*4d930*/  IADD3 R6, P0, R17, R2, RZ ;  /* 0x0000000211067210 */ /* 0x000fc80007f1e0ff */
[----:B------:R-:W2:Y:S01]  /*4d940*/  LDC R16, c[0x0][0x278] ;  /* 0x00009e00ff107b82 */ /* 0x000ea20000000800 */
[----:B------:R0:W-:Y:S01]  /*4d950*/  STG.E.U16 desc[UR4][R8.64], R218 ;  /* 0x000000da08007986 */ /* 0x0001e2000c101504 */
[----:B------:R-:W-:Y:S02]  /*4d960*/  LEA.HI.X.SX32 R5, R5, R3, 0x1, P3 ;  /* 0x0000000305057211 */ /* 0x000fe400018f0eff */
[----:B------:R-:W-:-:S04]  /*4d970*/  PRMT R46, R218, 0x7632, R46 ;  /* 0x00007632da2e7816 */ /* 0x000fc8000000002e */
[----:B------:R-:W1:Y:S01]  /*4d980*/  LDC R17, c[0x0][0x278] ;  /* 0x00009e00ff117b82 */ /* 0x000e620000000800 */
[----:B---3--:R-:W-:Y:S02]  /*4d990*/  IMAD R11, R18, 0x380, RZ ;  /* 0x00000380120b7824 */ /* 0x008fe400078e02ff */
[----:B----4-:R-:W-:Y:S01]  /*4d9a0*/  IMAD R15, R15, 0x384, RZ ;  /* 0x000003840f0f7824 */ /* 0x010fe200078e02ff */
[----:B0-----:R-:W-:Y:S01]  /*4d9b0*/  IADD3 R8, P3, R7, R2, RZ ;  /* 0x0000000207087210 */ /* 0x001fe20007f7e0ff */
[----:B------:R-:W-:Y:S01]  /*4d9c0*/  IMAD R9, R10, 0x1bf, RZ ;  /* 0x000001bf0a097824 */ /* 0x000fe200078e02ff */
[-C--:B------:R-:W-:Y:S02]  /*4d9d0*/  LEA.HI.X.SX32 R7, R27, R3.reuse, 0x1, P0 ;  /* 0x000000031b077211 */ /* 0x080fe400000f0eff */
[----:B------:R-:W0:Y:S01]  /*4d9e0*/  LDC R18, c[0x0][0x278] ;  /* 0x00009e00ff127b82 */ /* 0x000e220000000800 */
[----:B------:R-:W-:Y:S01]  /*4d9f0*/  IMAD R27, R19, 0x382, RZ ;  /* 0x00000382131b7824 */ /* 0x000fe200078e02ff */
[----:B------:R-:W-:Y:S01]  /*4da00*/  STG.E.U16 desc[UR4][R4.64], R46 ;  /* 0x0000002e04007986 */ /* 0x000fe2000c101504 */
[----:B------:R-:W-:-:S03]  /*4da10*/  LEA.HI.X.SX32 R9, R9, R3, 0x1, P3 ;  /* 0x0000000309097211 */ /* 0x000fc600018f0eff */
[----:B------:R3:W-:Y:S02]  /*4da20*/  STG.E.U16 desc[UR4][R6.64], R219 ;  /* 0x000000db06007986 */ /* 0x0007e4000c101504 */
[----:B------:R-:W4:Y:S01]  /*4da30*/  LDC R19, c[0x0][0x278] ;  /* 0x00009e00ff137b82 */ /* 0x000f220000000800 */
[----:B------:R-:W-:Y:S02]  /*4da40*/  IADD3 R10, P4, R11, R2, RZ ;  /* 0x000000020b0a7210 */ /* 0x000fe40007f9e0ff */
[----:B------:R-:W-:-:S05]  /*4da50*/  PRMT R26, R219, 0x7632, R26 ;  /* 0x00007632db1a7816 */ /* 0x000fca000000001a */
[----:B------:R-:W0:Y:S01]  /*4da60*/  LDC R12, c[0x0][0x278] ;  /* 0x00009e00ff0c7b82 */ /* 0x000e220000000800 */
[----:B---3--:R-:W-:Y:S01]  /*4da70*/  IADD3 R6, P3, R15, R2, RZ ;  /* 0x000000020f067210 */ /* 0x008fe20007f7e0ff */
[----:B------:R-:W-:Y:S01]  /*4da80*/  IMAD R5, R13, 0x1c1, RZ ;  /* 0x000001c10d057824 */ /* 0x000fe200078e02ff */
[-C--:B------:R-:W-:Y:S01]  /*4da90*/  LEA.HI.X.SX32 R11, R28, R3.reuse, 0x1, P4 ;  /* 0x000000031c0b7211 */ /* 0x080fe200020f0eff */
[----:B------:R-:W-:Y:S01]  /*4daa0*/  IMAD R47, R24, 0x386, RZ ;  /* 0x00000386182f7824 */ /* 0x000fe200078e02ff */
[----:B------:R-:W-:-:S03]  /*4dab0*/  LEA.HI.X.SX32 R7, R20, R3, 0x1, P3 ;  /* 0x0000000314077211 */ /* 0x000fc600018f0eff */
[----:B------:R-:W3:Y:S01]  /*4dac0*/  LDC R13, c[0x0][0x278] ;  /* 0x00009e00ff0d7b82 */ /* 0x000ee20000000800 */
[----:B------:R1:W-:Y:S01]  /*4dad0*/  STG.E.U16 desc[UR4][R8.64], R26 ;  /* 0x0000001a08007986 */ /* 0x0003e2000c101504 */
[----:B------:R-:W-:Y:S01]  /*4dae0*/  IADD3 R4, P0, R27, R2, RZ ;  /* 0x000000021b047210 */ /* 0x000fe20007f1e0ff */
[----:B--2---:R-:W-:-:S05]  /*4daf0*/  IMAD R27, R16, 0x388, RZ ;  /* 0x00000388101b7824 */ /* 0x004fca00078e02ff */
[----:B------:R-:W2:Y:S01]  /*4db00*/  LDC R20, c[0x0][0x278] ;  /* 0x00009e00ff147b82 */ /* 0x000ea20000000800 */
[----:B------:R4:W-:Y:S01]  /*4db10*/  STG.E.U16 desc[UR4][R10.64], R220 ;  /* 0x000000dc0a007986 */ /* 0x0009e2000c101504 */
[----:B------:R-:W-:Y:S01]  /*4db20*/  LEA.HI.X.SX32 R5, R5, R3, 0x1, P0 ;  /* 0x0000000305057211 */ /* 0x000fe200000f0eff */
[----:B-1----:R-:W-:Y:S01]  /*4db30*/  IMAD R9, R14, 0x1c3, RZ ;  /* 0x000001c30e097824 */ /* 0x002fe200078e02ff */
[----:B------:R-:W-:-:S04]  /*4db40*/  IADD3 R8, P4, R47, R2, RZ ;  /* 0x000000022f087210 */ /* 0x000fc80007f9e0ff */
[----:B------:R-:W1:Y:S01]  /*4db50*/  LDC R24, c[0x0][0x278] ;  /* 0x00009e00ff187b82 */ /* 0x000e620000000800 */
[----:B------:R-:W-:Y:S01]  /*4db60*/  IMAD R17, R17, 0x38a, RZ ;  /* 0x0000038a11117824 */ /* 0x000fe200078e02ff */
[----:B------:R-:W-:Y:S02]  /*4db70*/  LEA.HI.X.SX32 R9, R9, R3, 0x1, P4 ;  /* 0x0000000309097211 */ /* 0x000fe400020f0eff */
[----:B----4-:R-:W-:-:S04]  /*4db80*/  PRMT R220, R220, 0x7632, R220 ;  /* 0x00007632dcdc7816 */ /* 0x010fc800000000dc */
[----:B------:R-:W4:Y:S01]  /*4db90*/  LDC R16, c[0x0][0x278] ;  /* 0x00009e00ff107b82 */ /* 0x000f220000000800 */
[----:B------:R-:W-:Y:S01]  /*4dba0*/  PRMT R10, R221, 0x7632, R10 ;  /* 0x00007632dd0a7816 */ /* 0x000fe2000000000a */
[----:B------:R0:W-:Y:S06]  /*4dbb0*/  STG.E.U16 desc[UR4][R4.64], R220 ;  /* 0x000000dc04007986 */ /* 0x0001ec000c101504 */
[----:B------:R-:W4:Y:S01]  /*4dbc0*/  LDC R26, c[0x0][0x278] ;  /* 0x00009e00ff1a7b82 */ /* 0x000f220000000800 */
[----:B------:R3:W-:Y:S07]  /*4dbd0*/  STG.E.U16 desc[UR4][R6.64], R221 ;  /* 0x000000dd06007986 */ /* 0x0007ee000c101504 */
[----:B------:R-:W1:Y:S01]  /*4dbe0*/  LDC R14, c[0x0][0x278] ;  /* 0x00009e00ff0e7b82 */ /* 0x000e620000000800 */
[----:B------:R2:W-:Y:S01]  /*4dbf0*/  STG.E.U16 desc[UR4][R8.64], R10 ;  /* 0x0000000a08007986 */ /* 0x0005e2000c101504 */
[----:B0-----:R-:W-:-:S06]  /*4dc00*/  IADD3 R4, P3, R27, R2, RZ ;  /* 0x000000021b047210 */ /* 0x001fcc0007f7e0ff */
[----:B------:R-:W0:Y:S01]  /*4dc10*/  LDC R15, c[0x0][0x278] ;  /* 0x00009e00ff0f7b82 */ /* 0x000e220000000800 */
[----:B---3--:R-:W-:Y:S01]  /*4dc20*/  IADD3 R6, P0, R17, R2, RZ ;  /* 0x0000000211067210 */ /* 0x008fe20007f1e0ff */
[----:B------:R-:W-:Y:S02]  /*4dc30*/  IMAD R19, R19, 0x38e, RZ ;  /* 0x0000038e13137824 */ /* 0x000fe400078e02ff */
[----:B--2---:R-:W-:-:S04]  /*4dc40*/  IMAD R9, R18, 0x38c, RZ ;  /* 0x0000038c12097824 */ /* 0x004fc800078e02ff */
[----:B------:R-:W2:Y:S01]  /*4dc50*/  LDC R17, c[0x0][0x278] ;  /* 0x00009e00ff117b82 */ /* 0x000ea20000000800 */
[----:B------:R-:W-:Y:S01]  /*4dc60*/  IMAD R11, R12, 0x1c5, RZ ;  /* 0x000001c50c0b7824 */ /* 0x000fe200078e02ff */
[----:B------:R-:W-:Y:S02]  /*4dc70*/  LEA.HI.X.SX32 R5, R21, R3, 0x1, P3 ;  /* 0x0000000315057211 */ /* 0x000fe400018f0eff */
[----:B------:R-:W-:-:S04]  /*4dc80*/  IADD3 R8, P3, R9, R2, RZ ;  /* 0x0000000209087210 */ /* 0x000fc80007f7e0ff */
[----:B------:R-:W3:Y:S01]  /*4dc90*/  LDC R18, c[0x0][0x278] ;  /* 0x00009e00ff127b82 */ /* 0x000ee20000000800 */
[----:B------:R-:W-:Y:S01]  /*4dca0*/  IADD3 R10, P4, R19, R2, RZ ;  /* 0x00000002130a7210 */ /* 0x000fe20007f9e0ff */
[----:B------:R-:W-:Y:S01]  /*4dcb0*/  IMAD R13, R13, 0x1c7, RZ ;  /* 0x000001c70d0d7824 */ /* 0x000fe200078e02ff */
[----:B------:R-:W-:Y:S01]  /*4dcc0*/  LEA.HI.X.SX32 R7, R11, R3, 0x1, P0 ;  /* 0x000000030b077211 */ /* 0x000fe200000f0eff */
[----:B------:R-:W-:Y:S01]  /*4dcd0*/  IMAD R21, R20, 0x390, RZ ;  /* 0x0000039014157824 */ /* 0x000fe200078e02ff */
[----:B------:R-:W-:-:S03]  /*4dce0*/  PRMT R27, R222, 0x7632, R27 ;  /* 0x00007632de1b7816 */ /* 0x000fc6000000001b */
[----:B------:R-:W3:Y:S01]  /*4dcf0*/  LDC R19, c[0x0][0x278] ;  /* 0x00009e00ff137b82 */ /* 0x000ee20000000800 */
[-C--:B------:R-:W-:Y:S01]  /*4dd00*/  LEA.HI.X.SX32 R9, R30, R3.reuse, 0x1, P3 ;  /* 0x000000031e097211 */ /* 0x080fe200018f0eff */
[----:B------:R4:W-:Y:S01]  /*4dd10*/  STG.E.U16 desc[UR4][R4.64], R222 ;  /* 0x000000de04007986 */ /* 0x0009e2000c101504 */
[----:B------:R-:W-:Y:S02]  /*4dd20*/  LEA.HI.X.SX32 R11, R13, R3, 0x1, P4 ;  /* 0x000000030d0b7211 */ /* 0x000fe400020f0eff */
[----:B------:R-:W-:Y:S01]  /*4dd30*/  PRMT R28, R223, 0x7632, R28 ;  /* 0x00007632df1c7816 */ /* 0x000fe2000000001c */
[----:B------:R4:W-:Y:S01]  /*4dd40*/  STG.E.U16 desc[UR4][R6.64], R27 ;  /* 0x0000001b06007986 */ /* 0x0009e2000c101504 */
[----:B-1----:R-:W-:Y:S01]  /*4dd50*/  IMAD R13, R14, 0x1c9, RZ ;  /* 0x000001c90e0d7824 */ /* 0x002fe200078e02ff */
[----:B------:R-:W1:Y:S02]  /*4dd60*/  LDC R12, c[0x0][0x278] ;  /* 0x00009e00ff0c7b82 */ /* 0x000e640000000800 */
[----:B------:R0:W-:Y:S01]  /*4dd70*/  STG.E.U16 desc[UR4][R8.64], R223 ;  /* 0x000000df08007986 */ /* 0x0001e2000c101504 */
[----:B----4-:R-:W-:Y:S01]  /*4dd80*/  IMAD R5, R24, 0x392, RZ ;  /* 0x0000039218057824 */ /* 0x010fe200078e02ff */
[----:B------:R-:W-:Y:S01]  /*4dd90*/  IADD3 R4, P3, R21, R2, RZ ;  /* 0x0000000215047210 */ /* 0x000fe20007f7e0ff */
[----:B------:R-:W-:-:S03]  /*4dda0*/  IMAD R7, R16, 0x394, RZ ;  /* 0x0000039410077824 */ /* 0x000fc600078e02ff */
[-C--:B------:R-:W-:Y:S01]  /*4ddb0*/  IADD3 R6, P0, R5, R2.reuse, RZ ;  /* 0x0000000205067210 */ /* 0x080fe20007f1e0ff */
[----:B0-----:R-:W-:Y:S01]  /*4ddc0*/  IMAD R9, R26, 0x396, RZ ;  /* 0x000003961a097824 */ /* 0x001fe200078e02ff */
[----:B------:R0:W-:Y:S01]  /*4ddd0*/  STG.E.U16 desc[UR4][R10.64], R28 ;  /* 0x0000001c0a007986 */ /* 0x0001e2000c101504 */
[-C--:B------:R-:W-:Y:S01]  /*4dde0*/  LEA.HI.X.SX32 R5, R29, R3.reuse, 0x1, P3 ;  /* 0x000000031d057211 */ /* 0x080fe200018f0eff */
[----:B------:R-:W4:Y:S01]  /*4ddf0*/  LDC R16, c[0x0][0x278] ;  /* 0x00009e00ff107b82 */ /* 0x000f220000000800 */
[-C--:B------:R-:W-:Y:S02]  /*4de00*/  IADD3 R8, P3, R7, R2.reuse, RZ ;  /* 0x0000000207087210 */ /* 0x080fe40007f7e0ff */
[----:B------:R-:W-:Y:S01]  /*4de10*/  LEA.HI.X.SX32 R7, R13, R3, 0x1, P0 ;  /* 0x000000030d077211 */ /* 0x000fe200000f0eff */
[----:B------:R2:W-:Y:S01]  /*4de20*/  STG.E.U16 desc[UR4][R4.64], R224 ;  /* 0x000000e004007986 */ /* 0x0005e2000c101504 */
[----:B------:R-:W-:Y:S02]  /*4de30*/  PRMT R14, R224, 0x7632, R14 ;  /* 0x00007632e00e7816 */ /* 0x000fe4000000000e */
[----:B------:R-:W-:Y:S01]  /*4de40*/  PRMT R20, R225, 0x7632, R20 ;  /* 0x00007632e1147816 */ /* 0x000fe20000000014 */
[----:B------:R-:W4:Y:S01]  /*4de50*/  LDC R13, c[0x0][0x278] ;  /* 0x00009e00ff0d7b82 */ /* 0x000f220000000800 */
[----:B0-----:R-:W-:Y:S01]  /*4de60*/  IMAD R11, R15, 0x1cb, RZ ;  /* 0x000001cb0f0b7824 */ /* 0x001fe200078e02ff */
[----:B------:R-:W-:-:S02]  /*4de70*/  IADD3 R10, P4, R9, R2, RZ ;  /* 0x00000002090a7210 */ /* 0x000fc40007f9e0ff */
[----:B------:R-:W-:-:S04]  /*4de80*/  LEA.HI.X.SX32 R9, R31, R3, 0x1, P3 ;  /* 0x000000031f097211 */ /* 0x000fc800018f0eff */
[----:B------:R-:W0:Y:S01]  /*4de90*/  LDC R15, c[0x0][0x278] ;  /* 0x00009e00ff0f7b82 */ /* 0x000e220000000800 */
[----:B------:R-:W-:Y:S01]  /*4dea0*/  LEA.HI.X.SX32 R11, R11, R3, 0x1, P4 ;  /* 0x000000030b0b7211 */ /* 0x000fe200020f0eff */
[----:B--2---:R-:W-:Y:S01]  /*4deb0*/  IMAD R5, R17, 0x398, RZ ;  /* 0x0000039811057824 */ /* 0x004fe200078e02ff */
[----:B------:R2:W-:Y:S01]  /*4dec0*/  STG.E.U16 desc[UR4][R6.64], R14 ;  /* 0x0000000e06007986 */ /* 0x0005e2000c101504 */
[----:B---3--:R-:W-:-:S04]  /*4ded0*/  IMAD R21, R18, 0x39a, RZ ;  /* 0x0000039a12157824 */ /* 0x008fc800078e02ff */
[----:B------:R-:W3:Y:S01]  /*4dee0*/  LDC R17, c[0x0][0x278] ;  /* 0x00009e00ff117b82 */ /* 0x000ee20000000800 */
[----:B------:R1:W-:Y:S01]  /*4def0*/  STG.E.U16 desc[UR4][R8.64], R225 ;  /* 0x000000e108007986 */ /* 0x0003e2000c101504 */
[----:B------:R-:W-:-:S03]  /*4df00*/  IMAD R19, R19, 0x39c, RZ ;  /* 0x0000039c13137824 */ /* 0x000fc600078e02ff */
[----:B------:R1:W-:Y:S03]  /*4df10*/  STG.E.U16 desc[UR4][R10.64], R20 ;  /* 0x000000140a007986 */ /* 0x0003e6000c101504 */
[----:B------:R-:W3:Y:S01]  /*4df20*/  LDC R18, c[0x0][0x278] ;  /* 0x00009e00ff127b82 */ /* 0x000ee20000000800 */
[----:B------:R-:W-:Y:S02]  /*4df30*/  IADD3 R4, P0, R5, R2, RZ ;  /* 0x0000000205047210 */ /* 0x000fe40007f1e0ff */
[----:B------:R-:W-:-:S05]  /*4df40*/  PRMT R24, R227, 0x7632, R24 ;  /* 0x00007632e3187816 */ /* 0x000fca0000000018 */
[----:B--2---:R-:W2:Y:S01]  /*4df50*/  LDC R14, c[0x0][0x278] ;  /* 0x00009e00ff0e7b82 */ /* 0x004ea20000000800 */
[----:B-1----:R-:W-:-:S07]  /*4df60*/  IADD3 R8, P4, R19, R2, RZ ;  /* 0x0000000213087210 */ /* 0x002fce0007f9e0ff */
[----:B------:R-:W1:Y:S01]  /*4df70*/  LDC R10, c[0x0][0x278] ;  /* 0x00009e00ff0a7b82 */ /* 0x000e620000000800 */
[----:B------:R-:W-:Y:S01]  /*4df80*/  IMAD R7, R12, 0x1cd, RZ ;  /* 0x000001cd0c077824 */ /* 0x000fe200078e02ff */
[----:B------:R-:W-:-:S06]  /*4df90*/  LEA.HI.X.SX32 R5, R22, R3, 0x1, P0 ;  /* 0x0000000316057211 */ /* 0x000fcc00000f0eff */
[----:B------:R-:W2:Y:S01]  /*4dfa0*/  LDC R19, c[0x0][0x278] ;  /* 0x00009e00ff137b82 */ /* 0x000ea20000000800 */
[----:B------:R-:W-:Y:S01]  /*4dfb0*/  IADD3 R6, P3, R21, R2, RZ ;  /* 0x0000000215067210 */ /* 0x000fe20007f7e0ff */
[----:B0-----:R-:W-:Y:S01]  /*4dfc0*/  IMAD R11, R15, 0x39e, RZ ;  /* 0x0000039e0f0b7824 */ /* 0x001fe200078e02ff */
[----:B------:R-:W-:Y:S01]  /*4dfd0*/  PRMT R22, R226, 0x7632, R22 ;  /* 0x00007632e2167816 */ /* 0x000fe20000000016 */
[----:B------:R0:W-:Y:S01]  /*4dfe0*/  STG.E.U16 desc[UR4][R4.64], R226 ;  /* 0x000000e204007986 */ /* 0x0001e2000c101504 */
[----:B------:R-:W-:-:S03]  /*4dff0*/  LEA.HI.X.SX32 R7, R7, R3, 0x1, P3 ;  /* 0x0000000307077211 */ /* 0x000fc600018f0eff */
[----:B------:R-:W2:Y:S01]  /*4e000*/  LDC R20, c[0x0][0x278] ;  /* 0x00009e00ff147b82 */ /* 0x000ea20000000800 */
[----:B------:R-:W-:Y:S01]  /*4e010*/  LEA.HI.X.SX32 R9, R34, R3, 0x1, P4 ;  /* 0x0000000322097211 */ /* 0x000fe200020f0eff */
[----:B----4-:R-:W-:Y:S02]  /*4e020*/  IMAD R21, R16, 0x3a0, RZ ;  /* 0x000003a010157824 */ /* 0x010fe400078e02ff */
[----:B---3--:R-:W-:-:S04]  /*4e030*/  IMAD R17, R17, 0x3a2, RZ ;  /* 0x000003a211117824 */ /* 0x008fc800078e02ff */
[----:B------:R-:W3:Y:S01]  /*4e040*/  LDC R15, c[0x0][0x278] ;  /* 0x00009e00ff0f7b82 */ /* 0x000ee20000000800 */
[----:B0-----:R-:W-:Y:S01]  /*4e050*/  IMAD R5, R13, 0x1cf, RZ ;  /* 0x000001cf0d057824 */ /* 0x001fe200078e02ff */
[----:B------:R-:W-:Y:S01]  /*4e060*/  IADD3 R4, P3, R11, R2, RZ ;  /* 0x000000020b047210 */ /* 0x000fe20007f7e0ff */
[----:B------:R-:W-:Y:S01]  /*4e070*/  IMAD R11, R18, 0x3a4, RZ ;  /* 0x000003a4120b7824 */ /* 0x000fe200078e02ff */
[----:B------:R0:W-:Y:S04]  /*4e080*/  STG.E.U16 desc[UR4][R6.64], R22 ;  /* 0x0000001606007986 */ /* 0x0001e8000c101504 */
[----:B------:R-:W4:Y:S01]  /*4e090*/  LDC R12, c[0x0][0x278] ;  /* 0x00009e00ff0c7b82 */ /* 0x000f220000000800 */
[----:B------:R1:W-:Y:S01]  /*4e0a0*/  STG.E.U16 desc[UR4][R8.64], R227 ;  /* 0x000000e308007986 */ /* 0x0003e2000c101504 */
[----:B------:R-:W-:-:S02]  /*4e0b0*/  LEA.HI.X.SX32 R5, R5, R3, 0x1, P3 ;  /* 0x0000000305057211 */ /* 0x000fc400018f0eff */
[----:B0-----:R-:W-:-:S04]  /*4e0c0*/  IADD3 R6, P0, R21, R2, RZ ;  /* 0x0000000215067210 */ /* 0x001fc80007f1e0ff */
[----:B------:R-:W0:Y:S01]  /*4e0d0*/  LDC R16, c[0x0][0x278] ;  /* 0x00009e00ff107b82 */ /* 0x000e220000000800 */
[----:B-1----:R-:W-:Y:S01]  /*4e0e0*/  IMAD R9, R10, 0x1d1, RZ ;  /* 0x000001d10a097824 */ /* 0x002fe200078e02ff */
[-C--:B------:R-:W-:Y:S02]  /*4e0f0*/  IADD3 R8, P3, R17, R2.reuse, RZ ;  /* 0x0000000211087210 */ /* 0x080fe40007f7e0ff */
[----:B------:R-:W-:-:S04]  /*4e100*/  IADD3 R10, P4, R11, R2, RZ ;  /* 0x000000020b0a7210 */ /* 0x000fc80007f9e0ff */
[----:B------:R-:W1:Y:S01]  /*4e110*/  LDC R17, c[0x0][0x278] ;  /* 0x00009e00ff117b82 */ /* 0x000e620000000800 */
[-C--:B------:R-:W-:Y:S02]  /*4e120*/  LEA.HI.X.SX32 R7, R32, R3.reuse, 0x1, P0 ;  /* 0x0000000320077211 */ /* 0x080fe400000f0eff */
[-C--:B------:R-:W-:Y:S02]  /*4e130*/  LEA.HI.X.SX32 R9, R9, R3.reuse, 0x1, P3 ;  /* 0x0000000309097211 */ /* 0x080fe400018f0eff */
[----:B------:R-:W-:Y:S01]  /*4e140*/  PRMT R22, R228, 0x7632, R22 ;  /* 0x00007632e4167816 */ /* 0x000fe20000000016 */
[----:B--2---:R-:W-:Y:S01]  /*4e150*/  IMAD R21, R19, 0x3a6, RZ ;  /* 0x000003a613157824 */ /* 0x004fe200078e02ff */
[----:B------:R-:W-:Y:S01]  /*4e160*/  LEA.HI.X.SX32 R11, R33, R3, 0x1, P4 ;  /* 0x00000003210b7211 */ /* 0x000fe200020f0eff */
[----:B------:R-:W-:Y:S01]  /*4e170*/  STG.E.U16 desc[UR4][R4.64], R24 ;  /* 0x0000001804007986 */ /* 0x000fe2000c101504 */
[----:B------:R-:W2:Y:S03]  /*4e180*/  LDC R19, c[0x0][0x278] ;  /* 0x00009e00ff137b82 */ /* 0x000ea60000000800 */
[----:B------:R-:W-:Y:S04]  /*4e190*/  STG.E.U16 desc[UR4][R6.64], R228 ;  /* 0x000000e406007986 */ /* 0x000fe8000c101504 */
[----:B------:R-:W-:Y:S01]  /*4e1a0*/  STG.E.U16 desc[UR4][R8.64], R22 ;  /* 0x0000001608007986 */ /* 0x000fe2000c101504 */
[----:B------:R-:W2:Y:S03]  /*4e1b0*/  LDC R18, c[0x0][0x278] ;  /* 0x00009e00ff127b82 */ /* 0x000ea60000000800 */
[----:B------:R4:W-:Y:S01]  /*4e1c0*/  STG.E.U16 desc[UR4][R10.64], R229 ;  /* 0x000000e50a007986 */ /* 0x0009e2000c101504 */
[----:B------:R-:W-:-:S04]  /*4e1d0*/  IMAD R27, R20, 0x3aa, RZ ;  /* 0x000003aa141b7824 */ /* 0x000fc800078e02ff */
[----:B------:R-:W2:Y:S01]  /*4e1e0*/  LDC R13, c[0x0][0x278] ;  /* 0x00009e00ff0d7b82 */ /* 0x000ea20000000800 */
[----:B---3--:R-:W-:-:S07]  /*4e1f0*/  IMAD R15, R15, 0x3a8, RZ ;  /* 0x000003a80f0f7824 */ /* 0x008fce00078e02ff */
[----:B----4-:R-:W3:Y:S01]  /*4e200*/  LDC R10, c[0x0][0x278] ;  /* 0x00009e00ff0a7b82 */ /* 0x010ee20000000800 */
[----:B------:R-:W-:Y:S01]  /*4e210*/  IMAD R5, R12, 0x1d3, RZ ;  /* 0x000001d30c057824 */ /* 0x000fe200078e02ff */
[----:B------:R-:W-:-:S06]  /*4e220*/  IADD3 R4, P0, R21, R2, RZ ;  /* 0x0000000215047210 */ /* 0x000fcc0007f1e0ff */
[----:B------:R-:W4:Y:S01]  /*4e230*/  LDC R20, c[0x0][0x278] ;  /* 0x00009e00ff147b82 */ /* 0x000f220000000800 */
[-C--:B------:R-:W-:Y:S01]  /*4e240*/  IADD3 R6, P3, R15, R2.reuse, RZ ;  /* 0x000000020f067210 */ /* 0x080fe20007f7e0ff */
[----:B------:R-:W-:Y:S01]  /*4e250*/  IMAD R9, R14, 0x1d5, RZ ;  /* 0x000001d50e097824 */ /* 0x000fe200078e02ff */
[----:B------:R-:W-:Y:S01]  /*4e260*/  IADD3 R8, P4, R27, R2, RZ ;  /* 0x000000021b087210 */ /* 0x000fe20007f9e0ff */
[----:B0-----:R-:W-:Y:S01]  /*4e270*/  IMAD R15, R16, 0x3ac, RZ ;  /* 0x000003ac100f7824 */ /* 0x001fe200078e02ff */
[-C--:B------:R-:W-:Y:S02]  /*4e280*/  LEA.HI.X.SX32 R5, R5, R3.reuse, 0x1, P0 ;  /* 0x0000000305057211 */ /* 0x080fe400000f0eff */
[----:B------:R-:W-:Y:S01]  /*4e290*/  PRMT R229, R229, 0x7632, R229 ;  /* 0x00007632e5e57816 */ /* 0x000fe200000000e5 */
[----:B------:R-:W0:Y:S01]  /*4e2a0*/  LDC R21, c[0x0][0x278] ;  /* 0x00009e00ff157b82 */ /* 0x000e220000000800 */
[-C--:B------:R-:W-:Y:S01]  /*4e2b0*/  LEA.HI.X.SX32 R7, R23, R3.reuse, 0x1, P3 ;  /* 0x0000000317077211 */ /* 0x080fe200018f0eff */
[----:B-1----:R-:W-:Y:S01]  /*4e2c0*/  IMAD R17, R17, 0x3ae, RZ ;  /* 0x000003ae11117824 */ /* 0x002fe200078e02ff */
[----:B------:R-:W-:Y:S01]  /*4e2d0*/  LEA.HI.X.SX32 R9, R9, R3, 0x1, P4 ;  /* 0x0000000309097211 */ /* 0x000fe200020f0eff */
[----:B------:R1:W-:Y:S01]  /*4e2e0*/  STG.E.U16 desc[UR4][R4.64], R229 ;  /* 0x000000e504007986 */ /* 0x0003e2000c101504 */
[----:B------:R-:W-:-:S03]  /*4e2f0*/  PRMT R14, R230, 0x7632, R14 ;  /* 0x00007632e60e7816 */ /* 0x000fc6000000000e */
[----:B------:R-:W0:Y:S01]  /*4e300*/  LDC R16, c[0x0][0x278] ;  /* 0x00009e00ff107b82 */ /* 0x000e220000000800 */
[----:B------:R1:W-:Y:S01]  /*4e310*/  STG.E.U16 desc[UR4][R6.64], R230 ;  /* 0x000000e606007986 */ /* 0x0003e2000c101504 */
[----:B--2---:R-:W-:-:S03]  /*4e320*/  IMAD R19, R19, 0x3b2, RZ ;  /* 0x000003b213137824 */ /* 0x004fc600078e02ff */
[----:B------:R2:W-:Y:S03]  /*4e330*/  STG.E.U16 desc[UR4][R8.64], R14 ;  /* 0x0000000e08007986 */ /* 0x0005e6000c101504 */
[----:B------:R-:W0:Y:S01]  /*4e340*/  LDC R12, c[0x0][0x278] ;  /* 0x00009e00ff0c7b82 */ /* 0x000e220000000800 */
[-C--:B-1----:R-:W-:Y:S02]  /*4e350*/  IADD3 R4, P3, R15, R2.reuse, RZ ;  /* 0x000000020f047210 */ /* 0x082fe40007f7e0ff */
[----:B------:R-:W-:-:S05]  /*4e360*/  IADD3 R6, P0, R17, R2, RZ ;  /* 0x0000000211067210 */ /* 0x000fca0007f1e0ff */
[----:B------:R-:W1:Y:S01]  /*4e370*/  LDC R22, c[0x0][0x278] ;  /* 0x00009e00ff167b82 */ /* 0x000e620000000800 */
[----:B------:R-:W-:Y:S01]  /*4e380*/  LEA.HI.X.SX32 R5, R37, R3, 0x1, P3 ;  /* 0x0000000325057211 */ /* 0x000fe200018f0eff */
[----:B------:R-:W-:Y:S02]  /*4e390*/  IMAD R7, R18, 0x3b0, RZ ;  /* 0x000003b012077824 */ /* 0x000fe400078e02ff */
[----:B------:R-:W-:-:S04]  /*4e3a0*/  IMAD R11, R13, 0x1d7, RZ ;  /* 0x000001d70d0b7824 */ /* 0x000fc800078e02ff */
[----:B------:R-:W1:Y:S01]  /*4e3b0*/  LDC R17, c[0x0][0x278] ;  /* 0x00009e00ff117b82 */ /* 0x000e620000000800 */
[----:B---3--:R-:W-:Y:S01]  /*4e3c0*/  IMAD R13, R10, 0x1d9, RZ ;  /* 0x000001d90a0d7824 */ /* 0x008fe200078e02ff */
[-C--:B------:R-:W-:Y:S01]  /*4e3d0*/  IADD3 R10, P4, R19, R2.reuse, RZ ;  /* 0x00000002130a7210 */ /* 0x080fe20007f9e0ff */
[----:B------:R4:W-:Y:S05]  /*4e3e0*/  STG.E.U16 desc[UR4][R4.64], R231 ;  /* 0x000000e704007986 */ /* 0x0009ea000c101504 */
[----:B--2---:R-:W2:Y:S01]  /*4e3f0*/  LDC R14, c[0x0][0x278] ;  /* 0x00009e00ff0e7b82 */ /* 0x004ea20000000800 */
[----:B------:R-:W-:Y:S02]  /*4e400*/  IADD3 R8, P3, R7, R2, RZ ;  /* 0x0000000207087210 */ /* 0x000fe40007f7e0ff */
[----:B------:R-:W-:-:S05]  /*4e410*/  LEA.HI.X.SX32 R7, R11, R3, 0x1, P0 ;  /* 0x000000030b077211 */ /* 0x000fca00000f0eff */
[----:B------:R-:W3:Y:S01]  /*4e420*/  LDC R18, c[0x0][0x278] ;  /* 0x00009e00ff127b82 */ /* 0x000ee20000000800 */
[----:B----4-:R-:W-:Y:S01]  /*4e430*/  IMAD R5, R20, 0x3b4, RZ ;  /* 0x000003b414057824 */ /* 0x010fe200078e02ff */
[----:B------:R-:W-:Y:S02]  /*4e440*/  LEA.HI.X.SX32 R11, R13, R3, 0x1, P4 ;  /* 0x000000030d0b7211 */ /* 0x000fe400020f0eff */
[----:B------:R-:W-:-:S04]  /*4e450*/  PRMT R23, R231, 0x7632, R23 ;  /* 0x00007632e7177816 */ /* 0x000fc80000000017 */
[----:B------:R-:W4:Y:S01]  /*4e460*/  LDC R19, c[0x0][0x278] ;  /* 0x00009e00ff137b82 */ /* 0x000f220000000800 */
[----:B------:R-:W-:-:S07]  /*4e470*/  LEA.HI.X.SX32 R9, R35, R3, 0x1, P3 ;  /* 0x0000000323097211 */ /* 0x000fce00018f0eff */
[----:B------:R-:W3:Y:S01]  /*4e480*/  LDC R20, c[0x0][0x278] ;  /* 0x00009e00ff147b82 */ /* 0x000ee20000000800 */
[----:B------:R-:W-:Y:S07]  /*4e490*/  STG.E.U16 desc[UR4][R6.64], R23 ;  /* 0x0000001706007986 */ /* 0x000fee000c101504 */
[----:B------:R-:W2:Y:S01]  /*4e4a0*/  LDC R13, c[0x0][0x278] ;  /* 0x00009e00ff0d7b82 */ /* 0x000ea20000000800 */
[----:B------:R1:W-:Y:S01]  /*4e4b0*/  STG.E.U16 desc[UR4][R8.64], R232 ;  /* 0x000000e808007986 */ /* 0x0003e2000c101504 */
[----:B0-----:R-:W-:-:S06]  /*4e4c0*/  IMAD R21, R21, 0x3b6, RZ ;  /* 0x000003b615157824 */ /* 0x001fcc00078e02ff */
[----:B------:R-:W0:Y:S01]  /*4e4d0*/  LDC R15, c[0x0][0x278] ;  /* 0x00009e00ff0f7b82 */ /* 0x000e220000000800 */
[----:B------:R-:W-:Y:S02]  /*4e4e0*/  PRMT R24, R232, 0x7632, R24 ;  /* 0x00007632e8187816 */ /* 0x000fe40000000018 */
[----:B------:R-:W-:Y:S01]  /*4e4f0*/  IADD3 R4, P3, R5, R2, RZ ;  /* 0x0000000205047210 */ /* 0x000fe20007f7e0ff */
[----:B-1----:R-:W-:-:S04]  /*4e500*/  IMAD R9, R16, 0x3b8, RZ ;  /* 0x000003b810097824 */ /* 0x002fc800078e02ff */
[----:B------:R-:W1:Y:S01]  /*4e510*/  LDC R16, c[0x0][0x278] ;  /* 0x00009e00ff107b82 */ /* 0x000e620000000800 */
[----:B------:R-:W-:Y:S01]  /*4e520*/  IMAD R7, R12, 0x1db, RZ ;  /* 0x000001db0c077824 */ /* 0x000fe200078e02ff */
[-C--:B------:R-:W-:Y:S01]  /*4e530*/  IADD3 R6, P0, R21, R2.reuse, RZ ;  /* 0x0000000215067210 */ /* 0x080fe20007f1e0ff */
[----:B------:R-:W-:Y:S01]  /*4e540*/  IMAD R23, R22, 0x3ba, RZ ;  /* 0x000003ba16177824 */ /* 0x000fe200078e02ff */
[-C--:B------:R-:W-:Y:S01]  /*4e550*/  LEA.HI.X.SX32 R5, R36, R3.reuse, 0x1, P3 ;  /* 0x0000000324057211 */ /* 0x080fe200018f0eff */
[----:B------:R-:W-:Y:S01]  /*4e560*/  IMAD R21, R17, 0x3bc, RZ ;  /* 0x000003bc11157824 */ /* 0x000fe200078e02ff */
[----:B------:R2:W-:Y:S01]  /*4e570*/  STG.E.U16 desc[UR4][R10.64], R24 ;  /* 0x000000180a007986 */ /* 0x0005e2000c101504 */
[----:B------:R-:W-:Y:S01]  /*4e580*/  IADD3 R8, P3, R9, R2, RZ ;  /* 0x0000000209087210 */ /* 0x000fe20007f7e0ff */
[----:B------:R-:W1:Y:S01]  /*4e590*/  LDC R17, c[0x0][0x278] ;  /* 0x00009e00ff117b82 */ /* 0x000e620000000800 */
[-C--:B------:R-:W-:Y:S02]  /*4e5a0*/  LEA.HI.X.SX32 R7, R7, R3.reuse, 0x1, P0 ;  /* 0x0000000307077211 */ /* 0x080fe400000f0eff */
[----:B------:R-:W-:Y:S01]  /*4e5b0*/  PRMT R22, R233, 0x7632, R22 ;  /* 0x00007632e9167816 */ /* 0x000fe20000000016 */
[----:B------:R3:W-:Y:S01]  /*4e5c0*/  STG.E.U16 desc[UR4][R4.64], R233 ;  /* 0x000000e904007986 */ /* 0x0007e2000c101504 */
[----:B------:R-:W-:Y:S01]  /*4e5d0*/  LEA.HI.X.SX32 R9, R40, R3, 0x1, P3 ;  /* 0x0000000328097211 */ /* 0x000fe200018f0eff */
[----:B----4-:R-:W-:-:S02]  /*4e5e0*/  IMAD R19, R19, 0x3c0, RZ ;  /* 0x000003c013137824 */ /* 0x010fc400078e02ff */
[----:B--2---:R-:W-:Y:S01]  /*4e5f0*/  IMAD R13, R13, 0x1df, RZ ;  /* 0x000001df0d0d7824 */ /* 0x004fe200078e02ff */
[----:B------:R-:W2:Y:S01]  /*4e600*/  LDC R12, c[0x0][0x278] ;  /* 0x00009e00ff0c7b82 */ /* 0x000ea20000000800 */
[----:B------:R-:W-:Y:S01]  /*4e610*/  IMAD R11, R14, 0x1dd, RZ ;  /* 0x000001dd0e0b7824 */ /* 0x000fe200078e02ff */
[----:B------:R-:W-:Y:S01]  /*4e620*/  IADD3 R10, P4, R23, R2, RZ ;  /* 0x00000002170a7210 */ /* 0x000fe20007f9e0ff */
[----:B------:R4:W-:Y:S01]  /*4e630*/  STG.E.U16 desc[UR4][R6.64], R22 ;  /* 0x0000001606007986 */ /* 0x0009e2000c101504 */
[----:B------:R-:W-:-:S04]  /*4e640*/  PRMT R23, R234, 0x7632, R23 ;  /* 0x00007632ea177816 */ /* 0x000fc80000000017 */
[----:B------:R-:W2:Y:S01]  /*4e650*/  LDC R14, c[0x0][0x278] ;  /* 0x00009e00ff0e7b82 */ /* 0x000ea20000000800 */
[----:B---3--:R-:W-:Y:S01]  /*4e660*/  IMAD R5, R18, 0x3be, RZ ;  /* 0x000003be12057824 */ /* 0x008fe200078e02ff */
[-C--:B------:R-:W-:Y:S02]  /*4e670*/  LEA.HI.X.SX32 R11, R11, R3.reuse, 0x1, P4 ;  /* 0x000000030b0b7211 */ /* 0x080fe400020f0eff */
[-C--:B------:R-:W-:Y:S01]  /*4e680*/  IADD3 R4, P3, R21, R2.reuse, RZ ;  /* 0x0000000215047210 */ /* 0x080fe20007f7e0ff */
[----:B------:R3:W-:Y:S01]  /*4e690*/  STG.E.U16 desc[UR4][R8.64], R234 ;  /* 0x000000ea08007986 */ /* 0x0007e2000c101504 */
[----:B----4-:R-:W-:Y:S01]  /*4e6a0*/  IMAD R7, R20, 0x3c2, RZ ;  /* 0x000003c214077824 */ /* 0x010fe200078e02ff */
[----:B------:R-:W-:Y:S02]  /*4e6b0*/  IADD3 R6, P0, R5, R2, RZ ;  /* 0x0000000205067210 */ /* 0x000fe40007f1e0ff */
[----:B------:R0:W-:Y:S01]  /*4e6c0*/  STG.E.U16 desc[UR4][R10.64], R23 ;  /* 0x000000170a007986 */ /* 0x0001e2000c101504 */
[----:B------:R-:W-:Y:S01]  /*4e6d0*/  LEA.HI.X.SX32 R5, R39, R3, 0x1, P3 ;  /* 0x0000000327057211 */ /* 0x000fe200018f0eff */
[----:B------:R-:W4:Y:S01]  /*4e6e0*/  LDC R18, c[0x0][0x278] ;  /* 0x00009e00ff127b82 */ /* 0x000f220000000800 */
[----:B------:R-:W-:-:S02]  /*4e6f0*/  PRMT R20, R235, 0x7632, R20 ;  /* 0x00007632eb147816 */ /* 0x000fc40000000014 */
[-C--:B---3--:R-:W-:Y:S01]  /*4e700*/  IADD3 R8, P3, R19, R2.reuse, RZ ;  /* 0x0000000213087210 */ /* 0x088fe20007f7e0ff */
[----:B0-----:R-:W-:Y:S01]  /*4e710*/  IMAD R11, R15, 0x1e1, RZ ;  /* 0x000001e10f0b7824 */ /* 0x001fe200078e02ff */
[----:B------:R-:W-:-:S03]  /*4e720*/  IADD3 R10, P4, R7, R2, RZ ;  /* 0x00000002070a7210 */ /* 0x000fc60007f9e0ff */
[----:B------:R-:W0:Y:S01]  /*4e730*/  LDC R15, c[0x0][0x278] ;  /* 0x00009e00ff0f7b82 */ /* 0x000e220000000800 */
[-C--:B------:R-:W-:Y:S02]  /*4e740*/  LEA.HI.X.SX32 R7, R13, R3.reuse, 0x1, P0 ;  /* 0x000000030d077211 */ /* 0x080fe400000f0eff */
[-C--:B------:R-:W-:Y:S01]  /*4e750*/  LEA.HI.X.SX32 R9, R25, R3.reuse, 0x1, P3 ;  /* 0x0000000319097211 */ /* 0x080fe200018f0eff */
[----:B------:R3:W-:Y:S01]  /*4e760*/  STG.E.U16 desc[UR4][R4.64], R235 ;  /* 0x000000eb04007986 */ /* 0x0007e2000c101504 */
[----:B------:R-:W-:Y:S02]  /*4e770*/  LEA.HI.X.SX32 R11, R11, R3, 0x1, P4 ;  /* 0x000000030b0b7211 */ /* 0x000fe400020f0eff */
[----:B------:R-:W-:Y:S01]  /*4e780*/  PRMT R22, R236, 0x7632, R22 ;  /* 0x00007632ec167816 */ /* 0x000fe20000000016 */
[----:B------:R-:W4:Y:S01]  /*4e790*/  LDC R13, c[0x0][0x278] ;  /* 0x00009e00ff0d7b82 */ /* 0x000f220000000800 */
[----:B------:R-:W-:Y:S01]  /*4e7a0*/  STG.E.U16 desc[UR4][R6.64], R20 ;  /* 0x0000001406007986 */ /* 0x000fe2000c101504 */
[----:B-1----:R-:W-:-:S03]  /*4e7b0*/  IMAD R17, R17, 0x3c8, RZ ;  /* 0x000003c811117824 */ /* 0x002fc600078e02ff */
[----:B------:R1:W-:Y:S03]  /*4e7c0*/  STG.E.U16 desc[UR4][R8.64], R236 ;  /* 0x000000ec08007986 */ /* 0x0003e6000c101504 */
[----:B------:R-:W4:Y:S01]  /*4e7d0*/  LDC R19, c[0x0][0x278] ;  /* 0x00009e00ff137b82 */ /* 0x000f220000000800 */
[----:B---3--:R-:W-:Y:S01]  /*4e7e0*/  IMAD R5, R16, 0x3c6, RZ ;  /* 0x000003c610057824 */ /* 0x008fe200078e02ff */
[----:B------:R3:W-:Y:S06]  /*4e7f0*/  STG.E.U16 desc[UR4][R10.64], R22 ;  /* 0x000000160a007986 */ /* 0x0007ec000c101504 */
[----:B------:R-:W4:Y:S01]  /*4e800*/  LDC R16, c[0x0][0x278] ;  /* 0x00009e00ff107b82 */ /* 0x000f220000000800 */
[----:B--2---:R-:W-:Y:S01]  /*4e810*/  IMAD R21, R14, 0x3c4, RZ ;  /* 0x000003c40e157824 */ /* 0x004fe200078e02ff */
[----:B-1----:R-:W-:-:S06]  /*4e820*/  IADD3 R8, P4, R17, R2, RZ ;  /* 0x0000000211087210 */ /* 0x002fcc0007f9e0ff */
[----:B---3--:R-:W1:Y:S01]  /*4e830*/  LDC R10, c[0x0][0x278] ;  /* 0x00009e00ff0a7b82 */ /* 0x008e620000000800 */
[-C--:B------:R-:W-:Y:S01]  /*4e840*/  IADD3 R4, P0, R21, R2.reuse, RZ ;  /* 0x0000000215047210 */ /* 0x080fe20007f1e0ff */
[----:B------:R-:W-:Y:S01]  /*4e850*/  IMAD R7, R12, 0x1e3, RZ ;  /* 0x000001e30c077824 */ /* 0x000fe200078e02ff */
[----:B------:R-:W-:-:S05]  /*4e860*/  IADD3 R6, P3, R5, R2, RZ ;  /* 0x0000000205067210 */ /* 0x000fca0007f7e0ff */
[----:B------:R-:W2:Y:S01]  /*4e870*/  LDC R17, c[0x0][0x278] ;  /* 0x00009e00ff117b82 */ /* 0x000ea20000000800 */
[-C--:B------:R-:W-:Y:S01]  /*4e880*/  LEA.HI.X.SX32 R5, R38, R3.reuse, 0x1, P0 ;  /* 0x0000000326057211 */ /* 0x080fe200000f0eff */
[----:B0-----:R-:W-:Y:S01]  /*4e890*/  IMAD R11, R15, 0x3ca, RZ ;  /* 0x000003ca0f0b7824 */ /* 0x001fe200078e02ff */
[-C--:B------:R-:W-:Y:S02]  /*4e8a0*/  LEA.HI.X.SX32 R7, R7, R3.reuse, 0x1, P3 ;  /* 0x0000000307077211 */ /* 0x080fe400018f0eff */
[----:B------:R-:W-:Y:S01]  /*4e8b0*/  PRMT R22, R237, 0x7632, R22 ;  /* 0x00007632ed167816 */ /* 0x000fe20000000016 */
[----:B------:R0:W-:Y:S01]  /*4e8c0*/  STG.E.U16 desc[UR4][R4.64], R237 ;  /* 0x000000ed04007986 */ /* 0x0001e2000c101504 */
[----:B------:R-:W-:Y:S01]  /*4e8d0*/  LEA.HI.X.SX32 R9, R43, R3, 0x1, P4 ;  /* 0x000000032b097211 */ /* 0x000fe200020f0eff */
[----:B----4-:R-:W-:Y:S01]  /*4e8e0*/  IMAD R21, R18, 0x3cc, RZ ;  /* 0x000003cc12157824 */ /* 0x010fe200078e02ff */
[----:B------:R-:W3:Y:S01]  /*4e8f0*/  LDC R15, c[0x0][0x278] ;  /* 0x00009e00ff0f7b82 */ /* 0x000ee20000000800 */
[----:B------:R-:W-:Y:S01]  /*4e900*/  IMAD R19, R19, 0x3ce, RZ ;  /* 0x000003ce13137824 */ /* 0x000fe200078e02ff */
[----:B------:R4:W-:Y:S01]  /*4e910*/  STG.E.U16 desc[UR4][R6.64], R22 ;  /* 0x0000001606007986 */ /* 0x0009e2000c101504 */
[----:B------:R-:W-:-:S05]  /*4e920*/  PRMT R23, R238, 0x7632, R23 ;  /* 0x00007632ee177816 */ /* 0x000fca0000000017 */
[----:B------:R-:W3:Y:S01]  /*4e930*/  LDC R20, c[0x0][0x278] ;  /* 0x00009e00ff147b82 */ /* 0x000ee20000000800 */
[----:B0-----:R-:W-:Y:S01]  /*4e940*/  IMAD R5, R13, 0x1e5, RZ ;  /* 0x000001e50d057824 */ /* 0x001fe200078e02ff */
[-C--:B------:R-:W-:Y:S01]  /*4e950*/  IADD3 R4, P3, R11, R2.reuse, RZ ;  /* 0x000000020b047210 */ /* 0x080fe20007f7e0ff */
[----:B------:R-:W-:Y:S01]  /*4e960*/  IMAD R11, R16, 0x3d0, RZ ;  /* 0x000003d0100b7824 */ /* 0x000fe200078e02ff */
[----:B------:R1:W-:Y:S01]  /*4e970*/  STG.E.U16 desc[UR4][R8.64], R238 ;  /* 0x000000ee08007986 */ /* 0x0003e2000c101504 */
[-C--:B----4-:R-:W-:Y:S02]  /*4e980*/  IADD3 R6, P0, R21, R2.reuse, RZ ;  /* 0x0000000215067210 */ /* 0x090fe40007f1e0ff */
[-C--:B------:R-:W-:Y:S01]  /*4e990*/  LEA.HI.X.SX32 R5, R5, R3.reuse, 0x1, P3 ;  /* 0x0000000305057211 */ /* 0x080fe200018f0eff */
[----:B------:R-:W0:Y:S01]  /*4e9a0*/  LDC R12, c[0x0][0x278] ;  /* 0x00009e00ff0c7b82 */ /* 0x000e220000000800 */
[----:B------:R-:W-:Y:S01]  /*4e9b0*/  LEA.HI.X.SX32 R7, R41, R3, 0x1, P0 ;  /* 0x0000000329077211 */ /* 0x000fe200000f0eff */
[----:B-1----:R-:W-:Y:S01]  /*4e9c0*/  IMAD R9, R10, 0x1e7, RZ ;  /* 0x000001e70a097824 */ /* 0x002fe200078e02ff */
[----:B------:R-:W-:-:S05]  /*4e9d0*/  IADD3 R8, P3, R19, R2, RZ ;  /* 0x0000000213087210 */ /* 0x000fca0007f7e0ff */
[----:B------:R-:W1:Y:S01]  /*4e9e0*/  LDC R14, c[0x0][0x278] ;  /* 0x00009e00ff0e7b82 */ /* 0x000e620000000800 */
[----:B------:R-:W-:Y:S02]  /*4e9f0*/  IADD3 R10, P4, R11, R2, RZ ;  /* 0x000000020b0a7210 */ /* 0x000fe40007f9e0ff */
[-C--:B------:R-:W-:Y:S02]  /*4ea00*/  LEA.HI.X.SX32 R9, R9, R3.reuse, 0x1, P3 ;  /* 0x0000000309097211 */ /* 0x080fe400018f0eff */
[----:B------:R-:W-:Y:S01]  /*4ea10*/  PRMT R22, R239, 0x7632, R22 ;  /* 0x00007632ef167816 */ /* 0x000fe20000000016 */
[----:B--2---:R-:W-:Y:S01]  /*4ea20*/  IMAD R21, R17, 0x3d2, RZ ;  /* 0x000003d211157824 */ /* 0x004fe200078e02ff */
[----:B------:R-:W-:Y:S01]  /*4ea30*/  LEA.HI.X.SX32 R11, R42, R3, 0x1, P4 ;  /* 0x000000032a0b7211 */ /* 0x000fe200020f0eff */
[----:B------:R-:W2:Y:S01]  /*4ea40*/  LDC R16, c[0x0][0x278] ;  /* 0x00009e00ff107b82 */ /* 0x000ea20000000800 */
[----:B------:R-:W-:Y:S04]  /*4ea50*/  STG.E.U16 desc[UR4][R4.64], R23 ;  /* 0x0000001704007986 */ /* 0x000fe8000c101504 */
[----:B------:R-:W-:Y:S03]  /*4ea60*/  STG.E.U16 desc[UR4][R6.64], R239 ;  /* 0x000000ef06007986 */ /* 0x000fe6000c101504 */
[----:B------:R-:W4:Y:S01]  /*4ea70*/  LDC R17, c[0x0][0x278] ;  /* 0x00009e00ff117b82 */ /* 0x000f220000000800 */
[----:B------:R-:W-:Y:S04]  /*4ea80*/  STG.E.U16 desc[UR4][R8.64], R22 ;  /* 0x0000001608007986 */ /* 0x000fe8000c101504 */
[----:B------:R3:W-:Y:S03]  /*4ea90*/  STG.E.U16 desc[UR4][R10.64], R240 ;  /* 0x000000f00a007986 */ /* 0x0007e6000c101504 */
[----:B------:R-:W4:Y:S08]  /*4eaa0*/  LDC R13, c[0x0][0x278] ;  /* 0x00009e00ff0d7b82 */ /* 0x000f300000000800 */
[----:B------:R-:W4:Y:S08]  /*4eab0*/  LDC R18, c[0x0][0x278] ;  /* 0x00009e00ff127b82 */ /* 0x000f300000000800 */
[----:B---3--:R-:W3:Y:S01]  /*4eac0*/  LDC R10, c[0x0][0x278] ;  /* 0x00009e00ff0a7b82 */ /* 0x008ee20000000800 */
[----:B------:R-:W-:-:S07]  /*4ead0*/  IMAD R15, R15, 0x3d4, RZ ;  /* 0x000003d40f0f7824 */ /* 0x000fce00078e02ff */
[----:B------:R-:W3:Y:S01]  /*4eae0*/  LDC R19, c[0x0][0x278] ;  /* 0x00009e00ff137b82 */ /* 0x000ee20000000800 */
[----:B------:R-:W-:Y:S01]  /*4eaf0*/  IMAD R23, R20, 0x3d6, RZ ;  /* 0x000003d614177824 */ /* 0x000fe200078e02ff */
[-C--:B------:R-:W-:Y:S01]  /*4eb00*/  IADD3 R4, P0, R21, R2.reuse, RZ ;  /* 0x0000000215047210 */ /* 0x080fe20007f1e0ff */
[----:B0-----:R-:W-:Y:S01]  /*4eb10*/  IMAD R5, R12, 0x1e9, RZ ;  /* 0x000001e90c057824 */ /* 0x001fe200078e02ff */
[----:B------:R-:W-:-:S04]  /*4eb20*/  IADD3 R6, P3, R15, R2, RZ ;  /* 0x000000020f067210 */ /* 0x000fc80007f7e0ff */
[----:B------:R-:W0:Y:S01]  /*4eb30*/  LDC R20, c[0x0][0x278] ;  /* 0x00009e00ff147b82 */ /* 0x000e220000000800 */
[----:B-1----:R-:W-:Y:S01]  /*4eb40*/  IMAD R9, R14, 0x1eb, RZ ;  /* 0x000001eb0e097824 */ /* 0x002fe200078e02ff */
[----:B------:R-:W-:Y:S01]  /*4eb50*/  IADD3 R8, P4, R23, R2, RZ ;  /* 0x0000000217087210 */ /* 0x000fe20007f9e0ff */
[----:B--2---:R-:W-:-:S05]  /*4eb60*/  IMAD R15, R16, 0x3d8, RZ ;  /* 0x000003d8100f7824 */ /* 0x004fca00078e02ff */
[----:B------:R-:W1:Y:S01]  /*4eb70*/  LDC R21, c[0x0][0x278] ;  /* 0x00009e00ff157b82 */ /* 0x000e620000000800 */
[----:B----4-:R-:W-:Y:S01]  /*4eb80*/  IMAD R17, R17, 0x3de, RZ ;  /* 0x000003de11117824 */ /* 0x010fe200078e02ff */
[----:B------:R-:W-:Y:S01]  /*4eb90*/  LEA.HI.X.SX32 R5, R5, R3, 0x1, P0 ;  /* 0x0000000305057211 */ /* 0x000fe200000f0eff */
[----:B------:R-:W-:Y:S01]  /*4eba0*/  IMAD R11, R13, 0x1ed, RZ ;  /* 0x000001ed0d0b7824 */ /* 0x000fe200078e02ff */
[----:B------:R-:W-:-:S04]  /*4ebb0*/  PRMT R240, R240, 0x7632, R240 ;  /* 0x00007632f0f07816 */ /* 0x000fc800000000f0 */
[----:B------:R-:W2:Y:S01]  /*4ebc0*/  LDC R16, c[0x0][0x278] ;  /* 0x00009e00ff107b82 */ /* 0x000ea20000000800 */
[----:B------:R-:W-:Y:S01]  /*4ebd0*/  LEA.HI.X.SX32 R9, R9, R3, 0x1, P4 ;  /* 0x0000000309097211 */ /* 0x000fe200020f0eff */
[----:B---3--:R-:W-:Y:S01]  /*4ebe0*/  IMAD R13, R10, 0x1ef, RZ ;  /* 0x000001ef0a0d7824 */ /* 0x008fe200078e02ff */
[----:B------:R-:W-:-:S05]  /*4ebf0*/  IADD3 R10, P4, R17, R2, RZ ;  /* 0x00000002110a7210 */ /* 0x000fca0007f9e0ff */
[----:B------:R-:W3:Y:S01]  /*4ec00*/  LDC R22, c[0x0][0x278] ;  /* 0x00009e00ff167b82 */ /* 0x000ee20000000800 */
[----:B------:R-:W-:Y:S01]  /*4ec10*/  LEA.HI.X.SX32 R7, R45, R3, 0x1, P3 ;  /* 0x000000032d077211 */ /* 0x000fe200018f0eff */
[----:B------:R4:W-:Y:S01]  /*4ec20*/  STG.E.U16 desc[UR4][R4.64], R240 ;  /* 0x000000f004007986 */ /* 0x0009e2000c101504 */
[----:B------:R-:W-:-:S05]  /*4ec30*/  PRMT R24, R241, 0x7632, R24 ;  /* 0x00007632f1187816 */ /* 0x000fca0000000018 */
[----:B------:R-:W3:Y:S01]  /*4ec40*/  LDC R12, c[0x0][0x278] ;  /* 0x00009e00ff0c7b82 */ /* 0x000ee20000000800 */
[----:B------:R-:W-:Y:S02]  /*4ec50*/  IMAD R23, R18, 0x3da, RZ ;  /* 0x000003da12177824 */ /* 0x000fe400078e02ff */
[----:B------:R-:W-:-:S05]  /*4ec60*/  IMAD R19, R19, 0x3dc, RZ ;  /* 0x000003dc13137824 */ /* 0x000fca00078e02ff */
[----:B------:R-:W3:Y:S01]  /*4ec70*/  LDC R14, c[0x0][0x278] ;  /* 0x00009e00ff0e7b82 */ /* 0x000ee20000000800 */
[----:B----4-:R-:W-:-:S07]  /*4ec80*/  IADD3 R4, P3, R15, R2, RZ ;  /* 0x000000020f047210 */ /* 0x010fce0007f7e0ff */
[----:B------:R-:W4:Y:S01]  /*4ec90*/  LDC R17, c[0x0][0x278] ;  /* 0x00009e00ff117b82 */ /* 0x000f220000000800 */
[----:B------:R-:W-:Y:S01]  /*4eca0*/  LEA.HI.X.SX32 R5, R55, R3, 0x1, P3 ;  /* 0x0000000337057211 */ /* 0x000fe200018f0eff */
[----:B------:R0:W-:Y:S04]  /*4ecb0*/  STG.E.U16 desc[UR4][R6.64], R241 ;  /* 0x000000f106007986 */ /* 0x0001e8000c101504 */
[----:B------:R1:W-:Y:S02]  /*4ecc0*/  STG.E.U16 desc[UR4][R8.64], R24 ;  /* 0x0000001808007986 */ /* 0x0003e4000c101504 */
[----:B------:R-:W4:Y:S02]  /*4ecd0*/  LDC R18, c[0x0][0x278] ;  /* 0x00009e00ff127b82 */ /* 0x000f240000000800 */
[----:B------:R2:W-:Y:S01]  /*4ece0*/  STG.E.U16 desc[UR4][R4.64], R242 ;  /* 0x000000f204007986 */ /* 0x0005e2000c101504 */
[----:B0-----:R-:W-:Y:S01]  /*4ecf0*/  IADD3 R6, P0, R23, R2, RZ ;  /* 0x0000000217067210 */ /* 0x001fe20007f1e0ff */
[----:B------:R-:W-:-:S04]  /*4ed00*/  IMAD R23, R20, 0x3e0, RZ ;  /* 0x000003e014177824 */ /* 0x000fc800078e02ff */
[----:B------:R-:W0:Y:S01]  /*4ed10*/  LDC R15, c[0x0][0x278] ;  /* 0x00009e00ff0f7b82 */ /* 0x000e220000000800 */
[----:B-1----:R-:W-:Y:S02]  /*4ed20*/  IADD3 R8, P3, R19, R2, RZ ;  /* 0x0000000213087210 */ /* 0x002fe40007f7e0ff */
[-C--:B------:R-:W-:Y:S02]  /*4ed30*/  LEA.HI.X.SX32 R7, R11, R3.reuse, 0x1, P0 ;  /* 0x000000030b077211 */ /* 0x080fe400000f0eff */
[----:B--2---:R-:W-:Y:S01]  /*4ed40*/  PRMT R5, R242, 0x7632, R5 ;  /* 0x00007632f2057816 */ /* 0x004fe20000000005 */
[----:B------:R-:W-:Y:S01]  /*4ed50*/  IMAD R21, R21, 0x3e2, RZ ;  /* 0x000003e215157824 */ /* 0x000fe200078e02ff */
[-C--:B------:R-:W-:Y:S01]  /*4ed60*/  LEA.HI.X.SX32 R9, R54, R3.reuse, 0x1, P3 ;  /* 0x0000000336097211 */ /* 0x080fe200018f0eff */
[----:B------:R-:W1:Y:S01]  /*4ed70*/  LDC R19, c[0x0][0x278] ;  /* 0x00009e00ff137b82 */ /* 0x000e620000000800 */
[----:B------:R-:W-:Y:S01]  /*4ed80*/  LEA.HI.X.SX32 R11, R13, R3, 0x1, P4 ;  /* 0x000000030d0b7211 */ /* 0x000fe200020f0eff */
[----:B------:R2:W-:Y:S01]  /*4ed90*/  STG.E.U16 desc[UR4][R6.64], R5 ;  /* 0x0000000506007986 */ /* 0x0005e2000c101504 */
[----:B------:R-:W-:-:S02]  /*4eda0*/  PRMT R24, R243, 0x7632, R24 ;  /* 0x00007632f3187816 */ /* 0x000fc40000000018 */
[-C--:B------:R-:W-:Y:S01]  /*4edb0*/  IADD3 R4, P3, R23, R2.reuse, RZ ;  /* 0x0000000217047210 */ /* 0x080fe20007f7e0ff */
[----:B------:R2:W-:Y:S01]  /*4edc0*/  STG.E.U16 desc[UR4][R8.64], R243 ;  /* 0x000000f308007986 */ /* 0x0005e2000c101504 */
[----:B------:R-:W-:Y:S01]  /*4edd0*/  IMAD R23, R16, 0x3e4, RZ ;  /* 0x000003e410177824 */ /* 0x000fe200078e02ff */
[----:B------:R-:W0:Y:S01]  /*4ede0*/  LDC R20, c[0x0][0x278] ;  /* 0x00009e00ff147b82 */ /* 0x000e220000000800 */
[----:B---3--:R-:W-:Y:S01]  /*4edf0*/  IMAD R13, R12, 0x1f1, RZ ;  /* 0x000001f10c0d7824 */ /* 0x008fe200078e02ff */
[----:B------:R3:W-:Y:S01]  /*4ee00*/  STG.E.U16 desc[UR4][R10.64], R24 ;  /* 0x000000180a007986 */ /* 0x0007e2000c101504 */
[-C--:B--2---:R-:W-:Y:S01]  /*4ee10*/  LEA.HI.X.SX32 R5, R44, R3.reuse, 0x1, P3 ;  /* 0x000000032c057211 */ /* 0x084fe200018f0eff */
[----:B------:R-:W-:Y:S01]  /*4ee20*/  IMAD R9, R22, 0x3e6, RZ ;  /* 0x000003e616097824 */ /* 0x000fe200078e02ff */
[-C--:B------:R-:W-:Y:S01]  /*4ee30*/  IADD3 R8, P0, R21, R2.reuse, RZ ;  /* 0x0000000215087210 */ /* 0x080fe20007f1e0ff */
[----:B------:R-:W-:Y:S02]  /*4ee40*/  IMAD R7, R14, 0x1f3, RZ ;  /* 0x000001f30e077824 */ /* 0x000fe400078e02ff */
[----:B------:R-:W2:Y:S01]  /*4ee50*/  LDC R21, c[0x0][0x278] ;  /* 0x00009e00ff157b82 */ /* 0x000ea20000000800 */
[-C--:B---3--:R-:W-:Y:S01]  /*4ee60*/  IADD3 R10, P3, R23, R2.reuse, RZ ;  /* 0x00000002170a7210 */ /* 0x088fe20007f7e0ff */
[----:B----4-:R-:W-:Y:S01]  /*4ee70*/  IMAD R23, R17, 0x3e8, RZ ;  /* 0x000003e811177824 */ /* 0x010fe200078e02ff */
[----:B------:R-:W-:Y:S01]  /*4ee80*/  IADD3 R12, P4, R9, R2, RZ ;  /* 0x00000002090c7210 */ /* 0x000fe20007f9e0ff */
[----:B------:R-:W-:Y:S01]  /*4ee90*/  STG.E.U16 desc[UR4][R4.64], R248 ;  /* 0x000000f804007986 */ /* 0x000fe2000c101504 */
[----:B------:R-:W-:-:S03]  /*4eea0*/  LEA.HI.X.SX32 R9, R13, R3, 0x1, P0 ;  /* 0x000000030d097211 */ /* 0x000fc600000f0eff */
[----:B------:R-:W3:Y:S01]  /*4eeb0*/  LDC R17, c[0x0][0x278] ;  /* 0x00009e00ff117b82 */ /* 0x000ee20000000800 */
[----:B------:R-:W-:Y:S02]  /*4eec0*/  LEA.HI.X.SX32 R13, R7, R3, 0x1, P4 ;  /* 0x00000003070d7211 */ /* 0x000fe400020f0eff */
[----:B------:R-:W4:Y:S01]  /*4eed0*/  LDS.128 R4, [R0] ;  /* 0x0000000000047984 */ /* 0x000f220000000c00 */
[----:B------:R-:W-:-:S04]  /*4eee0*/  PRMT R16, R248, 0x7632, R16 ;  /* 0x00007632f8107816 */ /* 0x000fc80000000010 */
[----:B------:R-:W4:Y:S01]  /*4eef0*/  LDC R14, c[0x0][0x278] ;  /* 0x00009e00ff0e7b82 */ /* 0x000f220000000800 */
[----:B------:R-:W-:Y:S01]  /*4ef00*/  LEA.HI.X.SX32 R11, R58, R3, 0x1, P3 ;  /* 0x000000033a0b7211 */ /* 0x000fe200018f0eff */
[----:B------:R-:W-:Y:S01]  /*4ef10*/  IMAD R25, R18, 0x3ea, RZ ;  /* 0x000003ea12197824 */ /* 0x000fe200078e02ff */
[----:B------:R0:W-:Y:S01]  /*4ef20*/  STG.E.U16 desc[UR4][R8.64], R16 ;  /* 0x0000001008007986 */ /* 0x0001e2000c101504 */
[----:B------:R-:W-:Y:S01]  /*4ef30*/  PRMT R24, R249, 0x7632, R24 ;  /* 0x00007632f9187816 */ /* 0x000fe20000000018 */
[----:B-1----:R-:W-:Y:S02]  /*4ef40*/  IMAD R19, R19, 0x3ec, RZ ;  /* 0x000003ec13137824 */ /* 0x002fe400078e02ff */
[----:B------:R1:W-:Y:S01]  /*4ef50*/  STG.E.U16 desc[UR4][R10.64], R249 ;  /* 0x000000f90a007986 */ /* 0x0003e2000c101504 */
[----:B------:R-:W4:Y:S01]  /*4ef60*/  LDC R22, c[0x0][0x278] ;  /* 0x00009e00ff167b82 */ /* 0x000f220000000800 */
[----:B--2---:R-:W-:Y:S02]  /*4ef70*/  IMAD R21, R21, 0x3f0, RZ ;  /* 0x000003f015157824 */ /* 0x004fe400078e02ff */
[----:B------:R2:W-:Y:S01]  /*4ef80*/  STG.E.U16 desc[UR4][R12.64], R24 ;  /* 0x000000180c007986 */ /* 0x0005e2000c101504 */
[----:B0-----:R-:W-:-:S04]  /*4ef90*/  IADD3 R8, P0, R23, R2, RZ ;  /* 0x0000000217087210 */ /* 0x001fc80007f1e0ff */
[----:B------:R-:W0:Y:S01]  /*4efa0*/  LDC R18, c[0x0][0x278] ;  /* 0x00009e00ff127b82 */ /* 0x000e220000000800 */
[----:B-1----:R-:W-:Y:S01]  /*4efb0*/  IMAD R11, R15, 0x1f5, RZ ;  /* 0x000001f50f0b7824 */ /* 0x002fe200078e02ff */
[----:B------:R-:W-:Y:S02]  /*4efc0*/  IADD3 R10, P3, R25, R2, RZ ;  /* 0x00000002190a7210 */ /* 0x000fe40007f7e0ff */
[----:B------:R-:W-:-:S04]  /*4efd0*/  LEA.HI.X.SX32 R9, R57, R3, 0x1, P0 ;  /* 0x0000000339097211 */ /* 0x000fc800000f0eff */
[----:B------:R-:W1:Y:S01]  /*4efe0*/  LDC R15, c[0x0][0x278] ;  /* 0x00009e00ff0f7b82 */ /* 0x000e620000000800 */
[----:B------:R-:W-:Y:S02]  /*4eff0*/  LEA.HI.X.SX32 R11, R11, R3, 0x1, P3 ;  /* 0x000000030b0b7211 */ /* 0x000fe400018f0eff */
[----:B--2---:R-:W-:Y:S02]  /*4f000*/  PRMT R24, R250, 0x7632, R24 ;  /* 0x00007632fa187816 */ /* 0x004fe40000000018 */
[----:B------:R-:W-:Y:S01]  /*4f010*/  IADD3 R12, P4, R19, R2, RZ ;  /* 0x00000002130c7210 */ /* 0x000fe20007f9e0ff */
[----:B------:R4:W-:Y:S02]  /*4f020*/  STG.E.U16 desc[UR4][R8.64], R250 ;  /* 0x000000fa08007986 */ /* 0x0009e4000c101504 */
[----:B------:R-:W2:Y:S01]  /*4f030*/  LDC R19, c[0x0][0x278] ;  /* 0x00009e00ff137b82 */ /* 0x000ea20000000800 */
[----:B------:R-:W-:Y:S01]  /*4f040*/  IMAD R25, R20, 0x3ee, RZ ;  /* 0x000003ee14197824 */ /* 0x000fe200078e02ff */
[----:B------:R4:W-:Y:S01]  /*4f050*/  STG.E.U16 desc[UR4][R10.64], R24 ;  /* 0x000000180a007986 */ /* 0x0009e2000c101504 */
[----:B---3--:R-:W-:-:S05]  /*4f060*/  IMAD R17, R17, 0x3f4, RZ ;  /* 0x000003f411117824 */ /* 0x008fca00078e02ff */
[----:B------:R-:W3:Y:S01]  /*4f070*/  LDC R0, c[0x0][0x278] ;  /* 0x00009e00ff007b82 */ /* 0x000ee20000000800 */
[----:B------:R-:W-:Y:S01]  /*4f080*/  LEA.HI.X.SX32 R13, R56, R3, 0x1, P4 ;  /* 0x00000003380d7211 */ /* 0x000fe200020f0eff */
[----:B----4-:R-:W-:Y:S01]  /*4f090*/  IMAD R9, R14, 0x1f7, RZ ;  /* 0x000001f70e097824 */ /* 0x010fe200078e02ff */
[----:B------:R-:W-:-:S05]  /*4f0a0*/  IADD3 R10, P0, R21, R2, RZ ;  /* 0x00000002150a7210 */ /* 0x000fca0007f1e0ff */
[----:B------:R-:W4:Y:S01]  /*4f0b0*/  LDC R20, c[0x0][0x278] ;  /* 0x00009e00ff147b82 */ /* 0x000f220000000800 */
[----:B------:R-:W-:-:S07]  /*4f0c0*/  IADD3 R14, P4, R17, R2, RZ ;  /* 0x00000002110e7210 */ /* 0x000fce0007f9e0ff */
[----:B------:R-:W3:Y:S08]  /*4f0d0*/  LDC R23, c[0x0][0x278] ;  /* 0x00009e00ff177b82 */ /* 0x000ef00000000800 */
[----:B------:R-:W4:Y:S08]  /*4f0e0*/  LDC R21, c[0x0][0x278] ;  /* 0x00009e00ff157b82 */ /* 0x000f300000000800 */
[----:B------:R-:W4:Y:S01]  /*4f0f0*/  LDC R16, c[0x0][0x278] ;  /* 0x00009e00ff107b82 */ /* 0x000f220000000800 */
[----:B------:R-:W-:Y:S01]  /*4f100*/  IADD3 R8, P3, R25, R2, RZ ;  /* 0x0000000219087210 */ /* 0x000fe20007f7e0ff */
[----:B------:R-:W-:-:S06]  /*4f110*/  IMAD R11, R22, 0x3f2, RZ ;  /* 0x000003f2160b7824 */ /* 0x000fcc00078e02ff */
[----:B------:R-:W4:Y:S01]  /*4f120*/  LDC R17, c[0x0][0x278] ;  /* 0x00009e00ff117b82 */ /* 0x000f220000000800 */
[----:B------:R1:W-:Y:S01]  /*4f130*/  STG.E.U16 desc[UR4][R12.64], R251 ;  /* 0x000000fb0c007986 */ /* 0x0003e2000c101504 */
[-C--:B------:R-:W-:Y:S01]  /*4f140*/  LEA.HI.X.SX32 R9, R9, R3.reuse, 0x1, P3 ;  /* 0x0000000309097211 */ /* 0x080fe200018f0eff */
[----:B0-----:R-:W-:Y:S01]  /*4f150*/  IMAD R25, R18, 0x3f6, RZ ;  /* 0x000003f612197824 */ /* 0x001fe200078e02ff */
[----:B------:R-:W-:Y:S01]  /*4f160*/  PRMT R26, R251, 0x7632, R26 ;  /* 0x00007632fb1a7816 */ /* 0x000fe2000000001a */
[----:B--2---:R-:W-:Y:S01]  /*4f170*/  IMAD R19, R19, 0x3f8, RZ ;  /* 0x000003f813137824 */ /* 0x004fe200078e02ff */
[----:B------:R-:W-:Y:S01]  /*4f180*/  PRMT R22, R4, 0x7632, R22 ;  /* 0x0000763204167816 */ /* 0x000fe20000000016 */
[----:B-1----:R-:W-:Y:S01]  /*4f190*/  IMAD R13, R15, 0x1f9, RZ ;  /* 0x000001f90f0d7824 */ /* 0x002fe200078e02ff */
[----:B------:R-:W-:Y:S02]  /*4f1a0*/  IADD3 R12, P3, R11, R2, RZ ;  /* 0x000000020b0c7210 */ /* 0x000fe40007f7e0ff */
[-C--:B------:R-:W-:Y:S01]  /*4f1b0*/  LEA.HI.X.SX32 R11, R59, R3.reuse, 0x1, P0 ;  /* 0x000000033b0b7211 */ /* 0x080fe200000f0eff */
[----:B------:R0:W-:Y:S01]  /*4f1c0*/  STG.E.U16 desc[UR4][R8.64], R26 ;  /* 0x0000001a08007986 */ /* 0x0001e2000c101504 */
[----:B------:R-:W-:-:S02]  /*4f1d0*/  LEA.HI.X.SX32 R13, R13, R3, 0x1, P3 ;  /* 0x000000030d0d7211 */ /* 0x000fc400018f0eff */
[----:B------:R-:W-:Y:S01]  /*4f1e0*/  LEA.HI.X.SX32 R15, R60, R3, 0x1, P4 ;  /* 0x000000033c0f7211 */ /* 0x000fe200020f0eff */
[----:B------:R1:W-:Y:S01]  /*4f1f0*/  STG.E.U16 desc[UR4][R10.64], R4 ;  /* 0x000000040a007986 */ /* 0x0003e2000c101504 */
[----:B---3--:R-:W-:Y:S02]  /*4f200*/  IMAD R23, R23, 0x3fc, RZ ;  /* 0x000003fc17177824 */ /* 0x008fe400078e02ff */
[----:B----4-:R-:W-:Y:S01]  /*4f210*/  IMAD R21, R21, 0x3fe, RZ ;  /* 0x000003fe15157824 */ /* 0x010fe200078e02ff */
[----:B------:R2:W-:Y:S01]  /*4f220*/  STG.E.U16 desc[UR4][R12.64], R22 ;  /* 0x000000160c007986 */ /* 0x0005e2000c101504 */
[----:B0-----:R-:W-:Y:S01]  /*4f230*/  IMAD R9, R0, 0x1fb, RZ ;  /* 0x000001fb00097824 */ /* 0x001fe200078e02ff */
[-C--:B------:R-:W-:Y:S01]  /*4f240*/  IADD3 R8, P3, R25, R2.reuse, RZ ;  /* 0x0000000219087210 */ /* 0x080fe20007f7e0ff */
[----:B------:R-:W-:Y:S01]  /*4f250*/  IMAD R25, R20, 0x3fa, RZ ;  /* 0x000003fa14197824 */ /* 0x000fe200078e02ff */
[----:B------:R0:W-:Y:S01]  /*4f260*/  STG.E.U16 desc[UR4][R14.64], R5 ;  /* 0x000000050e007986 */ /* 0x0001e2000c101504 */
[----:B-1----:R-:W-:-:S02]  /*4f270*/  IADD3 R10, P0, R19, R2, RZ ;  /* 0x00000002130a7210 */ /* 0x002fc40007f1e0ff */
[-C--:B------:R-:W-:Y:S02]  /*4f280*/  LEA.HI.X.SX32 R9, R9, R3.reuse, 0x1, P3 ;  /* 0x0000000309097211 */ /* 0x080fe400018f0eff */
[----:B--2---:R-:W-:Y:S02]  /*4f290*/  PRMT R13, R5, 0x7632, R13 ;  /* 0x00007632050d7816 */ /* 0x004fe4000000000d */
[-C--:B------:R-:W-:Y:S02]  /*4f2a0*/  IADD3 R4, P3, R25, R2.reuse, RZ ;  /* 0x0000000219047210 */ /* 0x080fe40007f7e0ff */
[-C--:B------:R-:W-:Y:S01]  /*4f2b0*/  IADD3 R12, P4, R23, R2.reuse, RZ ;  /* 0x00000002170c7210 */ /* 0x080fe20007f9e0ff */
[----:B0-----:R-:W-:Y:S01]  /*4f2c0*/  IMAD R5, R16, 0x1fd, RZ ;  /* 0x000001fd10057824 */ /* 0x001fe200078e02ff */
[----:B------:R-:W-:Y:S02]  /*4f2d0*/  LEA.HI.X.SX32 R11, R61, R3, 0x1, P0 ;  /* 0x000000033d0b7211 */ /* 0x000fe400000f0eff */
[----:B------:R-:W-:-:S02]  /*4f2e0*/  IADD3 R2, P0, R21, R2, RZ ;  /* 0x0000000215027210 */ /* 0x000fc40007f1e0ff */
[----:B------:R-:W-:Y:S01]  /*4f2f0*/  LEA R15, R17, -R17, 0x9 ;  /* 0x80000011110f7211 */ /* 0x000fe200078e48ff */
[----:B------:R0:W-:Y:S01]  /*4f300*/  STG.E.U16 desc[UR4][R8.64], R13 ;  /* 0x0000000d08007986 */ /* 0x0001e2000c101504 */
[-C--:B------:R-:W-:Y:S02]  /*4f310*/  LEA.HI.X.SX32 R5, R5, R3.reuse, 0x1, P3 ;  /* 0x0000000305057211 */ /* 0x080fe400018f0eff */
[----:B------:R-:W-:Y:S02]  /*4f320*/  PRMT R16, R6, 0x7632, R16 ;  /* 0x0000763206107816 */ /* 0x000fe40000000010 */
[----:B------:R-:W-:Y:S01]  /*4f330*/  PRMT R18, R7, 0x7632, R18 ;  /* 0x0000763207127816 */ /* 0x000fe20000000012 */
[----:B------:R-:W-:Y:S01]  /*4f340*/  STG.E.U16 desc[UR4][R10.64], R6 ;  /* 0x000000060a007986 */ /* 0x000fe2000c101504 */
[-C--:B0-----:R-:W-:Y:S02]  /*4f350*/  LEA.HI.X.SX32 R13, R62, R3.reuse, 0x1, P4 ;  /* 0x000000033e0d7211 */ /* 0x081fe400020f0eff */
[----:B------:R-:W-:Y:S01]  /*4f360*/  LEA.HI.X.SX32 R3, R15, R3, 0x1, P0 ;  /* 0x000000030f037211 */ /* 0x000fe200000f0eff */
[----:B------:R0:W-:Y:S04]  /*4f370*/  STG.E.U16 desc[UR4][R4.64], R16 ;  /* 0x0000001004007986 */ /* 0x0001e8000c101504 */
[----:B------:R1:W-:Y:S04]  /*4f380*/  STG.E.U16 desc[UR4][R12.64], R7 ;  /* 0x000000070c007986 */ /* 0x0003e8000c101504 */
[----:B------:R-:W-:Y:S01]  /*4f390*/  STG.E.U16 desc[UR4][R2.64], R18 ;  /* 0x0000001202007986 */ /* 0x000fe2000c101504 */
[----:B------:R-:W-:-:S02]  /*4f3a0*/  FSEL R14, R106, -INF , P6 ;  /* 0xff8000006a0e7808 */ /* 0x000fc40003000000 */
[----:B------:R-:W-:Y:S02]  /*4f3b0*/  FSEL R9, R109, -INF , P1 ;  /* 0xff8000006d097808 */ /* 0x000fe40000800000 */
[----:B------:R-:W-:Y:S01]  /*4f3c0*/  FSEL R8, R108, -INF , P2 ;  /* 0xff8000006c087808 */ /* 0x000fe20001000000 */
[----:B0-----:R-:W-:Y:S01]  /*4f3d0*/  FFMA R5, R14, 0.69314718246459960938, R101 ;  /* 0x3f3172180e057823 */ /* 0x001fe20000000065 */
[----:B------:R-:W-:Y:S01]  /*4f3e0*/  FSEL R0, R107, -INF , P5 ;  /* 0xff8000006b007808 */ /* 0x000fe20002800000 */
[----:B------:R-:W0:Y:S01]  /*4f3f0*/  S2R R101, SR_TID.X ;  /* 0x0000000000657919 */ /* 0x000e220000002100 */
[----:B------:R-:W-:Y:S01]  /*4f400*/  FFMA R10, R9, 0.69314718246459960938, R105 ;  /* 0x3f317218090a7823 */ /* 0x000fe20000000069 */
[----:B-1----:R-:W1:Y:S08]  /*4f410*/  LDC.64 R12, c[0x0][0x230] ;  /* 0x00008c00ff0c7b82 */ /* 0x002e700000000a00 */
[----:B------:R-:W-:Y:S01]  /*4f420*/  BAR.SYNC.DEFER_BLOCKING 0x0 ;  /* 0x0000000000007b1d */ /* 0x000fe20000010000 */
[----:B------:R-:W-:Y:S01]  /*4f430*/  FFMA R11, R8, 0.69314718246459960938, R104 ;  /* 0x3f317218080b7823 */ /* 0x000fe20000000068 */
[----:B------:R-:W-:-:S06]  /*4f440*/  FFMA R4, R0, 0.69314718246459960938, R103 ;  /* 0x3f31721800047823 */ /* 0x000fcc0000000067 */
[----:B------:R-:W2:Y:S01]  /*4f450*/  LDC R0, c[0x0][0x27c] ;  /* 0x00009f00ff007b82 */ /* 0x000ea20000000800 */
[----:B------:R-:W-:Y:S04]  /*4f460*/  STS.64 [R102], R10 ;  /* 0x0000000a66007388 */ /* 0x000fe80000000a00 */
[----:B------:R0:W-:Y:S03]  /*4f470*/  STS.64 [R102+0x200], R4 ;  /* 0x0002000466007388 */ /* 0x0001e60000000a00 */
[----:B------:R-:W-:Y:S01]  /*4f480*/  BAR.SYNC.DEFER_BLOCKING 0x0 ;  /* 0x0000000000007b1d */ /* 0x000fe20000010000 */
[----:B0-----:R-:W-:-:S05]  /*4f490*/  LOP3.LUT R102, R101, 0xff, RZ, 0xc0, !PT ;  /* 0x000000ff65667812 */ /* 0x001fca00078ec0ff */
[----:B------:R-:W2:Y:S01]  /*4f4a0*/  S2R R101, SR_CTAID.Y ;  /* 0x0000000000657919 */ /* 0x000ea20000002600 */
[----:B------:R0:W3:Y:S02]  /*4f4b0*/  LDS R9, [R100] ;  /* 0x0000000064097984 */ /* 0x0000e40000000800 */
[----:B0-----:R-:W0:Y:S01]  /*4f4c0*/  S2R R100, SR_CTAID.X ;  /* 0x0000000000647919 */ /* 0x001e220000002500 */
[----:B--2---:R-:W-:-:S05]  /*4f4d0*/  IMAD R0, R101, R0, RZ ;  /* 0x0000000065007224 */ /* 0x004fca00078e02ff */
[C---:B------:R-:W-:Y:S01]  /*4f4e0*/  SHF.L.U32 R7, R0.reuse, 0x2, RZ ;  /* 0x0000000200077819 */ /* 0x040fe200000006ff */
[----:B------:R-:W-:Y:S01]  /*4f4f0*/  IMAD.HI R0, R0, 0x4, RZ ;  /* 0x0000000400007827 */ /* 0x000fe200078e02ff */
[----:B0-----:R-:W-:-:S04]  /*4f500*/  LEA R100, R100, R102, 0x8 ;  /* 0x0000006664647211 */ /* 0x001fc800078e40ff */
[C---:B------:R-:W-:Y:S01]  /*4f510*/  SHF.L.U32 R6, R100.reuse, 0x2, RZ ;  /* 0x0000000264067819 */ /* 0x040fe200000006ff */
[----:B------:R-:W-:-:S03]  /*4f520*/  IMAD.HI R3, R100, 0x4, RZ ;  /* 0x0000000464037827 */ /* 0x000fc600078e02ff */
[----:B-1----:R-:W-:-:S04]  /*4f530*/  IADD3 R2, P0, P1, R6, R12, R7 ;  /* 0x0000000c06027210 */ /* 0x002fc8000791e007 */
[----:B------:R-:W-:-:S05]  /*4f540*/  IADD3.X R3, R3, R13, R0, P0, P1 ;  /* 0x0000000d03037210 */ /* 0x000fca00007e2400 */
[----:B---3--:R-:W-:Y:S01]  /*4f550*/  STG.E desc[UR4][R2.64], R9 ;  /* 0x0000000902007986 */ /* 0x008fe2000c101904 */
[----:B------:R-:W-:Y:S05]  /*4f560*/  EXIT ;  /* 0x000000000000794d */ /* 0x000fea0003800000 */
.L_x_2:
[----:B------:R-:W-:-:S00]  /*4f570*/  BRA `(.L_x_2) ;  /* 0xfffffffc00fc7947 */ /* 0x000fc0000383ffff */
[----:B------:R-:W-:-:S00]  /*4f580*/  NOP ;  /* 0x0000000000007918 */ /* 0x000fc00000000000 */
[----:B------:R-:W-:-:S00]  /*4f590*/  NOP ;  /* 0x0000000000007918 */ /* 0x000fc00000000000 */
[----:B------:R-:W-:-:S00]  /*4f5a0*/  NOP ;  /* 0x0000000000007918 */ /* 0x000fc00000000000 */
[----:B------:R-:W-:-:S00]  /*4f5b0*/  NOP ;  /* 0x0000000000007918 */ /* 0x000fc00000000000 */
[----:B------:R-:W-:-:S00]  /*4f5c0*/  NOP ;  /* 0x0000000000007918 */ /* 0x000fc00000000000 */
[----:B------:R-:W-:-:S00]  /*4f5d0*/  NOP ;  /* 0x0000000000007918 */ /* 0x000fc00000000000 */
[----:B------:R-:W-:-:S00]  /*4f5e0*/  NOP ;  /* 0x0000000000007918 */ /* 0x000fc00000000000 */
[----:B------:R-:W-:-:S00]  /*4f5f0*/  NOP ;  /* 0x0000000000007918 */ /* 0x000fc00000000000 */
.L_x_3:


//--------------------- .nv.global.init           --------------------------
	.section	.nv.global.init,"aw",@progbits
.nv.global.init:
	.type		_$_str,@object
	.size		_$_str,(.L_0 - _$_str)
_$_str:
        /*0000*/ 	.byte	0x5f, 0x5f, 0x43, 0x55, 0x44, 0x41, 0x5f, 0x46, 0x54, 0x5a, 0x00
.L_0:


//--------------------- .nv.shared.attn_fwd       --------------------------
	.section	.nv.shared.attn_fwd,"aw",@nobits
	.sectionflags	@""
	.align	16
	.zero		1024


//--------------------- .nv.shared.reserved.0     --------------------------
	.section	.nv.shared.reserved.0,"aw",@nobits
	.weak		__nv_reservedSMEM_offset_0_alias
	.size		__nv_reservedSMEM_offset_0_alias, 0, 0
	.other		__nv_reservedSMEM_offset_0_alias,@"STO_CUDA_RESERVED_SHARED STV_DEFAULT"
__nv_reservedSMEM_offset_0_alias:
	.zero		0


//--------------------- .nv.constant0.attn_fwd    --------------------------
	.section	.nv.constant0.attn_fwd,"a",@progbits
	.sectionflags	@""
	.align	4
.nv.constant0.attn_fwd:
	.zero		664


//--------------------- SYMBOLS --------------------------

	.type		.nv.reservedSmem.offset0,@object
	.size		.nv.reservedSmem.offset0,0x4
